//
// Generated by NVIDIA NVVM Compiler
//
// Compiler Build ID: CL-36424714
// Cuda compilation tools, release 13.0, V13.0.88
// Based on NVVM 20.0.0
//

.version 9.0
.target sm_100
.address_size 64

	// .globl	marlin_gemm_int4_bf16
// _ZZ21marlin_gemm_int4_bf16E10smem_input has been demoted
// _ZZ21marlin_gemm_int4_bf16E11smem_weight has been demoted
// _ZZ21marlin_gemm_int8_bf16E10smem_input has been demoted
// _ZZ21marlin_gemm_int8_bf16E11smem_weight has been demoted
// _ZZ24marlin_gemm_int4_zp_bf16E10smem_input has been demoted
// _ZZ24marlin_gemm_int4_zp_bf16E11smem_weight has been demoted
// _ZZ20marlin_gemm_fp8_bf16E10smem_input has been demoted
// _ZZ20marlin_gemm_fp8_bf16E11smem_weight has been demoted

.visible .entry marlin_gemm_int4_bf16(
	.param .u64 .ptr .align 1 marlin_gemm_int4_bf16_param_0,
	.param .u64 .ptr .align 1 marlin_gemm_int4_bf16_param_1,
	.param .u64 .ptr .align 1 marlin_gemm_int4_bf16_param_2,
	.param .u64 .ptr .align 1 marlin_gemm_int4_bf16_param_3,
	.param .u64 .ptr .align 1 marlin_gemm_int4_bf16_param_4,
	.param .u32 marlin_gemm_int4_bf16_param_5,
	.param .u32 marlin_gemm_int4_bf16_param_6,
	.param .u32 marlin_gemm_int4_bf16_param_7,
	.param .u32 marlin_gemm_int4_bf16_param_8,
	.param .u32 marlin_gemm_int4_bf16_param_9,
	.param .u32 marlin_gemm_int4_bf16_param_10,
	.param .u32 marlin_gemm_int4_bf16_param_11,
	.param .u32 marlin_gemm_int4_bf16_param_12,
	.param .u32 marlin_gemm_int4_bf16_param_13,
	.param .u64 .ptr .align 1 marlin_gemm_int4_bf16_param_14,
	.param .u64 .ptr .align 1 marlin_gemm_int4_bf16_param_15,
	.param .u64 .ptr .align 1 marlin_gemm_int4_bf16_param_16,
	.param .u64 .ptr .align 1 marlin_gemm_int4_bf16_param_17
)
{
	.reg .pred 	%p<118>;
	.reg .b16 	%rs<63>;
	.reg .b32 	%r<391>;
	.reg .b32 	%f<1003>;
	.reg .b64 	%rd<119>;
	// demoted variable
	.shared .align 4 .b8 _ZZ21marlin_gemm_int4_bf16E10smem_input[1024];
	// demoted variable
	.shared .align 4 .b8 _ZZ21marlin_gemm_int4_bf16E11smem_weight[1024];
	ld.param.u64 	%rd7, [marlin_gemm_int4_bf16_param_0];
	ld.param.u64 	%rd8, [marlin_gemm_int4_bf16_param_1];
	ld.param.u64 	%rd9, [marlin_gemm_int4_bf16_param_2];
	ld.param.u64 	%rd10, [marlin_gemm_int4_bf16_param_3];
	ld.param.u32 	%r132, [marlin_gemm_int4_bf16_param_5];
	ld.param.u32 	%r133, [marlin_gemm_int4_bf16_param_6];
	ld.param.u32 	%r134, [marlin_gemm_int4_bf16_param_7];
	ld.param.u32 	%r135, [marlin_gemm_int4_bf16_param_8];
	ld.param.u32 	%r136, [marlin_gemm_int4_bf16_param_11];
	ld.param.u64 	%rd6, [marlin_gemm_int4_bf16_param_15];
	cvta.to.global.u64 	%rd1, %rd8;
	cvta.to.global.u64 	%rd2, %rd10;
	cvta.to.global.u64 	%rd3, %rd9;
	cvta.to.global.u64 	%rd4, %rd7;
	mov.u32 	%r137, %ctaid.x;
	shl.b32 	%r1, %r137, 4;
	mov.u32 	%r138, %ctaid.y;
	shl.b32 	%r2, %r138, 4;
	mov.u32 	%r3, %tid.x;
	setp.lt.s32 	%p1, %r135, 1;
	mov.u32 	%r382, %r134;
	@%p1 bra 	$L__BB0_2;
	div.s32 	%r382, %r134, %r135;
$L__BB0_2:
	max.s32 	%r6, %r135, 1;
	and.b32  	%r7, %r3, 15;
	setp.lt.s32 	%p2, %r134, 1;
	mov.f32 	%f936, 0f00000000;
	mov.f32 	%f937, %f936;
	mov.f32 	%f938, %f936;
	mov.f32 	%f939, %f936;
	mov.f32 	%f940, %f936;
	mov.f32 	%f941, %f936;
	mov.f32 	%f942, %f936;
	mov.f32 	%f943, %f936;
	mov.f32 	%f944, %f936;
	mov.f32 	%f945, %f936;
	mov.f32 	%f946, %f936;
	mov.f32 	%f947, %f936;
	mov.f32 	%f948, %f936;
	mov.f32 	%f949, %f936;
	mov.f32 	%f950, %f936;
	mov.f32 	%f951, %f936;
	@%p2 bra 	$L__BB0_88;
	mov.u32 	%r8, %ntid.x;
	add.s32 	%r9, %r6, -1;
	add.s32 	%r10, %r1, %r7;
	shl.b32 	%r140, %r7, 2;
	mov.u32 	%r141, _ZZ21marlin_gemm_int4_bf16E11smem_weight;
	add.s32 	%r11, %r141, %r140;
	add.s32 	%r12, %r3, %r8;
	max.u32 	%r142, %r12, 256;
	setp.lt.u32 	%p3, %r12, 256;
	selp.u32 	%r143, 1, 0, %p3;
	add.s32 	%r144, %r12, %r143;
	sub.s32 	%r145, %r142, %r144;
	div.u32 	%r146, %r145, %r8;
	add.s32 	%r13, %r146, %r143;
	and.b32  	%r14, %r13, 3;
	shr.u32 	%r15, %r3, 4;
	add.s32 	%r16, %r15, %r2;
	shl.b32 	%r147, %r15, 6;
	mov.u32 	%r148, _ZZ21marlin_gemm_int4_bf16E10smem_input;
	add.s32 	%r149, %r148, %r147;
	add.s32 	%r17, %r149, %r140;
	mul.lo.s32 	%r18, %r16, %r134;
	shr.u32 	%r19, %r12, 4;
	and.b32  	%r20, %r12, 15;
	add.s32 	%r21, %r19, %r2;
	shl.b32 	%r150, %r19, 6;
	add.s32 	%r151, %r148, %r150;
	shl.b32 	%r152, %r12, 2;
	and.b32  	%r153, %r152, 60;
	add.s32 	%r22, %r151, %r153;
	mul.lo.s32 	%r23, %r21, %r134;
	add.s32 	%r24, %r12, %r8;
	shr.u32 	%r25, %r24, 4;
	and.b32  	%r26, %r24, 15;
	add.s32 	%r27, %r25, %r2;
	shl.b32 	%r154, %r25, 6;
	add.s32 	%r155, %r148, %r154;
	shl.b32 	%r156, %r24, 2;
	and.b32  	%r157, %r156, 60;
	add.s32 	%r28, %r155, %r157;
	mul.lo.s32 	%r29, %r27, %r134;
	add.s32 	%r30, %r24, %r8;
	add.s32 	%r31, %r11, %r147;
	shr.u32 	%r158, %r3, 2;
	and.b32  	%r32, %r158, 28;
	add.s32 	%r33, %r20, %r1;
	add.s32 	%r159, %r141, %r150;
	add.s32 	%r34, %r159, %r153;
	shr.u32 	%r160, %r12, 2;
	and.b32  	%r35, %r160, 28;
	add.s32 	%r36, %r26, %r1;
	add.s32 	%r161, %r141, %r154;
	add.s32 	%r37, %r161, %r157;
	shr.u32 	%r162, %r24, 2;
	and.b32  	%r38, %r162, 28;
	add.s32 	%r39, %r2, 1;
	shl.b32 	%r40, %r8, 2;
	mov.b32 	%r383, 0;
	mov.f32 	%f936, 0f00000000;
$L__BB0_4:
	setp.gt.u32 	%p4, %r3, 255;
	@%p4 bra 	$L__BB0_54;
	setp.eq.s32 	%p5, %r14, 3;
	mov.u32 	%r384, %r3;
	@%p5 bra 	$L__BB0_15;
	setp.ge.s32 	%p6, %r16, %r132;
	add.s32 	%r42, %r7, %r383;
	setp.ge.s32 	%p7, %r42, %r134;
	mov.f32 	%f952, 0f00000000;
	or.pred  	%p8, %p6, %p7;
	@%p8 bra 	$L__BB0_8;
	add.s32 	%r164, %r18, %r42;
	mul.wide.u32 	%rd11, %r164, 2;
	add.s64 	%rd12, %rd1, %rd11;
	ld.global.nc.u16 	%rs1, [%rd12];
	// begin inline asm
	{ cvt.f32.bf16 %f952, %rs1;}

	// end inline asm
$L__BB0_8:
	setp.eq.s32 	%p9, %r14, 0;
	st.shared.f32 	[%r17], %f952;
	mov.u32 	%r384, %r12;
	@%p9 bra 	$L__BB0_15;
	setp.ge.s32 	%p10, %r21, %r132;
	add.s32 	%r43, %r20, %r383;
	setp.ge.s32 	%p11, %r43, %r134;
	mov.f32 	%f953, 0f00000000;
	or.pred  	%p12, %p10, %p11;
	@%p12 bra 	$L__BB0_11;
	add.s32 	%r166, %r23, %r43;
	mul.wide.u32 	%rd13, %r166, 2;
	add.s64 	%rd14, %rd1, %rd13;
	ld.global.nc.u16 	%rs2, [%rd14];
	// begin inline asm
	{ cvt.f32.bf16 %f953, %rs2;}

	// end inline asm
$L__BB0_11:
	setp.eq.s32 	%p13, %r14, 1;
	st.shared.f32 	[%r22], %f953;
	mov.u32 	%r384, %r24;
	@%p13 bra 	$L__BB0_15;
	setp.lt.s32 	%p14, %r27, %r132;
	add.s32 	%r44, %r26, %r383;
	setp.lt.s32 	%p15, %r44, %r134;
	and.pred  	%p16, %p14, %p15;
	@%p16 bra 	$L__BB0_14;
	mov.b32 	%r168, 0;
	st.shared.u32 	[%r28], %r168;
	mov.u32 	%r384, %r30;
	bra.uni 	$L__BB0_15;
$L__BB0_14:
	add.s32 	%r169, %r29, %r44;
	mul.wide.u32 	%rd15, %r169, 2;
	add.s64 	%rd16, %rd1, %rd15;
	ld.global.nc.u16 	%rs3, [%rd16];
	// begin inline asm
	{ cvt.f32.bf16 %f94, %rs3;}

	// end inline asm
	st.shared.f32 	[%r28], %f94;
	mov.u32 	%r384, %r30;
$L__BB0_15:
	setp.lt.u32 	%p17, %r13, 3;
	@%p17 bra 	$L__BB0_19;
	shl.b32 	%r170, %r8, 1;
	add.s32 	%r388, %r170, %r384;
	mad.lo.s32 	%r387, %r8, 3, %r384;
	add.s32 	%r386, %r8, %r384;
$L__BB0_17:
	shr.u32 	%r57, %r384, 4;
	and.b32  	%r58, %r384, 15;
	add.s32 	%r59, %r57, %r2;
	add.s32 	%r60, %r58, %r383;
	setp.ge.s32 	%p18, %r59, %r132;
	setp.ge.s32 	%p19, %r60, %r134;
	or.pred  	%p20, %p18, %p19;
	@%p20 bra 	$L__BB0_32;
	mad.lo.s32 	%r177, %r59, %r134, %r60;
	mul.wide.u32 	%rd17, %r177, 2;
	add.s64 	%rd18, %rd1, %rd17;
	ld.global.nc.u16 	%rs4, [%rd18];
	// begin inline asm
	{ cvt.f32.bf16 %f95, %rs4;}

	// end inline asm
	shl.b32 	%r178, %r57, 6;
	mov.u32 	%r179, _ZZ21marlin_gemm_int4_bf16E10smem_input;
	add.s32 	%r180, %r179, %r178;
	shl.b32 	%r181, %r58, 2;
	add.s32 	%r182, %r180, %r181;
	st.shared.f32 	[%r182], %f95;
	bra.uni 	$L__BB0_33;
$L__BB0_19:
	mov.u32 	%r385, %r3;
	@%p5 bra 	$L__BB0_29;
	setp.ge.s32 	%p32, %r10, %r133;
	add.s32 	%r49, %r15, %r383;
	setp.ge.s32 	%p33, %r49, %r134;
	mov.f32 	%f954, 0f00000000;
	or.pred  	%p34, %p33, %p32;
	@%p34 bra 	$L__BB0_22;
	shr.u32 	%r220, %r49, 3;
	mad.lo.s32 	%r221, %r220, %r133, %r10;
	mul.wide.s32 	%rd25, %r221, 4;
	add.s64 	%rd26, %rd3, %rd25;
	ld.global.nc.u32 	%r222, [%rd26];
	shr.u32 	%r223, %r222, %r32;
	and.b32  	%r224, %r223, 15;
	add.s32 	%r225, %r224, -8;
	div.s32 	%r226, %r49, %r382;
	setp.lt.s32 	%p35, %r226, %r6;
	selp.b32 	%r227, %r226, %r9, %p35;
	mad.lo.s32 	%r228, %r227, %r133, %r10;
	mul.wide.s32 	%rd27, %r228, 2;
	add.s64 	%rd28, %rd2, %rd27;
	ld.global.nc.u16 	%rs8, [%rd28];
	// begin inline asm
	{ cvt.f32.bf16 %f100, %rs8;}

	// end inline asm
	cvt.rn.f32.s32 	%f101, %r225;
	mul.f32 	%f954, %f100, %f101;
$L__BB0_22:
	setp.eq.s32 	%p36, %r14, 0;
	st.shared.f32 	[%r31], %f954;
	mov.u32 	%r385, %r12;
	@%p36 bra 	$L__BB0_29;
	setp.ge.s32 	%p37, %r33, %r133;
	add.s32 	%r50, %r19, %r383;
	setp.ge.s32 	%p38, %r50, %r134;
	mov.f32 	%f955, 0f00000000;
	or.pred  	%p39, %p38, %p37;
	@%p39 bra 	$L__BB0_25;
	shr.u32 	%r229, %r50, 3;
	mad.lo.s32 	%r230, %r229, %r133, %r33;
	mul.wide.s32 	%rd29, %r230, 4;
	add.s64 	%rd30, %rd3, %rd29;
	ld.global.nc.u32 	%r231, [%rd30];
	shr.u32 	%r232, %r231, %r35;
	and.b32  	%r233, %r232, 15;
	add.s32 	%r234, %r233, -8;
	div.s32 	%r235, %r50, %r382;
	setp.lt.s32 	%p40, %r235, %r6;
	selp.b32 	%r236, %r235, %r9, %p40;
	mad.lo.s32 	%r237, %r236, %r133, %r33;
	mul.wide.s32 	%rd31, %r237, 2;
	add.s64 	%rd32, %rd2, %rd31;
	ld.global.nc.u16 	%rs9, [%rd32];
	// begin inline asm
	{ cvt.f32.bf16 %f103, %rs9;}

	// end inline asm
	cvt.rn.f32.s32 	%f104, %r234;
	mul.f32 	%f955, %f103, %f104;
$L__BB0_25:
	setp.eq.s32 	%p41, %r14, 1;
	st.shared.f32 	[%r34], %f955;
	mov.u32 	%r385, %r24;
	@%p41 bra 	$L__BB0_29;
	setp.lt.s32 	%p42, %r36, %r133;
	add.s32 	%r51, %r25, %r383;
	setp.lt.s32 	%p43, %r51, %r134;
	and.pred  	%p44, %p43, %p42;
	@%p44 bra 	$L__BB0_28;
	mov.b32 	%r238, 0;
	st.shared.u32 	[%r37], %r238;
	mov.u32 	%r385, %r30;
	bra.uni 	$L__BB0_29;
$L__BB0_28:
	shr.u32 	%r239, %r51, 3;
	mad.lo.s32 	%r240, %r239, %r133, %r36;
	mul.wide.s32 	%rd33, %r240, 4;
	add.s64 	%rd34, %rd3, %rd33;
	ld.global.nc.u32 	%r241, [%rd34];
	shr.u32 	%r242, %r241, %r38;
	and.b32  	%r243, %r242, 15;
	add.s32 	%r244, %r243, -8;
	div.s32 	%r245, %r51, %r382;
	setp.lt.s32 	%p45, %r245, %r6;
	selp.b32 	%r246, %r245, %r9, %p45;
	mad.lo.s32 	%r247, %r246, %r133, %r36;
	mul.wide.s32 	%rd35, %r247, 2;
	add.s64 	%rd36, %rd2, %rd35;
	ld.global.nc.u16 	%rs10, [%rd36];
	// begin inline asm
	{ cvt.f32.bf16 %f105, %rs10;}

	// end inline asm
	cvt.rn.f32.s32 	%f106, %r244;
	mul.f32 	%f107, %f105, %f106;
	st.shared.f32 	[%r37], %f107;
	mov.u32 	%r385, %r30;
$L__BB0_29:
	@%p17 bra 	$L__BB0_54;
$L__BB0_30:
	shr.u32 	%r80, %r385, 4;
	and.b32  	%r81, %r385, 15;
	add.s32 	%r82, %r80, %r383;
	add.s32 	%r83, %r81, %r1;
	setp.ge.s32 	%p47, %r82, %r134;
	setp.ge.s32 	%p48, %r83, %r133;
	or.pred  	%p49, %p47, %p48;
	@%p49 bra 	$L__BB0_43;
	shr.u32 	%r254, %r82, 3;
	mad.lo.s32 	%r255, %r254, %r133, %r83;
	mul.wide.s32 	%rd37, %r255, 4;
	add.s64 	%rd38, %rd3, %rd37;
	ld.global.nc.u32 	%r256, [%rd38];
	shl.b32 	%r257, %r80, 2;
	and.b32  	%r258, %r257, 28;
	shr.u32 	%r259, %r256, %r258;
	and.b32  	%r260, %r259, 15;
	add.s32 	%r261, %r260, -8;
	div.s32 	%r262, %r82, %r382;
	setp.lt.s32 	%p50, %r262, %r6;
	selp.b32 	%r263, %r262, %r9, %p50;
	mad.lo.s32 	%r264, %r263, %r133, %r83;
	mul.wide.s32 	%rd39, %r264, 2;
	add.s64 	%rd40, %rd2, %rd39;
	ld.global.nc.u16 	%rs11, [%rd40];
	// begin inline asm
	{ cvt.f32.bf16 %f108, %rs11;}

	// end inline asm
	cvt.rn.f32.s32 	%f109, %r261;
	mul.f32 	%f110, %f108, %f109;
	shl.b32 	%r265, %r80, 6;
	mov.u32 	%r266, _ZZ21marlin_gemm_int4_bf16E11smem_weight;
	add.s32 	%r267, %r266, %r265;
	shl.b32 	%r268, %r81, 2;
	add.s32 	%r269, %r267, %r268;
	st.shared.f32 	[%r269], %f110;
	bra.uni 	$L__BB0_44;
$L__BB0_32:
	shl.b32 	%r171, %r57, 6;
	mov.u32 	%r172, _ZZ21marlin_gemm_int4_bf16E10smem_input;
	add.s32 	%r173, %r172, %r171;
	shl.b32 	%r174, %r58, 2;
	add.s32 	%r175, %r173, %r174;
	mov.b32 	%r176, 0;
	st.shared.u32 	[%r175], %r176;
$L__BB0_33:
	shr.u32 	%r61, %r386, 4;
	and.b32  	%r62, %r386, 15;
	add.s32 	%r63, %r61, %r2;
	add.s32 	%r64, %r62, %r383;
	setp.lt.s32 	%p21, %r63, %r132;
	setp.lt.s32 	%p22, %r64, %r134;
	and.pred  	%p23, %p21, %p22;
	@%p23 bra 	$L__BB0_35;
	shl.b32 	%r183, %r61, 6;
	mov.u32 	%r184, _ZZ21marlin_gemm_int4_bf16E10smem_input;
	add.s32 	%r185, %r184, %r183;
	shl.b32 	%r186, %r62, 2;
	add.s32 	%r187, %r185, %r186;
	mov.b32 	%r188, 0;
	st.shared.u32 	[%r187], %r188;
	bra.uni 	$L__BB0_36;
$L__BB0_35:
	mad.lo.s32 	%r189, %r63, %r134, %r64;
	mul.wide.u32 	%rd19, %r189, 2;
	add.s64 	%rd20, %rd1, %rd19;
	ld.global.nc.u16 	%rs5, [%rd20];
	// begin inline asm
	{ cvt.f32.bf16 %f96, %rs5;}

	// end inline asm
	shl.b32 	%r190, %r61, 6;
	mov.u32 	%r191, _ZZ21marlin_gemm_int4_bf16E10smem_input;
	add.s32 	%r192, %r191, %r190;
	shl.b32 	%r193, %r62, 2;
	add.s32 	%r194, %r192, %r193;
	st.shared.f32 	[%r194], %f96;
$L__BB0_36:
	add.s32 	%r65, %r384, %r8;
	shr.u32 	%r66, %r388, 4;
	and.b32  	%r67, %r388, 15;
	add.s32 	%r68, %r66, %r2;
	add.s32 	%r69, %r67, %r383;
	setp.lt.s32 	%p24, %r68, %r132;
	setp.lt.s32 	%p25, %r69, %r134;
	and.pred  	%p26, %p24, %p25;
	@%p26 bra 	$L__BB0_38;
	shl.b32 	%r195, %r66, 6;
	mov.u32 	%r196, _ZZ21marlin_gemm_int4_bf16E10smem_input;
	add.s32 	%r197, %r196, %r195;
	shl.b32 	%r198, %r67, 2;
	add.s32 	%r199, %r197, %r198;
	mov.b32 	%r200, 0;
	st.shared.u32 	[%r199], %r200;
	bra.uni 	$L__BB0_39;
$L__BB0_38:
	mad.lo.s32 	%r201, %r68, %r134, %r69;
	mul.wide.u32 	%rd21, %r201, 2;
	add.s64 	%rd22, %rd1, %rd21;
	ld.global.nc.u16 	%rs6, [%rd22];
	// begin inline asm
	{ cvt.f32.bf16 %f97, %rs6;}

	// end inline asm
	shl.b32 	%r202, %r66, 6;
	mov.u32 	%r203, _ZZ21marlin_gemm_int4_bf16E10smem_input;
	add.s32 	%r204, %r203, %r202;
	shl.b32 	%r205, %r67, 2;
	add.s32 	%r206, %r204, %r205;
	st.shared.f32 	[%r206], %f97;
$L__BB0_39:
	add.s32 	%r70, %r65, %r8;
	shr.u32 	%r71, %r387, 4;
	and.b32  	%r72, %r387, 15;
	add.s32 	%r73, %r71, %r2;
	add.s32 	%r74, %r72, %r383;
	setp.lt.s32 	%p27, %r73, %r132;
	setp.lt.s32 	%p28, %r74, %r134;
	and.pred  	%p29, %p27, %p28;
	@%p29 bra 	$L__BB0_41;
	shl.b32 	%r207, %r71, 6;
	mov.u32 	%r208, _ZZ21marlin_gemm_int4_bf16E10smem_input;
	add.s32 	%r209, %r208, %r207;
	shl.b32 	%r210, %r72, 2;
	add.s32 	%r211, %r209, %r210;
	mov.b32 	%r212, 0;
	st.shared.u32 	[%r211], %r212;
	bra.uni 	$L__BB0_42;
$L__BB0_41:
	mad.lo.s32 	%r213, %r73, %r134, %r74;
	mul.wide.u32 	%rd23, %r213, 2;
	add.s64 	%rd24, %rd1, %rd23;
	ld.global.nc.u16 	%rs7, [%rd24];
	// begin inline asm
	{ cvt.f32.bf16 %f98, %rs7;}

	// end inline asm
	shl.b32 	%r214, %r71, 6;
	mov.u32 	%r215, _ZZ21marlin_gemm_int4_bf16E10smem_input;
	add.s32 	%r216, %r215, %r214;
	shl.b32 	%r217, %r72, 2;
	add.s32 	%r218, %r216, %r217;
	st.shared.f32 	[%r218], %f98;
$L__BB0_42:
	add.s32 	%r219, %r70, %r8;
	add.s32 	%r384, %r219, %r8;
	add.s32 	%r388, %r388, %r40;
	add.s32 	%r387, %r387, %r40;
	add.s32 	%r386, %r386, %r40;
	setp.lt.u32 	%p30, %r384, 256;
	@%p30 bra 	$L__BB0_17;
	bra.uni 	$L__BB0_19;
$L__BB0_43:
	shl.b32 	%r248, %r80, 6;
	mov.u32 	%r249, _ZZ21marlin_gemm_int4_bf16E11smem_weight;
	add.s32 	%r250, %r249, %r248;
	shl.b32 	%r251, %r81, 2;
	add.s32 	%r252, %r250, %r251;
	mov.b32 	%r253, 0;
	st.shared.u32 	[%r252], %r253;
$L__BB0_44:
	add.s32 	%r84, %r385, %r8;
	shr.u32 	%r85, %r84, 4;
	and.b32  	%r86, %r84, 15;
	add.s32 	%r87, %r85, %r383;
	add.s32 	%r88, %r86, %r1;
	setp.lt.s32 	%p51, %r87, %r134;
	setp.lt.s32 	%p52, %r88, %r133;
	and.pred  	%p53, %p51, %p52;
	@%p53 bra 	$L__BB0_46;
	shl.b32 	%r270, %r85, 6;
	mov.u32 	%r271, _ZZ21marlin_gemm_int4_bf16E11smem_weight;
	add.s32 	%r272, %r271, %r270;
	shl.b32 	%r273, %r86, 2;
	add.s32 	%r274, %r272, %r273;
	mov.b32 	%r275, 0;
	st.shared.u32 	[%r274], %r275;
	bra.uni 	$L__BB0_47;
$L__BB0_46:
	shr.u32 	%r276, %r87, 3;
	mad.lo.s32 	%r277, %r276, %r133, %r88;
	mul.wide.s32 	%rd41, %r277, 4;
	add.s64 	%rd42, %rd3, %rd41;
	ld.global.nc.u32 	%r278, [%rd42];
	shl.b32 	%r279, %r85, 2;
	and.b32  	%r280, %r279, 28;
	shr.u32 	%r281, %r278, %r280;
	and.b32  	%r282, %r281, 15;
	add.s32 	%r283, %r282, -8;
	div.s32 	%r284, %r87, %r382;
	setp.lt.s32 	%p54, %r284, %r6;
	selp.b32 	%r285, %r284, %r9, %p54;
	mad.lo.s32 	%r286, %r285, %r133, %r88;
	mul.wide.s32 	%rd43, %r286, 2;
	add.s64 	%rd44, %rd2, %rd43;
	ld.global.nc.u16 	%rs12, [%rd44];
	// begin inline asm
	{ cvt.f32.bf16 %f111, %rs12;}

	// end inline asm
	cvt.rn.f32.s32 	%f112, %r283;
	mul.f32 	%f113, %f111, %f112;
	shl.b32 	%r287, %r85, 6;
	mov.u32 	%r288, _ZZ21marlin_gemm_int4_bf16E11smem_weight;
	add.s32 	%r289, %r288, %r287;
	shl.b32 	%r290, %r86, 2;
	add.s32 	%r291, %r289, %r290;
	st.shared.f32 	[%r291], %f113;
$L__BB0_47:
	add.s32 	%r89, %r84, %r8;
	shr.u32 	%r90, %r89, 4;
	and.b32  	%r91, %r89, 15;
	add.s32 	%r92, %r90, %r383;
	add.s32 	%r93, %r91, %r1;
	setp.lt.s32 	%p55, %r92, %r134;
	setp.lt.s32 	%p56, %r93, %r133;
	and.pred  	%p57, %p55, %p56;
	@%p57 bra 	$L__BB0_49;
	shl.b32 	%r292, %r90, 6;
	mov.u32 	%r293, _ZZ21marlin_gemm_int4_bf16E11smem_weight;
	add.s32 	%r294, %r293, %r292;
	shl.b32 	%r295, %r91, 2;
	add.s32 	%r296, %r294, %r295;
	mov.b32 	%r297, 0;
	st.shared.u32 	[%r296], %r297;
	bra.uni 	$L__BB0_50;
$L__BB0_49:
	shr.u32 	%r298, %r92, 3;
	mad.lo.s32 	%r299, %r298, %r133, %r93;
	mul.wide.s32 	%rd45, %r299, 4;
	add.s64 	%rd46, %rd3, %rd45;
	ld.global.nc.u32 	%r300, [%rd46];
	shl.b32 	%r301, %r90, 2;
	and.b32  	%r302, %r301, 28;
	shr.u32 	%r303, %r300, %r302;
	and.b32  	%r304, %r303, 15;
	add.s32 	%r305, %r304, -8;
	div.s32 	%r306, %r92, %r382;
	setp.lt.s32 	%p58, %r306, %r6;
	selp.b32 	%r307, %r306, %r9, %p58;
	mad.lo.s32 	%r308, %r307, %r133, %r93;
	mul.wide.s32 	%rd47, %r308, 2;
	add.s64 	%rd48, %rd2, %rd47;
	ld.global.nc.u16 	%rs13, [%rd48];
	// begin inline asm
	{ cvt.f32.bf16 %f114, %rs13;}

	// end inline asm
	cvt.rn.f32.s32 	%f115, %r305;
	mul.f32 	%f116, %f114, %f115;
	shl.b32 	%r309, %r90, 6;
	mov.u32 	%r310, _ZZ21marlin_gemm_int4_bf16E11smem_weight;
	add.s32 	%r311, %r310, %r309;
	shl.b32 	%r312, %r91, 2;
	add.s32 	%r313, %r311, %r312;
	st.shared.f32 	[%r313], %f116;
$L__BB0_50:
	add.s32 	%r94, %r89, %r8;
	shr.u32 	%r95, %r94, 4;
	and.b32  	%r96, %r94, 15;
	add.s32 	%r97, %r95, %r383;
	add.s32 	%r98, %r96, %r1;
	setp.lt.s32 	%p59, %r97, %r134;
	setp.lt.s32 	%p60, %r98, %r133;
	and.pred  	%p61, %p59, %p60;
	@%p61 bra 	$L__BB0_52;
	shl.b32 	%r314, %r95, 6;
	mov.u32 	%r315, _ZZ21marlin_gemm_int4_bf16E11smem_weight;
	add.s32 	%r316, %r315, %r314;
	shl.b32 	%r317, %r96, 2;
	add.s32 	%r318, %r316, %r317;
	mov.b32 	%r319, 0;
	st.shared.u32 	[%r318], %r319;
	bra.uni 	$L__BB0_53;
$L__BB0_52:
	shr.u32 	%r320, %r97, 3;
	mad.lo.s32 	%r321, %r320, %r133, %r98;
	mul.wide.s32 	%rd49, %r321, 4;
	add.s64 	%rd50, %rd3, %rd49;
	ld.global.nc.u32 	%r322, [%rd50];
	shl.b32 	%r323, %r95, 2;
	and.b32  	%r324, %r323, 28;
	shr.u32 	%r325, %r322, %r324;
	and.b32  	%r326, %r325, 15;
	add.s32 	%r327, %r326, -8;
	div.s32 	%r328, %r97, %r382;
	setp.lt.s32 	%p62, %r328, %r6;
	selp.b32 	%r329, %r328, %r9, %p62;
	mad.lo.s32 	%r330, %r329, %r133, %r98;
	mul.wide.s32 	%rd51, %r330, 2;
	add.s64 	%rd52, %rd2, %rd51;
	ld.global.nc.u16 	%rs14, [%rd52];
	// begin inline asm
	{ cvt.f32.bf16 %f117, %rs14;}

	// end inline asm
	cvt.rn.f32.s32 	%f118, %r327;
	mul.f32 	%f119, %f117, %f118;
	shl.b32 	%r331, %r95, 6;
	mov.u32 	%r332, _ZZ21marlin_gemm_int4_bf16E11smem_weight;
	add.s32 	%r333, %r332, %r331;
	shl.b32 	%r334, %r96, 2;
	add.s32 	%r335, %r333, %r334;
	st.shared.f32 	[%r335], %f119;
$L__BB0_53:
	add.s32 	%r385, %r94, %r8;
	setp.lt.u32 	%p63, %r385, 256;
	@%p63 bra 	$L__BB0_30;
$L__BB0_54:
	setp.ge.s32 	%p64, %r10, %r133;
	bar.sync 	0;
	@%p64 bra 	$L__BB0_87;
	setp.ge.s32 	%p65, %r2, %r132;
	@%p65 bra 	$L__BB0_57;
	ld.shared.f32 	%f120, [_ZZ21marlin_gemm_int4_bf16E10smem_input];
	ld.shared.f32 	%f121, [%r11];
	fma.rn.f32 	%f122, %f120, %f121, 0f00000000;
	ld.shared.f32 	%f123, [_ZZ21marlin_gemm_int4_bf16E10smem_input+4];
	ld.shared.f32 	%f124, [%r11+64];
	fma.rn.f32 	%f125, %f123, %f124, %f122;
	ld.shared.f32 	%f126, [_ZZ21marlin_gemm_int4_bf16E10smem_input+8];
	ld.shared.f32 	%f127, [%r11+128];
	fma.rn.f32 	%f128, %f126, %f127, %f125;
	ld.shared.f32 	%f129, [_ZZ21marlin_gemm_int4_bf16E10smem_input+12];
	ld.shared.f32 	%f130, [%r11+192];
	fma.rn.f32 	%f131, %f129, %f130, %f128;
	ld.shared.f32 	%f132, [_ZZ21marlin_gemm_int4_bf16E10smem_input+16];
	ld.shared.f32 	%f133, [%r11+256];
	fma.rn.f32 	%f134, %f132, %f133, %f131;
	ld.shared.f32 	%f135, [_ZZ21marlin_gemm_int4_bf16E10smem_input+20];
	ld.shared.f32 	%f136, [%r11+320];
	fma.rn.f32 	%f137, %f135, %f136, %f134;
	ld.shared.f32 	%f138, [_ZZ21marlin_gemm_int4_bf16E10smem_input+24];
	ld.shared.f32 	%f139, [%r11+384];
	fma.rn.f32 	%f140, %f138, %f139, %f137;
	ld.shared.f32 	%f141, [_ZZ21marlin_gemm_int4_bf16E10smem_input+28];
	ld.shared.f32 	%f142, [%r11+448];
	fma.rn.f32 	%f143, %f141, %f142, %f140;
	ld.shared.f32 	%f144, [_ZZ21marlin_gemm_int4_bf16E10smem_input+32];
	ld.shared.f32 	%f145, [%r11+512];
	fma.rn.f32 	%f146, %f144, %f145, %f143;
	ld.shared.f32 	%f147, [_ZZ21marlin_gemm_int4_bf16E10smem_input+36];
	ld.shared.f32 	%f148, [%r11+576];
	fma.rn.f32 	%f149, %f147, %f148, %f146;
	ld.shared.f32 	%f150, [_ZZ21marlin_gemm_int4_bf16E10smem_input+40];
	ld.shared.f32 	%f151, [%r11+640];
	fma.rn.f32 	%f152, %f150, %f151, %f149;
	ld.shared.f32 	%f153, [_ZZ21marlin_gemm_int4_bf16E10smem_input+44];
	ld.shared.f32 	%f154, [%r11+704];
	fma.rn.f32 	%f155, %f153, %f154, %f152;
	ld.shared.f32 	%f156, [_ZZ21marlin_gemm_int4_bf16E10smem_input+48];
	ld.shared.f32 	%f157, [%r11+768];
	fma.rn.f32 	%f158, %f156, %f157, %f155;
	ld.shared.f32 	%f159, [_ZZ21marlin_gemm_int4_bf16E10smem_input+52];
	ld.shared.f32 	%f160, [%r11+832];
	fma.rn.f32 	%f161, %f159, %f160, %f158;
	ld.shared.f32 	%f162, [_ZZ21marlin_gemm_int4_bf16E10smem_input+56];
	ld.shared.f32 	%f163, [%r11+896];
	fma.rn.f32 	%f164, %f162, %f163, %f161;
	ld.shared.f32 	%f165, [_ZZ21marlin_gemm_int4_bf16E10smem_input+60];
	ld.shared.f32 	%f166, [%r11+960];
	fma.rn.f32 	%f167, %f165, %f166, %f164;
	add.f32 	%f951, %f167, %f951;
$L__BB0_57:
	setp.ge.s32 	%p66, %r39, %r132;
	@%p66 bra 	$L__BB0_59;
	ld.shared.f32 	%f168, [_ZZ21marlin_gemm_int4_bf16E10smem_input+64];
	ld.shared.f32 	%f169, [%r11];
	fma.rn.f32 	%f170, %f168, %f169, 0f00000000;
	ld.shared.f32 	%f171, [_ZZ21marlin_gemm_int4_bf16E10smem_input+68];
	ld.shared.f32 	%f172, [%r11+64];
	fma.rn.f32 	%f173, %f171, %f172, %f170;
	ld.shared.f32 	%f174, [_ZZ21marlin_gemm_int4_bf16E10smem_input+72];
	ld.shared.f32 	%f175, [%r11+128];
	fma.rn.f32 	%f176, %f174, %f175, %f173;
	ld.shared.f32 	%f177, [_ZZ21marlin_gemm_int4_bf16E10smem_input+76];
	ld.shared.f32 	%f178, [%r11+192];
	fma.rn.f32 	%f179, %f177, %f178, %f176;
	ld.shared.f32 	%f180, [_ZZ21marlin_gemm_int4_bf16E10smem_input+80];
	ld.shared.f32 	%f181, [%r11+256];
	fma.rn.f32 	%f182, %f180, %f181, %f179;
	ld.shared.f32 	%f183, [_ZZ21marlin_gemm_int4_bf16E10smem_input+84];
	ld.shared.f32 	%f184, [%r11+320];
	fma.rn.f32 	%f185, %f183, %f184, %f182;
	ld.shared.f32 	%f186, [_ZZ21marlin_gemm_int4_bf16E10smem_input+88];
	ld.shared.f32 	%f187, [%r11+384];
	fma.rn.f32 	%f188, %f186, %f187, %f185;
	ld.shared.f32 	%f189, [_ZZ21marlin_gemm_int4_bf16E10smem_input+92];
	ld.shared.f32 	%f190, [%r11+448];
	fma.rn.f32 	%f191, %f189, %f190, %f188;
	ld.shared.f32 	%f192, [_ZZ21marlin_gemm_int4_bf16E10smem_input+96];
	ld.shared.f32 	%f193, [%r11+512];
	fma.rn.f32 	%f194, %f192, %f193, %f191;
	ld.shared.f32 	%f195, [_ZZ21marlin_gemm_int4_bf16E10smem_input+100];
	ld.shared.f32 	%f196, [%r11+576];
	fma.rn.f32 	%f197, %f195, %f196, %f194;
	ld.shared.f32 	%f198, [_ZZ21marlin_gemm_int4_bf16E10smem_input+104];
	ld.shared.f32 	%f199, [%r11+640];
	fma.rn.f32 	%f200, %f198, %f199, %f197;
	ld.shared.f32 	%f201, [_ZZ21marlin_gemm_int4_bf16E10smem_input+108];
	ld.shared.f32 	%f202, [%r11+704];
	fma.rn.f32 	%f203, %f201, %f202, %f200;
	ld.shared.f32 	%f204, [_ZZ21marlin_gemm_int4_bf16E10smem_input+112];
	ld.shared.f32 	%f205, [%r11+768];
	fma.rn.f32 	%f206, %f204, %f205, %f203;
	ld.shared.f32 	%f207, [_ZZ21marlin_gemm_int4_bf16E10smem_input+116];
	ld.shared.f32 	%f208, [%r11+832];
	fma.rn.f32 	%f209, %f207, %f208, %f206;
	ld.shared.f32 	%f210, [_ZZ21marlin_gemm_int4_bf16E10smem_input+120];
	ld.shared.f32 	%f211, [%r11+896];
	fma.rn.f32 	%f212, %f210, %f211, %f209;
	ld.shared.f32 	%f213, [_ZZ21marlin_gemm_int4_bf16E10smem_input+124];
	ld.shared.f32 	%f214, [%r11+960];
	fma.rn.f32 	%f215, %f213, %f214, %f212;
	add.f32 	%f950, %f215, %f950;
$L__BB0_59:
	add.s32 	%r336, %r2, 2;
	setp.ge.s32 	%p67, %r336, %r132;
	@%p67 bra 	$L__BB0_61;
	ld.shared.f32 	%f216, [_ZZ21marlin_gemm_int4_bf16E10smem_input+128];
	ld.shared.f32 	%f217, [%r11];
	fma.rn.f32 	%f218, %f216, %f217, 0f00000000;
	ld.shared.f32 	%f219, [_ZZ21marlin_gemm_int4_bf16E10smem_input+132];
	ld.shared.f32 	%f220, [%r11+64];
	fma.rn.f32 	%f221, %f219, %f220, %f218;
	ld.shared.f32 	%f222, [_ZZ21marlin_gemm_int4_bf16E10smem_input+136];
	ld.shared.f32 	%f223, [%r11+128];
	fma.rn.f32 	%f224, %f222, %f223, %f221;
	ld.shared.f32 	%f225, [_ZZ21marlin_gemm_int4_bf16E10smem_input+140];
	ld.shared.f32 	%f226, [%r11+192];
	fma.rn.f32 	%f227, %f225, %f226, %f224;
	ld.shared.f32 	%f228, [_ZZ21marlin_gemm_int4_bf16E10smem_input+144];
	ld.shared.f32 	%f229, [%r11+256];
	fma.rn.f32 	%f230, %f228, %f229, %f227;
	ld.shared.f32 	%f231, [_ZZ21marlin_gemm_int4_bf16E10smem_input+148];
	ld.shared.f32 	%f232, [%r11+320];
	fma.rn.f32 	%f233, %f231, %f232, %f230;
	ld.shared.f32 	%f234, [_ZZ21marlin_gemm_int4_bf16E10smem_input+152];
	ld.shared.f32 	%f235, [%r11+384];
	fma.rn.f32 	%f236, %f234, %f235, %f233;
	ld.shared.f32 	%f237, [_ZZ21marlin_gemm_int4_bf16E10smem_input+156];
	ld.shared.f32 	%f238, [%r11+448];
	fma.rn.f32 	%f239, %f237, %f238, %f236;
	ld.shared.f32 	%f240, [_ZZ21marlin_gemm_int4_bf16E10smem_input+160];
	ld.shared.f32 	%f241, [%r11+512];
	fma.rn.f32 	%f242, %f240, %f241, %f239;
	ld.shared.f32 	%f243, [_ZZ21marlin_gemm_int4_bf16E10smem_input+164];
	ld.shared.f32 	%f244, [%r11+576];
	fma.rn.f32 	%f245, %f243, %f244, %f242;
	ld.shared.f32 	%f246, [_ZZ21marlin_gemm_int4_bf16E10smem_input+168];
	ld.shared.f32 	%f247, [%r11+640];
	fma.rn.f32 	%f248, %f246, %f247, %f245;
	ld.shared.f32 	%f249, [_ZZ21marlin_gemm_int4_bf16E10smem_input+172];
	ld.shared.f32 	%f250, [%r11+704];
	fma.rn.f32 	%f251, %f249, %f250, %f248;
	ld.shared.f32 	%f252, [_ZZ21marlin_gemm_int4_bf16E10smem_input+176];
	ld.shared.f32 	%f253, [%r11+768];
	fma.rn.f32 	%f254, %f252, %f253, %f251;
	ld.shared.f32 	%f255, [_ZZ21marlin_gemm_int4_bf16E10smem_input+180];
	ld.shared.f32 	%f256, [%r11+832];
	fma.rn.f32 	%f257, %f255, %f256, %f254;
	ld.shared.f32 	%f258, [_ZZ21marlin_gemm_int4_bf16E10smem_input+184];
	ld.shared.f32 	%f259, [%r11+896];
	fma.rn.f32 	%f260, %f258, %f259, %f257;
	ld.shared.f32 	%f261, [_ZZ21marlin_gemm_int4_bf16E10smem_input+188];
	ld.shared.f32 	%f262, [%r11+960];
	fma.rn.f32 	%f263, %f261, %f262, %f260;
	add.f32 	%f949, %f263, %f949;
$L__BB0_61:
	add.s32 	%r337, %r2, 3;
	setp.ge.s32 	%p68, %r337, %r132;
	@%p68 bra 	$L__BB0_63;
	ld.shared.f32 	%f264, [_ZZ21marlin_gemm_int4_bf16E10smem_input+192];
	ld.shared.f32 	%f265, [%r11];
	fma.rn.f32 	%f266, %f264, %f265, 0f00000000;
	ld.shared.f32 	%f267, [_ZZ21marlin_gemm_int4_bf16E10smem_input+196];
	ld.shared.f32 	%f268, [%r11+64];
	fma.rn.f32 	%f269, %f267, %f268, %f266;
	ld.shared.f32 	%f270, [_ZZ21marlin_gemm_int4_bf16E10smem_input+200];
	ld.shared.f32 	%f271, [%r11+128];
	fma.rn.f32 	%f272, %f270, %f271, %f269;
	ld.shared.f32 	%f273, [_ZZ21marlin_gemm_int4_bf16E10smem_input+204];
	ld.shared.f32 	%f274, [%r11+192];
	fma.rn.f32 	%f275, %f273, %f274, %f272;
	ld.shared.f32 	%f276, [_ZZ21marlin_gemm_int4_bf16E10smem_input+208];
	ld.shared.f32 	%f277, [%r11+256];
	fma.rn.f32 	%f278, %f276, %f277, %f275;
	ld.shared.f32 	%f279, [_ZZ21marlin_gemm_int4_bf16E10smem_input+212];
	ld.shared.f32 	%f280, [%r11+320];
	fma.rn.f32 	%f281, %f279, %f280, %f278;
	ld.shared.f32 	%f282, [_ZZ21marlin_gemm_int4_bf16E10smem_input+216];
	ld.shared.f32 	%f283, [%r11+384];
	fma.rn.f32 	%f284, %f282, %f283, %f281;
	ld.shared.f32 	%f285, [_ZZ21marlin_gemm_int4_bf16E10smem_input+220];
	ld.shared.f32 	%f286, [%r11+448];
	fma.rn.f32 	%f287, %f285, %f286, %f284;
	ld.shared.f32 	%f288, [_ZZ21marlin_gemm_int4_bf16E10smem_input+224];
	ld.shared.f32 	%f289, [%r11+512];
	fma.rn.f32 	%f290, %f288, %f289, %f287;
	ld.shared.f32 	%f291, [_ZZ21marlin_gemm_int4_bf16E10smem_input+228];
	ld.shared.f32 	%f292, [%r11+576];
	fma.rn.f32 	%f293, %f291, %f292, %f290;
	ld.shared.f32 	%f294, [_ZZ21marlin_gemm_int4_bf16E10smem_input+232];
	ld.shared.f32 	%f295, [%r11+640];
	fma.rn.f32 	%f296, %f294, %f295, %f293;
	ld.shared.f32 	%f297, [_ZZ21marlin_gemm_int4_bf16E10smem_input+236];
	ld.shared.f32 	%f298, [%r11+704];
	fma.rn.f32 	%f299, %f297, %f298, %f296;
	ld.shared.f32 	%f300, [_ZZ21marlin_gemm_int4_bf16E10smem_input+240];
	ld.shared.f32 	%f301, [%r11+768];
	fma.rn.f32 	%f302, %f300, %f301, %f299;
	ld.shared.f32 	%f303, [_ZZ21marlin_gemm_int4_bf16E10smem_input+244];
	ld.shared.f32 	%f304, [%r11+832];
	fma.rn.f32 	%f305, %f303, %f304, %f302;
	ld.shared.f32 	%f306, [_ZZ21marlin_gemm_int4_bf16E10smem_input+248];
	ld.shared.f32 	%f307, [%r11+896];
	fma.rn.f32 	%f308, %f306, %f307, %f305;
	ld.shared.f32 	%f309, [_ZZ21marlin_gemm_int4_bf16E10smem_input+252];
	ld.shared.f32 	%f310, [%r11+960];
	fma.rn.f32 	%f311, %f309, %f310, %f308;
	add.f32 	%f948, %f311, %f948;
$L__BB0_63:
	add.s32 	%r338, %r2, 4;
	setp.ge.s32 	%p69, %r338, %r132;
	@%p69 bra 	$L__BB0_65;
	ld.shared.f32 	%f312, [_ZZ21marlin_gemm_int4_bf16E10smem_input+256];
	ld.shared.f32 	%f313, [%r11];
	fma.rn.f32 	%f314, %f312, %f313, 0f00000000;
	ld.shared.f32 	%f315, [_ZZ21marlin_gemm_int4_bf16E10smem_input+260];
	ld.shared.f32 	%f316, [%r11+64];
	fma.rn.f32 	%f317, %f315, %f316, %f314;
	ld.shared.f32 	%f318, [_ZZ21marlin_gemm_int4_bf16E10smem_input+264];
	ld.shared.f32 	%f319, [%r11+128];
	fma.rn.f32 	%f320, %f318, %f319, %f317;
	ld.shared.f32 	%f321, [_ZZ21marlin_gemm_int4_bf16E10smem_input+268];
	ld.shared.f32 	%f322, [%r11+192];
	fma.rn.f32 	%f323, %f321, %f322, %f320;
	ld.shared.f32 	%f324, [_ZZ21marlin_gemm_int4_bf16E10smem_input+272];
	ld.shared.f32 	%f325, [%r11+256];
	fma.rn.f32 	%f326, %f324, %f325, %f323;
	ld.shared.f32 	%f327, [_ZZ21marlin_gemm_int4_bf16E10smem_input+276];
	ld.shared.f32 	%f328, [%r11+320];
	fma.rn.f32 	%f329, %f327, %f328, %f326;
	ld.shared.f32 	%f330, [_ZZ21marlin_gemm_int4_bf16E10smem_input+280];
	ld.shared.f32 	%f331, [%r11+384];
	fma.rn.f32 	%f332, %f330, %f331, %f329;
	ld.shared.f32 	%f333, [_ZZ21marlin_gemm_int4_bf16E10smem_input+284];
	ld.shared.f32 	%f334, [%r11+448];
	fma.rn.f32 	%f335, %f333, %f334, %f332;
	ld.shared.f32 	%f336, [_ZZ21marlin_gemm_int4_bf16E10smem_input+288];
	ld.shared.f32 	%f337, [%r11+512];
	fma.rn.f32 	%f338, %f336, %f337, %f335;
	ld.shared.f32 	%f339, [_ZZ21marlin_gemm_int4_bf16E10smem_input+292];
	ld.shared.f32 	%f340, [%r11+576];
	fma.rn.f32 	%f341, %f339, %f340, %f338;
	ld.shared.f32 	%f342, [_ZZ21marlin_gemm_int4_bf16E10smem_input+296];
	ld.shared.f32 	%f343, [%r11+640];
	fma.rn.f32 	%f344, %f342, %f343, %f341;
	ld.shared.f32 	%f345, [_ZZ21marlin_gemm_int4_bf16E10smem_input+300];
	ld.shared.f32 	%f346, [%r11+704];
	fma.rn.f32 	%f347, %f345, %f346, %f344;
	ld.shared.f32 	%f348, [_ZZ21marlin_gemm_int4_bf16E10smem_input+304];
	ld.shared.f32 	%f349, [%r11+768];
	fma.rn.f32 	%f350, %f348, %f349, %f347;
	ld.shared.f32 	%f351, [_ZZ21marlin_gemm_int4_bf16E10smem_input+308];
	ld.shared.f32 	%f352, [%r11+832];
	fma.rn.f32 	%f353, %f351, %f352, %f350;
	ld.shared.f32 	%f354, [_ZZ21marlin_gemm_int4_bf16E10smem_input+312];
	ld.shared.f32 	%f355, [%r11+896];
	fma.rn.f32 	%f356, %f354, %f355, %f353;
	ld.shared.f32 	%f357, [_ZZ21marlin_gemm_int4_bf16E10smem_input+316];
	ld.shared.f32 	%f358, [%r11+960];
	fma.rn.f32 	%f359, %f357, %f358, %f356;
	add.f32 	%f947, %f359, %f947;
$L__BB0_65:
	add.s32 	%r339, %r2, 5;
	setp.ge.s32 	%p70, %r339, %r132;
	@%p70 bra 	$L__BB0_67;
	ld.shared.f32 	%f360, [_ZZ21marlin_gemm_int4_bf16E10smem_input+320];
	ld.shared.f32 	%f361, [%r11];
	fma.rn.f32 	%f362, %f360, %f361, 0f00000000;
	ld.shared.f32 	%f363, [_ZZ21marlin_gemm_int4_bf16E10smem_input+324];
	ld.shared.f32 	%f364, [%r11+64];
	fma.rn.f32 	%f365, %f363, %f364, %f362;
	ld.shared.f32 	%f366, [_ZZ21marlin_gemm_int4_bf16E10smem_input+328];
	ld.shared.f32 	%f367, [%r11+128];
	fma.rn.f32 	%f368, %f366, %f367, %f365;
	ld.shared.f32 	%f369, [_ZZ21marlin_gemm_int4_bf16E10smem_input+332];
	ld.shared.f32 	%f370, [%r11+192];
	fma.rn.f32 	%f371, %f369, %f370, %f368;
	ld.shared.f32 	%f372, [_ZZ21marlin_gemm_int4_bf16E10smem_input+336];
	ld.shared.f32 	%f373, [%r11+256];
	fma.rn.f32 	%f374, %f372, %f373, %f371;
	ld.shared.f32 	%f375, [_ZZ21marlin_gemm_int4_bf16E10smem_input+340];
	ld.shared.f32 	%f376, [%r11+320];
	fma.rn.f32 	%f377, %f375, %f376, %f374;
	ld.shared.f32 	%f378, [_ZZ21marlin_gemm_int4_bf16E10smem_input+344];
	ld.shared.f32 	%f379, [%r11+384];
	fma.rn.f32 	%f380, %f378, %f379, %f377;
	ld.shared.f32 	%f381, [_ZZ21marlin_gemm_int4_bf16E10smem_input+348];
	ld.shared.f32 	%f382, [%r11+448];
	fma.rn.f32 	%f383, %f381, %f382, %f380;
	ld.shared.f32 	%f384, [_ZZ21marlin_gemm_int4_bf16E10smem_input+352];
	ld.shared.f32 	%f385, [%r11+512];
	fma.rn.f32 	%f386, %f384, %f385, %f383;
	ld.shared.f32 	%f387, [_ZZ21marlin_gemm_int4_bf16E10smem_input+356];
	ld.shared.f32 	%f388, [%r11+576];
	fma.rn.f32 	%f389, %f387, %f388, %f386;
	ld.shared.f32 	%f390, [_ZZ21marlin_gemm_int4_bf16E10smem_input+360];
	ld.shared.f32 	%f391, [%r11+640];
	fma.rn.f32 	%f392, %f390, %f391, %f389;
	ld.shared.f32 	%f393, [_ZZ21marlin_gemm_int4_bf16E10smem_input+364];
	ld.shared.f32 	%f394, [%r11+704];
	fma.rn.f32 	%f395, %f393, %f394, %f392;
	ld.shared.f32 	%f396, [_ZZ21marlin_gemm_int4_bf16E10smem_input+368];
	ld.shared.f32 	%f397, [%r11+768];
	fma.rn.f32 	%f398, %f396, %f397, %f395;
	ld.shared.f32 	%f399, [_ZZ21marlin_gemm_int4_bf16E10smem_input+372];
	ld.shared.f32 	%f400, [%r11+832];
	fma.rn.f32 	%f401, %f399, %f400, %f398;
	ld.shared.f32 	%f402, [_ZZ21marlin_gemm_int4_bf16E10smem_input+376];
	ld.shared.f32 	%f403, [%r11+896];
	fma.rn.f32 	%f404, %f402, %f403, %f401;
	ld.shared.f32 	%f405, [_ZZ21marlin_gemm_int4_bf16E10smem_input+380];
	ld.shared.f32 	%f406, [%r11+960];
	fma.rn.f32 	%f407, %f405, %f406, %f404;
	add.f32 	%f946, %f407, %f946;
$L__BB0_67:
	add.s32 	%r340, %r2, 6;
	setp.ge.s32 	%p71, %r340, %r132;
	@%p71 bra 	$L__BB0_69;
	ld.shared.f32 	%f408, [_ZZ21marlin_gemm_int4_bf16E10smem_input+384];
	ld.shared.f32 	%f409, [%r11];
	fma.rn.f32 	%f410, %f408, %f409, 0f00000000;
	ld.shared.f32 	%f411, [_ZZ21marlin_gemm_int4_bf16E10smem_input+388];
	ld.shared.f32 	%f412, [%r11+64];
	fma.rn.f32 	%f413, %f411, %f412, %f410;
	ld.shared.f32 	%f414, [_ZZ21marlin_gemm_int4_bf16E10smem_input+392];
	ld.shared.f32 	%f415, [%r11+128];
	fma.rn.f32 	%f416, %f414, %f415, %f413;
	ld.shared.f32 	%f417, [_ZZ21marlin_gemm_int4_bf16E10smem_input+396];
	ld.shared.f32 	%f418, [%r11+192];
	fma.rn.f32 	%f419, %f417, %f418, %f416;
	ld.shared.f32 	%f420, [_ZZ21marlin_gemm_int4_bf16E10smem_input+400];
	ld.shared.f32 	%f421, [%r11+256];
	fma.rn.f32 	%f422, %f420, %f421, %f419;
	ld.shared.f32 	%f423, [_ZZ21marlin_gemm_int4_bf16E10smem_input+404];
	ld.shared.f32 	%f424, [%r11+320];
	fma.rn.f32 	%f425, %f423, %f424, %f422;
	ld.shared.f32 	%f426, [_ZZ21marlin_gemm_int4_bf16E10smem_input+408];
	ld.shared.f32 	%f427, [%r11+384];
	fma.rn.f32 	%f428, %f426, %f427, %f425;
	ld.shared.f32 	%f429, [_ZZ21marlin_gemm_int4_bf16E10smem_input+412];
	ld.shared.f32 	%f430, [%r11+448];
	fma.rn.f32 	%f431, %f429, %f430, %f428;
	ld.shared.f32 	%f432, [_ZZ21marlin_gemm_int4_bf16E10smem_input+416];
	ld.shared.f32 	%f433, [%r11+512];
	fma.rn.f32 	%f434, %f432, %f433, %f431;
	ld.shared.f32 	%f435, [_ZZ21marlin_gemm_int4_bf16E10smem_input+420];
	ld.shared.f32 	%f436, [%r11+576];
	fma.rn.f32 	%f437, %f435, %f436, %f434;
	ld.shared.f32 	%f438, [_ZZ21marlin_gemm_int4_bf16E10smem_input+424];
	ld.shared.f32 	%f439, [%r11+640];
	fma.rn.f32 	%f440, %f438, %f439, %f437;
	ld.shared.f32 	%f441, [_ZZ21marlin_gemm_int4_bf16E10smem_input+428];
	ld.shared.f32 	%f442, [%r11+704];
	fma.rn.f32 	%f443, %f441, %f442, %f440;
	ld.shared.f32 	%f444, [_ZZ21marlin_gemm_int4_bf16E10smem_input+432];
	ld.shared.f32 	%f445, [%r11+768];
	fma.rn.f32 	%f446, %f444, %f445, %f443;
	ld.shared.f32 	%f447, [_ZZ21marlin_gemm_int4_bf16E10smem_input+436];
	ld.shared.f32 	%f448, [%r11+832];
	fma.rn.f32 	%f449, %f447, %f448, %f446;
	ld.shared.f32 	%f450, [_ZZ21marlin_gemm_int4_bf16E10smem_input+440];
	ld.shared.f32 	%f451, [%r11+896];
	fma.rn.f32 	%f452, %f450, %f451, %f449;
	ld.shared.f32 	%f453, [_ZZ21marlin_gemm_int4_bf16E10smem_input+444];
	ld.shared.f32 	%f454, [%r11+960];
	fma.rn.f32 	%f455, %f453, %f454, %f452;
	add.f32 	%f945, %f455, %f945;
$L__BB0_69:
	add.s32 	%r341, %r2, 7;
	setp.ge.s32 	%p72, %r341, %r132;
	@%p72 bra 	$L__BB0_71;
	ld.shared.f32 	%f456, [_ZZ21marlin_gemm_int4_bf16E10smem_input+448];
	ld.shared.f32 	%f457, [%r11];
	fma.rn.f32 	%f458, %f456, %f457, 0f00000000;
	ld.shared.f32 	%f459, [_ZZ21marlin_gemm_int4_bf16E10smem_input+452];
	ld.shared.f32 	%f460, [%r11+64];
	fma.rn.f32 	%f461, %f459, %f460, %f458;
	ld.shared.f32 	%f462, [_ZZ21marlin_gemm_int4_bf16E10smem_input+456];
	ld.shared.f32 	%f463, [%r11+128];
	fma.rn.f32 	%f464, %f462, %f463, %f461;
	ld.shared.f32 	%f465, [_ZZ21marlin_gemm_int4_bf16E10smem_input+460];
	ld.shared.f32 	%f466, [%r11+192];
	fma.rn.f32 	%f467, %f465, %f466, %f464;
	ld.shared.f32 	%f468, [_ZZ21marlin_gemm_int4_bf16E10smem_input+464];
	ld.shared.f32 	%f469, [%r11+256];
	fma.rn.f32 	%f470, %f468, %f469, %f467;
	ld.shared.f32 	%f471, [_ZZ21marlin_gemm_int4_bf16E10smem_input+468];
	ld.shared.f32 	%f472, [%r11+320];
	fma.rn.f32 	%f473, %f471, %f472, %f470;
	ld.shared.f32 	%f474, [_ZZ21marlin_gemm_int4_bf16E10smem_input+472];
	ld.shared.f32 	%f475, [%r11+384];
	fma.rn.f32 	%f476, %f474, %f475, %f473;
	ld.shared.f32 	%f477, [_ZZ21marlin_gemm_int4_bf16E10smem_input+476];
	ld.shared.f32 	%f478, [%r11+448];
	fma.rn.f32 	%f479, %f477, %f478, %f476;
	ld.shared.f32 	%f480, [_ZZ21marlin_gemm_int4_bf16E10smem_input+480];
	ld.shared.f32 	%f481, [%r11+512];
	fma.rn.f32 	%f482, %f480, %f481, %f479;
	ld.shared.f32 	%f483, [_ZZ21marlin_gemm_int4_bf16E10smem_input+484];
	ld.shared.f32 	%f484, [%r11+576];
	fma.rn.f32 	%f485, %f483, %f484, %f482;
	ld.shared.f32 	%f486, [_ZZ21marlin_gemm_int4_bf16E10smem_input+488];
	ld.shared.f32 	%f487, [%r11+640];
	fma.rn.f32 	%f488, %f486, %f487, %f485;
	ld.shared.f32 	%f489, [_ZZ21marlin_gemm_int4_bf16E10smem_input+492];
	ld.shared.f32 	%f490, [%r11+704];
	fma.rn.f32 	%f491, %f489, %f490, %f488;
	ld.shared.f32 	%f492, [_ZZ21marlin_gemm_int4_bf16E10smem_input+496];
	ld.shared.f32 	%f493, [%r11+768];
	fma.rn.f32 	%f494, %f492, %f493, %f491;
	ld.shared.f32 	%f495, [_ZZ21marlin_gemm_int4_bf16E10smem_input+500];
	ld.shared.f32 	%f496, [%r11+832];
	fma.rn.f32 	%f497, %f495, %f496, %f494;
	ld.shared.f32 	%f498, [_ZZ21marlin_gemm_int4_bf16E10smem_input+504];
	ld.shared.f32 	%f499, [%r11+896];
	fma.rn.f32 	%f500, %f498, %f499, %f497;
	ld.shared.f32 	%f501, [_ZZ21marlin_gemm_int4_bf16E10smem_input+508];
	ld.shared.f32 	%f502, [%r11+960];
	fma.rn.f32 	%f503, %f501, %f502, %f500;
	add.f32 	%f944, %f503, %f944;
$L__BB0_71:
	add.s32 	%r342, %r2, 8;
	setp.ge.s32 	%p73, %r342, %r132;
	@%p73 bra 	$L__BB0_73;
	ld.shared.f32 	%f504, [_ZZ21marlin_gemm_int4_bf16E10smem_input+512];
	ld.shared.f32 	%f505, [%r11];
	fma.rn.f32 	%f506, %f504, %f505, 0f00000000;
	ld.shared.f32 	%f507, [_ZZ21marlin_gemm_int4_bf16E10smem_input+516];
	ld.shared.f32 	%f508, [%r11+64];
	fma.rn.f32 	%f509, %f507, %f508, %f506;
	ld.shared.f32 	%f510, [_ZZ21marlin_gemm_int4_bf16E10smem_input+520];
	ld.shared.f32 	%f511, [%r11+128];
	fma.rn.f32 	%f512, %f510, %f511, %f509;
	ld.shared.f32 	%f513, [_ZZ21marlin_gemm_int4_bf16E10smem_input+524];
	ld.shared.f32 	%f514, [%r11+192];
	fma.rn.f32 	%f515, %f513, %f514, %f512;
	ld.shared.f32 	%f516, [_ZZ21marlin_gemm_int4_bf16E10smem_input+528];
	ld.shared.f32 	%f517, [%r11+256];
	fma.rn.f32 	%f518, %f516, %f517, %f515;
	ld.shared.f32 	%f519, [_ZZ21marlin_gemm_int4_bf16E10smem_input+532];
	ld.shared.f32 	%f520, [%r11+320];
	fma.rn.f32 	%f521, %f519, %f520, %f518;
	ld.shared.f32 	%f522, [_ZZ21marlin_gemm_int4_bf16E10smem_input+536];
	ld.shared.f32 	%f523, [%r11+384];
	fma.rn.f32 	%f524, %f522, %f523, %f521;
	ld.shared.f32 	%f525, [_ZZ21marlin_gemm_int4_bf16E10smem_input+540];
	ld.shared.f32 	%f526, [%r11+448];
	fma.rn.f32 	%f527, %f525, %f526, %f524;
	ld.shared.f32 	%f528, [_ZZ21marlin_gemm_int4_bf16E10smem_input+544];
	ld.shared.f32 	%f529, [%r11+512];
	fma.rn.f32 	%f530, %f528, %f529, %f527;
	ld.shared.f32 	%f531, [_ZZ21marlin_gemm_int4_bf16E10smem_input+548];
	ld.shared.f32 	%f532, [%r11+576];
	fma.rn.f32 	%f533, %f531, %f532, %f530;
	ld.shared.f32 	%f534, [_ZZ21marlin_gemm_int4_bf16E10smem_input+552];
	ld.shared.f32 	%f535, [%r11+640];
	fma.rn.f32 	%f536, %f534, %f535, %f533;
	ld.shared.f32 	%f537, [_ZZ21marlin_gemm_int4_bf16E10smem_input+556];
	ld.shared.f32 	%f538, [%r11+704];
	fma.rn.f32 	%f539, %f537, %f538, %f536;
	ld.shared.f32 	%f540, [_ZZ21marlin_gemm_int4_bf16E10smem_input+560];
	ld.shared.f32 	%f541, [%r11+768];
	fma.rn.f32 	%f542, %f540, %f541, %f539;
	ld.shared.f32 	%f543, [_ZZ21marlin_gemm_int4_bf16E10smem_input+564];
	ld.shared.f32 	%f544, [%r11+832];
	fma.rn.f32 	%f545, %f543, %f544, %f542;
	ld.shared.f32 	%f546, [_ZZ21marlin_gemm_int4_bf16E10smem_input+568];
	ld.shared.f32 	%f547, [%r11+896];
	fma.rn.f32 	%f548, %f546, %f547, %f545;
	ld.shared.f32 	%f549, [_ZZ21marlin_gemm_int4_bf16E10smem_input+572];
	ld.shared.f32 	%f550, [%r11+960];
	fma.rn.f32 	%f551, %f549, %f550, %f548;
	add.f32 	%f943, %f551, %f943;
$L__BB0_73:
	add.s32 	%r343, %r2, 9;
	setp.ge.s32 	%p74, %r343, %r132;
	@%p74 bra 	$L__BB0_75;
	ld.shared.f32 	%f552, [_ZZ21marlin_gemm_int4_bf16E10smem_input+576];
	ld.shared.f32 	%f553, [%r11];
	fma.rn.f32 	%f554, %f552, %f553, 0f00000000;
	ld.shared.f32 	%f555, [_ZZ21marlin_gemm_int4_bf16E10smem_input+580];
	ld.shared.f32 	%f556, [%r11+64];
	fma.rn.f32 	%f557, %f555, %f556, %f554;
	ld.shared.f32 	%f558, [_ZZ21marlin_gemm_int4_bf16E10smem_input+584];
	ld.shared.f32 	%f559, [%r11+128];
	fma.rn.f32 	%f560, %f558, %f559, %f557;
	ld.shared.f32 	%f561, [_ZZ21marlin_gemm_int4_bf16E10smem_input+588];
	ld.shared.f32 	%f562, [%r11+192];
	fma.rn.f32 	%f563, %f561, %f562, %f560;
	ld.shared.f32 	%f564, [_ZZ21marlin_gemm_int4_bf16E10smem_input+592];
	ld.shared.f32 	%f565, [%r11+256];
	fma.rn.f32 	%f566, %f564, %f565, %f563;
	ld.shared.f32 	%f567, [_ZZ21marlin_gemm_int4_bf16E10smem_input+596];
	ld.shared.f32 	%f568, [%r11+320];
	fma.rn.f32 	%f569, %f567, %f568, %f566;
	ld.shared.f32 	%f570, [_ZZ21marlin_gemm_int4_bf16E10smem_input+600];
	ld.shared.f32 	%f571, [%r11+384];
	fma.rn.f32 	%f572, %f570, %f571, %f569;
	ld.shared.f32 	%f573, [_ZZ21marlin_gemm_int4_bf16E10smem_input+604];
	ld.shared.f32 	%f574, [%r11+448];
	fma.rn.f32 	%f575, %f573, %f574, %f572;
	ld.shared.f32 	%f576, [_ZZ21marlin_gemm_int4_bf16E10smem_input+608];
	ld.shared.f32 	%f577, [%r11+512];
	fma.rn.f32 	%f578, %f576, %f577, %f575;
	ld.shared.f32 	%f579, [_ZZ21marlin_gemm_int4_bf16E10smem_input+612];
	ld.shared.f32 	%f580, [%r11+576];
	fma.rn.f32 	%f581, %f579, %f580, %f578;
	ld.shared.f32 	%f582, [_ZZ21marlin_gemm_int4_bf16E10smem_input+616];
	ld.shared.f32 	%f583, [%r11+640];
	fma.rn.f32 	%f584, %f582, %f583, %f581;
	ld.shared.f32 	%f585, [_ZZ21marlin_gemm_int4_bf16E10smem_input+620];
	ld.shared.f32 	%f586, [%r11+704];
	fma.rn.f32 	%f587, %f585, %f586, %f584;
	ld.shared.f32 	%f588, [_ZZ21marlin_gemm_int4_bf16E10smem_input+624];
	ld.shared.f32 	%f589, [%r11+768];
	fma.rn.f32 	%f590, %f588, %f589, %f587;
	ld.shared.f32 	%f591, [_ZZ21marlin_gemm_int4_bf16E10smem_input+628];
	ld.shared.f32 	%f592, [%r11+832];
	fma.rn.f32 	%f593, %f591, %f592, %f590;
	ld.shared.f32 	%f594, [_ZZ21marlin_gemm_int4_bf16E10smem_input+632];
	ld.shared.f32 	%f595, [%r11+896];
	fma.rn.f32 	%f596, %f594, %f595, %f593;
	ld.shared.f32 	%f597, [_ZZ21marlin_gemm_int4_bf16E10smem_input+636];
	ld.shared.f32 	%f598, [%r11+960];
	fma.rn.f32 	%f599, %f597, %f598, %f596;
	add.f32 	%f942, %f599, %f942;
$L__BB0_75:
	add.s32 	%r344, %r2, 10;
	setp.ge.s32 	%p75, %r344, %r132;
	@%p75 bra 	$L__BB0_77;
	ld.shared.f32 	%f600, [_ZZ21marlin_gemm_int4_bf16E10smem_input+640];
	ld.shared.f32 	%f601, [%r11];
	fma.rn.f32 	%f602, %f600, %f601, 0f00000000;
	ld.shared.f32 	%f603, [_ZZ21marlin_gemm_int4_bf16E10smem_input+644];
	ld.shared.f32 	%f604, [%r11+64];
	fma.rn.f32 	%f605, %f603, %f604, %f602;
	ld.shared.f32 	%f606, [_ZZ21marlin_gemm_int4_bf16E10smem_input+648];
	ld.shared.f32 	%f607, [%r11+128];
	fma.rn.f32 	%f608, %f606, %f607, %f605;
	ld.shared.f32 	%f609, [_ZZ21marlin_gemm_int4_bf16E10smem_input+652];
	ld.shared.f32 	%f610, [%r11+192];
	fma.rn.f32 	%f611, %f609, %f610, %f608;
	ld.shared.f32 	%f612, [_ZZ21marlin_gemm_int4_bf16E10smem_input+656];
	ld.shared.f32 	%f613, [%r11+256];
	fma.rn.f32 	%f614, %f612, %f613, %f611;
	ld.shared.f32 	%f615, [_ZZ21marlin_gemm_int4_bf16E10smem_input+660];
	ld.shared.f32 	%f616, [%r11+320];
	fma.rn.f32 	%f617, %f615, %f616, %f614;
	ld.shared.f32 	%f618, [_ZZ21marlin_gemm_int4_bf16E10smem_input+664];
	ld.shared.f32 	%f619, [%r11+384];
	fma.rn.f32 	%f620, %f618, %f619, %f617;
	ld.shared.f32 	%f621, [_ZZ21marlin_gemm_int4_bf16E10smem_input+668];
	ld.shared.f32 	%f622, [%r11+448];
	fma.rn.f32 	%f623, %f621, %f622, %f620;
	ld.shared.f32 	%f624, [_ZZ21marlin_gemm_int4_bf16E10smem_input+672];
	ld.shared.f32 	%f625, [%r11+512];
	fma.rn.f32 	%f626, %f624, %f625, %f623;
	ld.shared.f32 	%f627, [_ZZ21marlin_gemm_int4_bf16E10smem_input+676];
	ld.shared.f32 	%f628, [%r11+576];
	fma.rn.f32 	%f629, %f627, %f628, %f626;
	ld.shared.f32 	%f630, [_ZZ21marlin_gemm_int4_bf16E10smem_input+680];
	ld.shared.f32 	%f631, [%r11+640];
	fma.rn.f32 	%f632, %f630, %f631, %f629;
	ld.shared.f32 	%f633, [_ZZ21marlin_gemm_int4_bf16E10smem_input+684];
	ld.shared.f32 	%f634, [%r11+704];
	fma.rn.f32 	%f635, %f633, %f634, %f632;
	ld.shared.f32 	%f636, [_ZZ21marlin_gemm_int4_bf16E10smem_input+688];
	ld.shared.f32 	%f637, [%r11+768];
	fma.rn.f32 	%f638, %f636, %f637, %f635;
	ld.shared.f32 	%f639, [_ZZ21marlin_gemm_int4_bf16E10smem_input+692];
	ld.shared.f32 	%f640, [%r11+832];
	fma.rn.f32 	%f641, %f639, %f640, %f638;
	ld.shared.f32 	%f642, [_ZZ21marlin_gemm_int4_bf16E10smem_input+696];
	ld.shared.f32 	%f643, [%r11+896];
	fma.rn.f32 	%f644, %f642, %f643, %f641;
	ld.shared.f32 	%f645, [_ZZ21marlin_gemm_int4_bf16E10smem_input+700];
	ld.shared.f32 	%f646, [%r11+960];
	fma.rn.f32 	%f647, %f645, %f646, %f644;
	add.f32 	%f941, %f647, %f941;
$L__BB0_77:
	add.s32 	%r345, %r2, 11;
	setp.ge.s32 	%p76, %r345, %r132;
	@%p76 bra 	$L__BB0_79;
	ld.shared.f32 	%f648, [_ZZ21marlin_gemm_int4_bf16E10smem_input+704];
	ld.shared.f32 	%f649, [%r11];
	fma.rn.f32 	%f650, %f648, %f649, 0f00000000;
	ld.shared.f32 	%f651, [_ZZ21marlin_gemm_int4_bf16E10smem_input+708];
	ld.shared.f32 	%f652, [%r11+64];
	fma.rn.f32 	%f653, %f651, %f652, %f650;
	ld.shared.f32 	%f654, [_ZZ21marlin_gemm_int4_bf16E10smem_input+712];
	ld.shared.f32 	%f655, [%r11+128];
	fma.rn.f32 	%f656, %f654, %f655, %f653;
	ld.shared.f32 	%f657, [_ZZ21marlin_gemm_int4_bf16E10smem_input+716];
	ld.shared.f32 	%f658, [%r11+192];
	fma.rn.f32 	%f659, %f657, %f658, %f656;
	ld.shared.f32 	%f660, [_ZZ21marlin_gemm_int4_bf16E10smem_input+720];
	ld.shared.f32 	%f661, [%r11+256];
	fma.rn.f32 	%f662, %f660, %f661, %f659;
	ld.shared.f32 	%f663, [_ZZ21marlin_gemm_int4_bf16E10smem_input+724];
	ld.shared.f32 	%f664, [%r11+320];
	fma.rn.f32 	%f665, %f663, %f664, %f662;
	ld.shared.f32 	%f666, [_ZZ21marlin_gemm_int4_bf16E10smem_input+728];
	ld.shared.f32 	%f667, [%r11+384];
	fma.rn.f32 	%f668, %f666, %f667, %f665;
	ld.shared.f32 	%f669, [_ZZ21marlin_gemm_int4_bf16E10smem_input+732];
	ld.shared.f32 	%f670, [%r11+448];
	fma.rn.f32 	%f671, %f669, %f670, %f668;
	ld.shared.f32 	%f672, [_ZZ21marlin_gemm_int4_bf16E10smem_input+736];
	ld.shared.f32 	%f673, [%r11+512];
	fma.rn.f32 	%f674, %f672, %f673, %f671;
	ld.shared.f32 	%f675, [_ZZ21marlin_gemm_int4_bf16E10smem_input+740];
	ld.shared.f32 	%f676, [%r11+576];
	fma.rn.f32 	%f677, %f675, %f676, %f674;
	ld.shared.f32 	%f678, [_ZZ21marlin_gemm_int4_bf16E10smem_input+744];
	ld.shared.f32 	%f679, [%r11+640];
	fma.rn.f32 	%f680, %f678, %f679, %f677;
	ld.shared.f32 	%f681, [_ZZ21marlin_gemm_int4_bf16E10smem_input+748];
	ld.shared.f32 	%f682, [%r11+704];
	fma.rn.f32 	%f683, %f681, %f682, %f680;
	ld.shared.f32 	%f684, [_ZZ21marlin_gemm_int4_bf16E10smem_input+752];
	ld.shared.f32 	%f685, [%r11+768];
	fma.rn.f32 	%f686, %f684, %f685, %f683;
	ld.shared.f32 	%f687, [_ZZ21marlin_gemm_int4_bf16E10smem_input+756];
	ld.shared.f32 	%f688, [%r11+832];
	fma.rn.f32 	%f689, %f687, %f688, %f686;
	ld.shared.f32 	%f690, [_ZZ21marlin_gemm_int4_bf16E10smem_input+760];
	ld.shared.f32 	%f691, [%r11+896];
	fma.rn.f32 	%f692, %f690, %f691, %f689;
	ld.shared.f32 	%f693, [_ZZ21marlin_gemm_int4_bf16E10smem_input+764];
	ld.shared.f32 	%f694, [%r11+960];
	fma.rn.f32 	%f695, %f693, %f694, %f692;
	add.f32 	%f940, %f695, %f940;
$L__BB0_79:
	add.s32 	%r346, %r2, 12;
	setp.ge.s32 	%p77, %r346, %r132;
	@%p77 bra 	$L__BB0_81;
	ld.shared.f32 	%f696, [_ZZ21marlin_gemm_int4_bf16E10smem_input+768];
	ld.shared.f32 	%f697, [%r11];
	fma.rn.f32 	%f698, %f696, %f697, 0f00000000;
	ld.shared.f32 	%f699, [_ZZ21marlin_gemm_int4_bf16E10smem_input+772];
	ld.shared.f32 	%f700, [%r11+64];
	fma.rn.f32 	%f701, %f699, %f700, %f698;
	ld.shared.f32 	%f702, [_ZZ21marlin_gemm_int4_bf16E10smem_input+776];
	ld.shared.f32 	%f703, [%r11+128];
	fma.rn.f32 	%f704, %f702, %f703, %f701;
	ld.shared.f32 	%f705, [_ZZ21marlin_gemm_int4_bf16E10smem_input+780];
	ld.shared.f32 	%f706, [%r11+192];
	fma.rn.f32 	%f707, %f705, %f706, %f704;
	ld.shared.f32 	%f708, [_ZZ21marlin_gemm_int4_bf16E10smem_input+784];
	ld.shared.f32 	%f709, [%r11+256];
	fma.rn.f32 	%f710, %f708, %f709, %f707;
	ld.shared.f32 	%f711, [_ZZ21marlin_gemm_int4_bf16E10smem_input+788];
	ld.shared.f32 	%f712, [%r11+320];
	fma.rn.f32 	%f713, %f711, %f712, %f710;
	ld.shared.f32 	%f714, [_ZZ21marlin_gemm_int4_bf16E10smem_input+792];
	ld.shared.f32 	%f715, [%r11+384];
	fma.rn.f32 	%f716, %f714, %f715, %f713;
	ld.shared.f32 	%f717, [_ZZ21marlin_gemm_int4_bf16E10smem_input+796];
	ld.shared.f32 	%f718, [%r11+448];
	fma.rn.f32 	%f719, %f717, %f718, %f716;
	ld.shared.f32 	%f720, [_ZZ21marlin_gemm_int4_bf16E10smem_input+800];
	ld.shared.f32 	%f721, [%r11+512];
	fma.rn.f32 	%f722, %f720, %f721, %f719;
	ld.shared.f32 	%f723, [_ZZ21marlin_gemm_int4_bf16E10smem_input+804];
	ld.shared.f32 	%f724, [%r11+576];
	fma.rn.f32 	%f725, %f723, %f724, %f722;
	ld.shared.f32 	%f726, [_ZZ21marlin_gemm_int4_bf16E10smem_input+808];
	ld.shared.f32 	%f727, [%r11+640];
	fma.rn.f32 	%f728, %f726, %f727, %f725;
	ld.shared.f32 	%f729, [_ZZ21marlin_gemm_int4_bf16E10smem_input+812];
	ld.shared.f32 	%f730, [%r11+704];
	fma.rn.f32 	%f731, %f729, %f730, %f728;
	ld.shared.f32 	%f732, [_ZZ21marlin_gemm_int4_bf16E10smem_input+816];
	ld.shared.f32 	%f733, [%r11+768];
	fma.rn.f32 	%f734, %f732, %f733, %f731;
	ld.shared.f32 	%f735, [_ZZ21marlin_gemm_int4_bf16E10smem_input+820];
	ld.shared.f32 	%f736, [%r11+832];
	fma.rn.f32 	%f737, %f735, %f736, %f734;
	ld.shared.f32 	%f738, [_ZZ21marlin_gemm_int4_bf16E10smem_input+824];
	ld.shared.f32 	%f739, [%r11+896];
	fma.rn.f32 	%f740, %f738, %f739, %f737;
	ld.shared.f32 	%f741, [_ZZ21marlin_gemm_int4_bf16E10smem_input+828];
	ld.shared.f32 	%f742, [%r11+960];
	fma.rn.f32 	%f743, %f741, %f742, %f740;
	add.f32 	%f939, %f743, %f939;
$L__BB0_81:
	add.s32 	%r347, %r2, 13;
	setp.ge.s32 	%p78, %r347, %r132;
	@%p78 bra 	$L__BB0_83;
	ld.shared.f32 	%f744, [_ZZ21marlin_gemm_int4_bf16E10smem_input+832];
	ld.shared.f32 	%f745, [%r11];
	fma.rn.f32 	%f746, %f744, %f745, 0f00000000;
	ld.shared.f32 	%f747, [_ZZ21marlin_gemm_int4_bf16E10smem_input+836];
	ld.shared.f32 	%f748, [%r11+64];
	fma.rn.f32 	%f749, %f747, %f748, %f746;
	ld.shared.f32 	%f750, [_ZZ21marlin_gemm_int4_bf16E10smem_input+840];
	ld.shared.f32 	%f751, [%r11+128];
	fma.rn.f32 	%f752, %f750, %f751, %f749;
	ld.shared.f32 	%f753, [_ZZ21marlin_gemm_int4_bf16E10smem_input+844];
	ld.shared.f32 	%f754, [%r11+192];
	fma.rn.f32 	%f755, %f753, %f754, %f752;
	ld.shared.f32 	%f756, [_ZZ21marlin_gemm_int4_bf16E10smem_input+848];
	ld.shared.f32 	%f757, [%r11+256];
	fma.rn.f32 	%f758, %f756, %f757, %f755;
	ld.shared.f32 	%f759, [_ZZ21marlin_gemm_int4_bf16E10smem_input+852];
	ld.shared.f32 	%f760, [%r11+320];
	fma.rn.f32 	%f761, %f759, %f760, %f758;
	ld.shared.f32 	%f762, [_ZZ21marlin_gemm_int4_bf16E10smem_input+856];
	ld.shared.f32 	%f763, [%r11+384];
	fma.rn.f32 	%f764, %f762, %f763, %f761;
	ld.shared.f32 	%f765, [_ZZ21marlin_gemm_int4_bf16E10smem_input+860];
	ld.shared.f32 	%f766, [%r11+448];
	fma.rn.f32 	%f767, %f765, %f766, %f764;
	ld.shared.f32 	%f768, [_ZZ21marlin_gemm_int4_bf16E10smem_input+864];
	ld.shared.f32 	%f769, [%r11+512];
	fma.rn.f32 	%f770, %f768, %f769, %f767;
	ld.shared.f32 	%f771, [_ZZ21marlin_gemm_int4_bf16E10smem_input+868];
	ld.shared.f32 	%f772, [%r11+576];
	fma.rn.f32 	%f773, %f771, %f772, %f770;
	ld.shared.f32 	%f774, [_ZZ21marlin_gemm_int4_bf16E10smem_input+872];
	ld.shared.f32 	%f775, [%r11+640];
	fma.rn.f32 	%f776, %f774, %f775, %f773;
	ld.shared.f32 	%f777, [_ZZ21marlin_gemm_int4_bf16E10smem_input+876];
	ld.shared.f32 	%f778, [%r11+704];
	fma.rn.f32 	%f779, %f777, %f778, %f776;
	ld.shared.f32 	%f780, [_ZZ21marlin_gemm_int4_bf16E10smem_input+880];
	ld.shared.f32 	%f781, [%r11+768];
	fma.rn.f32 	%f782, %f780, %f781, %f779;
	ld.shared.f32 	%f783, [_ZZ21marlin_gemm_int4_bf16E10smem_input+884];
	ld.shared.f32 	%f784, [%r11+832];
	fma.rn.f32 	%f785, %f783, %f784, %f782;
	ld.shared.f32 	%f786, [_ZZ21marlin_gemm_int4_bf16E10smem_input+888];
	ld.shared.f32 	%f787, [%r11+896];
	fma.rn.f32 	%f788, %f786, %f787, %f785;
	ld.shared.f32 	%f789, [_ZZ21marlin_gemm_int4_bf16E10smem_input+892];
	ld.shared.f32 	%f790, [%r11+960];
	fma.rn.f32 	%f791, %f789, %f790, %f788;
	add.f32 	%f938, %f791, %f938;
$L__BB0_83:
	add.s32 	%r348, %r2, 14;
	setp.ge.s32 	%p79, %r348, %r132;
	@%p79 bra 	$L__BB0_85;
	ld.shared.f32 	%f792, [_ZZ21marlin_gemm_int4_bf16E10smem_input+896];
	ld.shared.f32 	%f793, [%r11];
	fma.rn.f32 	%f794, %f792, %f793, 0f00000000;
	ld.shared.f32 	%f795, [_ZZ21marlin_gemm_int4_bf16E10smem_input+900];
	ld.shared.f32 	%f796, [%r11+64];
	fma.rn.f32 	%f797, %f795, %f796, %f794;
	ld.shared.f32 	%f798, [_ZZ21marlin_gemm_int4_bf16E10smem_input+904];
	ld.shared.f32 	%f799, [%r11+128];
	fma.rn.f32 	%f800, %f798, %f799, %f797;
	ld.shared.f32 	%f801, [_ZZ21marlin_gemm_int4_bf16E10smem_input+908];
	ld.shared.f32 	%f802, [%r11+192];
	fma.rn.f32 	%f803, %f801, %f802, %f800;
	ld.shared.f32 	%f804, [_ZZ21marlin_gemm_int4_bf16E10smem_input+912];
	ld.shared.f32 	%f805, [%r11+256];
	fma.rn.f32 	%f806, %f804, %f805, %f803;
	ld.shared.f32 	%f807, [_ZZ21marlin_gemm_int4_bf16E10smem_input+916];
	ld.shared.f32 	%f808, [%r11+320];
	fma.rn.f32 	%f809, %f807, %f808, %f806;
	ld.shared.f32 	%f810, [_ZZ21marlin_gemm_int4_bf16E10smem_input+920];
	ld.shared.f32 	%f811, [%r11+384];
	fma.rn.f32 	%f812, %f810, %f811, %f809;
	ld.shared.f32 	%f813, [_ZZ21marlin_gemm_int4_bf16E10smem_input+924];
	ld.shared.f32 	%f814, [%r11+448];
	fma.rn.f32 	%f815, %f813, %f814, %f812;
	ld.shared.f32 	%f816, [_ZZ21marlin_gemm_int4_bf16E10smem_input+928];
	ld.shared.f32 	%f817, [%r11+512];
	fma.rn.f32 	%f818, %f816, %f817, %f815;
	ld.shared.f32 	%f819, [_ZZ21marlin_gemm_int4_bf16E10smem_input+932];
	ld.shared.f32 	%f820, [%r11+576];
	fma.rn.f32 	%f821, %f819, %f820, %f818;
	ld.shared.f32 	%f822, [_ZZ21marlin_gemm_int4_bf16E10smem_input+936];
	ld.shared.f32 	%f823, [%r11+640];
	fma.rn.f32 	%f824, %f822, %f823, %f821;
	ld.shared.f32 	%f825, [_ZZ21marlin_gemm_int4_bf16E10smem_input+940];
	ld.shared.f32 	%f826, [%r11+704];
	fma.rn.f32 	%f827, %f825, %f826, %f824;
	ld.shared.f32 	%f828, [_ZZ21marlin_gemm_int4_bf16E10smem_input+944];
	ld.shared.f32 	%f829, [%r11+768];
	fma.rn.f32 	%f830, %f828, %f829, %f827;
	ld.shared.f32 	%f831, [_ZZ21marlin_gemm_int4_bf16E10smem_input+948];
	ld.shared.f32 	%f832, [%r11+832];
	fma.rn.f32 	%f833, %f831, %f832, %f830;
	ld.shared.f32 	%f834, [_ZZ21marlin_gemm_int4_bf16E10smem_input+952];
	ld.shared.f32 	%f835, [%r11+896];
	fma.rn.f32 	%f836, %f834, %f835, %f833;
	ld.shared.f32 	%f837, [_ZZ21marlin_gemm_int4_bf16E10smem_input+956];
	ld.shared.f32 	%f838, [%r11+960];
	fma.rn.f32 	%f839, %f837, %f838, %f836;
	add.f32 	%f937, %f839, %f937;
$L__BB0_85:
	add.s32 	%r349, %r2, 15;
	setp.ge.s32 	%p80, %r349, %r132;
	@%p80 bra 	$L__BB0_87;
	ld.shared.f32 	%f840, [_ZZ21marlin_gemm_int4_bf16E10smem_input+960];
	ld.shared.f32 	%f841, [%r11];
	fma.rn.f32 	%f842, %f840, %f841, 0f00000000;
	ld.shared.f32 	%f843, [_ZZ21marlin_gemm_int4_bf16E10smem_input+964];
	ld.shared.f32 	%f844, [%r11+64];
	fma.rn.f32 	%f845, %f843, %f844, %f842;
	ld.shared.f32 	%f846, [_ZZ21marlin_gemm_int4_bf16E10smem_input+968];
	ld.shared.f32 	%f847, [%r11+128];
	fma.rn.f32 	%f848, %f846, %f847, %f845;
	ld.shared.f32 	%f849, [_ZZ21marlin_gemm_int4_bf16E10smem_input+972];
	ld.shared.f32 	%f850, [%r11+192];
	fma.rn.f32 	%f851, %f849, %f850, %f848;
	ld.shared.f32 	%f852, [_ZZ21marlin_gemm_int4_bf16E10smem_input+976];
	ld.shared.f32 	%f853, [%r11+256];
	fma.rn.f32 	%f854, %f852, %f853, %f851;
	ld.shared.f32 	%f855, [_ZZ21marlin_gemm_int4_bf16E10smem_input+980];
	ld.shared.f32 	%f856, [%r11+320];
	fma.rn.f32 	%f857, %f855, %f856, %f854;
	ld.shared.f32 	%f858, [_ZZ21marlin_gemm_int4_bf16E10smem_input+984];
	ld.shared.f32 	%f859, [%r11+384];
	fma.rn.f32 	%f860, %f858, %f859, %f857;
	ld.shared.f32 	%f861, [_ZZ21marlin_gemm_int4_bf16E10smem_input+988];
	ld.shared.f32 	%f862, [%r11+448];
	fma.rn.f32 	%f863, %f861, %f862, %f860;
	ld.shared.f32 	%f864, [_ZZ21marlin_gemm_int4_bf16E10smem_input+992];
	ld.shared.f32 	%f865, [%r11+512];
	fma.rn.f32 	%f866, %f864, %f865, %f863;
	ld.shared.f32 	%f867, [_ZZ21marlin_gemm_int4_bf16E10smem_input+996];
	ld.shared.f32 	%f868, [%r11+576];
	fma.rn.f32 	%f869, %f867, %f868, %f866;
	ld.shared.f32 	%f870, [_ZZ21marlin_gemm_int4_bf16E10smem_input+1000];
	ld.shared.f32 	%f871, [%r11+640];
	fma.rn.f32 	%f872, %f870, %f871, %f869;
	ld.shared.f32 	%f873, [_ZZ21marlin_gemm_int4_bf16E10smem_input+1004];
	ld.shared.f32 	%f874, [%r11+704];
	fma.rn.f32 	%f875, %f873, %f874, %f872;
	ld.shared.f32 	%f876, [_ZZ21marlin_gemm_int4_bf16E10smem_input+1008];
	ld.shared.f32 	%f877, [%r11+768];
	fma.rn.f32 	%f878, %f876, %f877, %f875;
	ld.shared.f32 	%f879, [_ZZ21marlin_gemm_int4_bf16E10smem_input+1012];
	ld.shared.f32 	%f880, [%r11+832];
	fma.rn.f32 	%f881, %f879, %f880, %f878;
	ld.shared.f32 	%f882, [_ZZ21marlin_gemm_int4_bf16E10smem_input+1016];
	ld.shared.f32 	%f883, [%r11+896];
	fma.rn.f32 	%f884, %f882, %f883, %f881;
	ld.shared.f32 	%f885, [_ZZ21marlin_gemm_int4_bf16E10smem_input+1020];
	ld.shared.f32 	%f886, [%r11+960];
	fma.rn.f32 	%f887, %f885, %f886, %f884;
	add.f32 	%f936, %f887, %f936;
$L__BB0_87:
	bar.sync 	0;
	add.s32 	%r383, %r383, 16;
	setp.lt.s32 	%p81, %r383, %r134;
	@%p81 bra 	$L__BB0_4;
$L__BB0_88:
	add.s32 	%r101, %r1, %r7;
	setp.ge.s32 	%p82, %r101, %r133;
	@%p82 bra 	$L__BB0_154;
	setp.eq.s32 	%p83, %r136, 0;
	setp.eq.s64 	%p84, %rd6, 0;
	or.pred  	%p85, %p83, %p84;
	@%p85 bra 	$L__BB0_122;
	cvta.to.global.u64 	%rd85, %rd6;
	mul.wide.s32 	%rd86, %r101, 2;
	add.s64 	%rd5, %rd85, %rd86;
	setp.ge.s32 	%p102, %r2, %r132;
	@%p102 bra 	$L__BB0_92;
	ld.global.nc.u16 	%rs31, [%rd5];
	// begin inline asm
	{ cvt.f32.bf16 %f904, %rs31;}

	// end inline asm
	add.f32 	%f905, %f951, %f904;
	// begin inline asm
	{  cvt.rn.bf16.f32 %rs32, %f905;}

	// end inline asm
	mad.lo.s32 	%r366, %r2, %r133, %r101;
	mul.wide.s32 	%rd87, %r366, 2;
	add.s64 	%rd88, %rd4, %rd87;
	st.global.u16 	[%rd88], %rs32;
$L__BB0_92:
	add.s32 	%r102, %r2, 1;
	setp.ge.s32 	%p103, %r102, %r132;
	@%p103 bra 	$L__BB0_94;
	ld.global.nc.u16 	%rs33, [%rd5];
	// begin inline asm
	{ cvt.f32.bf16 %f906, %rs33;}

	// end inline asm
	add.f32 	%f907, %f950, %f906;
	// begin inline asm
	{  cvt.rn.bf16.f32 %rs34, %f907;}

	// end inline asm
	mad.lo.s32 	%r367, %r102, %r133, %r101;
	mul.wide.s32 	%rd89, %r367, 2;
	add.s64 	%rd90, %rd4, %rd89;
	st.global.u16 	[%rd90], %rs34;
$L__BB0_94:
	add.s32 	%r103, %r2, 2;
	setp.ge.s32 	%p104, %r103, %r132;
	@%p104 bra 	$L__BB0_96;
	ld.global.nc.u16 	%rs35, [%rd5];
	// begin inline asm
	{ cvt.f32.bf16 %f908, %rs35;}

	// end inline asm
	add.f32 	%f909, %f949, %f908;
	// begin inline asm
	{  cvt.rn.bf16.f32 %rs36, %f909;}

	// end inline asm
	mad.lo.s32 	%r368, %r103, %r133, %r101;
	mul.wide.s32 	%rd91, %r368, 2;
	add.s64 	%rd92, %rd4, %rd91;
	st.global.u16 	[%rd92], %rs36;
$L__BB0_96:
	add.s32 	%r104, %r2, 3;
	setp.ge.s32 	%p105, %r104, %r132;
	@%p105 bra 	$L__BB0_98;
	ld.global.nc.u16 	%rs37, [%rd5];
	// begin inline asm
	{ cvt.f32.bf16 %f910, %rs37;}

	// end inline asm
	add.f32 	%f911, %f948, %f910;
	// begin inline asm
	{  cvt.rn.bf16.f32 %rs38, %f911;}

	// end inline asm
	mad.lo.s32 	%r369, %r104, %r133, %r101;
	mul.wide.s32 	%rd93, %r369, 2;
	add.s64 	%rd94, %rd4, %rd93;
	st.global.u16 	[%rd94], %rs38;
$L__BB0_98:
	add.s32 	%r105, %r2, 4;
	setp.ge.s32 	%p106, %r105, %r132;
	@%p106 bra 	$L__BB0_100;
	ld.global.nc.u16 	%rs39, [%rd5];
	// begin inline asm
	{ cvt.f32.bf16 %f912, %rs39;}

	// end inline asm
	add.f32 	%f913, %f947, %f912;
	// begin inline asm
	{  cvt.rn.bf16.f32 %rs40, %f913;}

	// end inline asm
	mad.lo.s32 	%r370, %r105, %r133, %r101;
	mul.wide.s32 	%rd95, %r370, 2;
	add.s64 	%rd96, %rd4, %rd95;
	st.global.u16 	[%rd96], %rs40;
$L__BB0_100:
	add.s32 	%r106, %r2, 5;
	setp.ge.s32 	%p107, %r106, %r132;
	@%p107 bra 	$L__BB0_102;
	ld.global.nc.u16 	%rs41, [%rd5];
	// begin inline asm
	{ cvt.f32.bf16 %f914, %rs41;}

	// end inline asm
	add.f32 	%f915, %f946, %f914;
	// begin inline asm
	{  cvt.rn.bf16.f32 %rs42, %f915;}

	// end inline asm
	mad.lo.s32 	%r371, %r106, %r133, %r101;
	mul.wide.s32 	%rd97, %r371, 2;
	add.s64 	%rd98, %rd4, %rd97;
	st.global.u16 	[%rd98], %rs42;
$L__BB0_102:
	add.s32 	%r107, %r2, 6;
	setp.ge.s32 	%p108, %r107, %r132;
	@%p108 bra 	$L__BB0_104;
	ld.global.nc.u16 	%rs43, [%rd5];
	// begin inline asm
	{ cvt.f32.bf16 %f916, %rs43;}

	// end inline asm
	add.f32 	%f917, %f945, %f916;
	// begin inline asm
	{  cvt.rn.bf16.f32 %rs44, %f917;}

	// end inline asm
	mad.lo.s32 	%r372, %r107, %r133, %r101;
	mul.wide.s32 	%rd99, %r372, 2;
	add.s64 	%rd100, %rd4, %rd99;
	st.global.u16 	[%rd100], %rs44;
$L__BB0_104:
	add.s32 	%r108, %r2, 7;
	setp.ge.s32 	%p109, %r108, %r132;
	@%p109 bra 	$L__BB0_106;
	ld.global.nc.u16 	%rs45, [%rd5];
	// begin inline asm
	{ cvt.f32.bf16 %f918, %rs45;}

	// end inline asm
	add.f32 	%f919, %f944, %f918;
	// begin inline asm
	{  cvt.rn.bf16.f32 %rs46, %f919;}

	// end inline asm
	mad.lo.s32 	%r373, %r108, %r133, %r101;
	mul.wide.s32 	%rd101, %r373, 2;
	add.s64 	%rd102, %rd4, %rd101;
	st.global.u16 	[%rd102], %rs46;
$L__BB0_106:
	add.s32 	%r109, %r2, 8;
	setp.ge.s32 	%p110, %r109, %r132;
	@%p110 bra 	$L__BB0_108;
	ld.global.nc.u16 	%rs47, [%rd5];
	// begin inline asm
	{ cvt.f32.bf16 %f920, %rs47;}

	// end inline asm
	add.f32 	%f921, %f943, %f920;
	// begin inline asm
	{  cvt.rn.bf16.f32 %rs48, %f921;}

	// end inline asm
	mad.lo.s32 	%r374, %r109, %r133, %r101;
	mul.wide.s32 	%rd103, %r374, 2;
	add.s64 	%rd104, %rd4, %rd103;
	st.global.u16 	[%rd104], %rs48;
$L__BB0_108:
	add.s32 	%r110, %r2, 9;
	setp.ge.s32 	%p111, %r110, %r132;
	@%p111 bra 	$L__BB0_110;
	ld.global.nc.u16 	%rs49, [%rd5];
	// begin inline asm
	{ cvt.f32.bf16 %f922, %rs49;}

	// end inline asm
	add.f32 	%f923, %f942, %f922;
	// begin inline asm
	{  cvt.rn.bf16.f32 %rs50, %f923;}

	// end inline asm
	mad.lo.s32 	%r375, %r110, %r133, %r101;
	mul.wide.s32 	%rd105, %r375, 2;
	add.s64 	%rd106, %rd4, %rd105;
	st.global.u16 	[%rd106], %rs50;
$L__BB0_110:
	add.s32 	%r111, %r2, 10;
	setp.ge.s32 	%p112, %r111, %r132;
	@%p112 bra 	$L__BB0_112;
	ld.global.nc.u16 	%rs51, [%rd5];
	// begin inline asm
	{ cvt.f32.bf16 %f924, %rs51;}

	// end inline asm
	add.f32 	%f925, %f941, %f924;
	// begin inline asm
	{  cvt.rn.bf16.f32 %rs52, %f925;}

	// end inline asm
	mad.lo.s32 	%r376, %r111, %r133, %r101;
	mul.wide.s32 	%rd107, %r376, 2;
	add.s64 	%rd108, %rd4, %rd107;
	st.global.u16 	[%rd108], %rs52;
$L__BB0_112:
	add.s32 	%r112, %r2, 11;
	setp.ge.s32 	%p113, %r112, %r132;
	@%p113 bra 	$L__BB0_114;
	ld.global.nc.u16 	%rs53, [%rd5];
	// begin inline asm
	{ cvt.f32.bf16 %f926, %rs53;}

	// end inline asm
	add.f32 	%f927, %f940, %f926;
	// begin inline asm
	{  cvt.rn.bf16.f32 %rs54, %f927;}

	// end inline asm
	mad.lo.s32 	%r377, %r112, %r133, %r101;
	mul.wide.s32 	%rd109, %r377, 2;
	add.s64 	%rd110, %rd4, %rd109;
	st.global.u16 	[%rd110], %rs54;
$L__BB0_114:
	add.s32 	%r113, %r2, 12;
	setp.ge.s32 	%p114, %r113, %r132;
	@%p114 bra 	$L__BB0_116;
	ld.global.nc.u16 	%rs55, [%rd5];
	// begin inline asm
	{ cvt.f32.bf16 %f928, %rs55;}

	// end inline asm
	add.f32 	%f929, %f939, %f928;
	// begin inline asm
	{  cvt.rn.bf16.f32 %rs56, %f929;}

	// end inline asm
	mad.lo.s32 	%r378, %r113, %r133, %r101;
	mul.wide.s32 	%rd111, %r378, 2;
	add.s64 	%rd112, %rd4, %rd111;
	st.global.u16 	[%rd112], %rs56;
$L__BB0_116:
	add.s32 	%r114, %r2, 13;
	setp.ge.s32 	%p115, %r114, %r132;
	@%p115 bra 	$L__BB0_118;
	ld.global.nc.u16 	%rs57, [%rd5];
	// begin inline asm
	{ cvt.f32.bf16 %f930, %rs57;}

	// end inline asm
	add.f32 	%f931, %f938, %f930;
	// begin inline asm
	{  cvt.rn.bf16.f32 %rs58, %f931;}

	// end inline asm
	mad.lo.s32 	%r379, %r114, %r133, %r101;
	mul.wide.s32 	%rd113, %r379, 2;
	add.s64 	%rd114, %rd4, %rd113;
	st.global.u16 	[%rd114], %rs58;
$L__BB0_118:
	add.s32 	%r115, %r2, 14;
	setp.ge.s32 	%p116, %r115, %r132;
	@%p116 bra 	$L__BB0_120;
	ld.global.nc.u16 	%rs59, [%rd5];
	// begin inline asm
	{ cvt.f32.bf16 %f932, %rs59;}

	// end inline asm
	add.f32 	%f933, %f937, %f932;
	// begin inline asm
	{  cvt.rn.bf16.f32 %rs60, %f933;}

	// end inline asm
	mad.lo.s32 	%r380, %r115, %r133, %r101;
	mul.wide.s32 	%rd115, %r380, 2;
	add.s64 	%rd116, %rd4, %rd115;
	st.global.u16 	[%rd116], %rs60;
$L__BB0_120:
	add.s32 	%r116, %r2, 15;
	setp.ge.s32 	%p117, %r116, %r132;
	@%p117 bra 	$L__BB0_154;
	ld.global.nc.u16 	%rs61, [%rd5];
	// begin inline asm
	{ cvt.f32.bf16 %f934, %rs61;}

	// end inline asm
	add.f32 	%f935, %f936, %f934;
	// begin inline asm
	{  cvt.rn.bf16.f32 %rs62, %f935;}

	// end inline asm
	mad.lo.s32 	%r381, %r116, %r133, %r101;
	mul.wide.s32 	%rd117, %r381, 2;
	add.s64 	%rd118, %rd4, %rd117;
	st.global.u16 	[%rd118], %rs62;
	bra.uni 	$L__BB0_154;
$L__BB0_122:
	setp.ge.s32 	%p86, %r2, %r132;
	@%p86 bra 	$L__BB0_124;
	// begin inline asm
	{  cvt.rn.bf16.f32 %rs15, %f951;}

	// end inline asm
	mad.lo.s32 	%r350, %r2, %r133, %r101;
	mul.wide.s32 	%rd53, %r350, 2;
	add.s64 	%rd54, %rd4, %rd53;
	st.global.u16 	[%rd54], %rs15;
$L__BB0_124:
	add.s32 	%r117, %r2, 1;
	setp.ge.s32 	%p87, %r117, %r132;
	@%p87 bra 	$L__BB0_126;
	// begin inline asm
	{  cvt.rn.bf16.f32 %rs16, %f950;}

	// end inline asm
	mad.lo.s32 	%r351, %r117, %r133, %r101;
	mul.wide.s32 	%rd55, %r351, 2;
	add.s64 	%rd56, %rd4, %rd55;
	st.global.u16 	[%rd56], %rs16;
$L__BB0_126:
	add.s32 	%r118, %r2, 2;
	setp.ge.s32 	%p88, %r118, %r132;
	@%p88 bra 	$L__BB0_128;
	// begin inline asm
	{  cvt.rn.bf16.f32 %rs17, %f949;}

	// end inline asm
	mad.lo.s32 	%r352, %r118, %r133, %r101;
	mul.wide.s32 	%rd57, %r352, 2;
	add.s64 	%rd58, %rd4, %rd57;
	st.global.u16 	[%rd58], %rs17;
$L__BB0_128:
	add.s32 	%r119, %r2, 3;
	setp.ge.s32 	%p89, %r119, %r132;
	@%p89 bra 	$L__BB0_130;
	// begin inline asm
	{  cvt.rn.bf16.f32 %rs18, %f948;}

	// end inline asm
	mad.lo.s32 	%r353, %r119, %r133, %r101;
	mul.wide.s32 	%rd59, %r353, 2;
	add.s64 	%rd60, %rd4, %rd59;
	st.global.u16 	[%rd60], %rs18;
$L__BB0_130:
	add.s32 	%r120, %r2, 4;
	setp.ge.s32 	%p90, %r120, %r132;
	@%p90 bra 	$L__BB0_132;
	// begin inline asm
	{  cvt.rn.bf16.f32 %rs19, %f947;}

	// end inline asm
	mad.lo.s32 	%r354, %r120, %r133, %r101;
	mul.wide.s32 	%rd61, %r354, 2;
	add.s64 	%rd62, %rd4, %rd61;
	st.global.u16 	[%rd62], %rs19;
$L__BB0_132:
	add.s32 	%r121, %r2, 5;
	setp.ge.s32 	%p91, %r121, %r132;
	@%p91 bra 	$L__BB0_134;
	// begin inline asm
	{  cvt.rn.bf16.f32 %rs20, %f946;}

	// end inline asm
	mad.lo.s32 	%r355, %r121, %r133, %r101;
	mul.wide.s32 	%rd63, %r355, 2;
	add.s64 	%rd64, %rd4, %rd63;
	st.global.u16 	[%rd64], %rs20;
$L__BB0_134:
	add.s32 	%r122, %r2, 6;
	setp.ge.s32 	%p92, %r122, %r132;
	@%p92 bra 	$L__BB0_136;
	// begin inline asm
	{  cvt.rn.bf16.f32 %rs21, %f945;}

	// end inline asm
	mad.lo.s32 	%r356, %r122, %r133, %r101;
	mul.wide.s32 	%rd65, %r356, 2;
	add.s64 	%rd66, %rd4, %rd65;
	st.global.u16 	[%rd66], %rs21;
$L__BB0_136:
	add.s32 	%r123, %r2, 7;
	setp.ge.s32 	%p93, %r123, %r132;
	@%p93 bra 	$L__BB0_138;
	// begin inline asm
	{  cvt.rn.bf16.f32 %rs22, %f944;}

	// end inline asm
	mad.lo.s32 	%r357, %r123, %r133, %r101;
	mul.wide.s32 	%rd67, %r357, 2;
	add.s64 	%rd68, %rd4, %rd67;
	st.global.u16 	[%rd68], %rs22;
$L__BB0_138:
	add.s32 	%r124, %r2, 8;
	setp.ge.s32 	%p94, %r124, %r132;
	@%p94 bra 	$L__BB0_140;
	// begin inline asm
	{  cvt.rn.bf16.f32 %rs23, %f943;}

	// end inline asm
	mad.lo.s32 	%r358, %r124, %r133, %r101;
	mul.wide.s32 	%rd69, %r358, 2;
	add.s64 	%rd70, %rd4, %rd69;
	st.global.u16 	[%rd70], %rs23;
$L__BB0_140:
	add.s32 	%r125, %r2, 9;
	setp.ge.s32 	%p95, %r125, %r132;
	@%p95 bra 	$L__BB0_142;
	// begin inline asm
	{  cvt.rn.bf16.f32 %rs24, %f942;}

	// end inline asm
	mad.lo.s32 	%r359, %r125, %r133, %r101;
	mul.wide.s32 	%rd71, %r359, 2;
	add.s64 	%rd72, %rd4, %rd71;
	st.global.u16 	[%rd72], %rs24;
$L__BB0_142:
	add.s32 	%r126, %r2, 10;
	setp.ge.s32 	%p96, %r126, %r132;
	@%p96 bra 	$L__BB0_144;
	// begin inline asm
	{  cvt.rn.bf16.f32 %rs25, %f941;}

	// end inline asm
	mad.lo.s32 	%r360, %r126, %r133, %r101;
	mul.wide.s32 	%rd73, %r360, 2;
	add.s64 	%rd74, %rd4, %rd73;
	st.global.u16 	[%rd74], %rs25;
$L__BB0_144:
	add.s32 	%r127, %r2, 11;
	setp.ge.s32 	%p97, %r127, %r132;
	@%p97 bra 	$L__BB0_146;
	// begin inline asm
	{  cvt.rn.bf16.f32 %rs26, %f940;}

	// end inline asm
	mad.lo.s32 	%r361, %r127, %r133, %r101;
	mul.wide.s32 	%rd75, %r361, 2;
	add.s64 	%rd76, %rd4, %rd75;
	st.global.u16 	[%rd76], %rs26;
$L__BB0_146:
	add.s32 	%r128, %r2, 12;
	setp.ge.s32 	%p98, %r128, %r132;
	@%p98 bra 	$L__BB0_148;
	// begin inline asm
	{  cvt.rn.bf16.f32 %rs27, %f939;}

	// end inline asm
	mad.lo.s32 	%r362, %r128, %r133, %r101;
	mul.wide.s32 	%rd77, %r362, 2;
	add.s64 	%rd78, %rd4, %rd77;
	st.global.u16 	[%rd78], %rs27;
$L__BB0_148:
	add.s32 	%r129, %r2, 13;
	setp.ge.s32 	%p99, %r129, %r132;
	@%p99 bra 	$L__BB0_150;
	// begin inline asm
	{  cvt.rn.bf16.f32 %rs28, %f938;}

	// end inline asm
	mad.lo.s32 	%r363, %r129, %r133, %r101;
	mul.wide.s32 	%rd79, %r363, 2;
	add.s64 	%rd80, %rd4, %rd79;
	st.global.u16 	[%rd80], %rs28;
$L__BB0_150:
	add.s32 	%r130, %r2, 14;
	setp.ge.s32 	%p100, %r130, %r132;
	@%p100 bra 	$L__BB0_152;
	// begin inline asm
	{  cvt.rn.bf16.f32 %rs29, %f937;}

	// end inline asm
	mad.lo.s32 	%r364, %r130, %r133, %r101;
	mul.wide.s32 	%rd81, %r364, 2;
	add.s64 	%rd82, %rd4, %rd81;
	st.global.u16 	[%rd82], %rs29;
$L__BB0_152:
	add.s32 	%r131, %r2, 15;
	setp.ge.s32 	%p101, %r131, %r132;
	@%p101 bra 	$L__BB0_154;
	// begin inline asm
	{  cvt.rn.bf16.f32 %rs30, %f936;}

	// end inline asm
	mad.lo.s32 	%r365, %r131, %r133, %r101;
	mul.wide.s32 	%rd83, %r365, 2;
	add.s64 	%rd84, %rd4, %rd83;
	st.global.u16 	[%rd84], %rs30;
$L__BB0_154:
	ret;

}
	// .globl	marlin_gemm_int8_bf16
.visible .entry marlin_gemm_int8_bf16(
	.param .u64 .ptr .align 1 marlin_gemm_int8_bf16_param_0,
	.param .u64 .ptr .align 1 marlin_gemm_int8_bf16_param_1,
	.param .u64 .ptr .align 1 marlin_gemm_int8_bf16_param_2,
	.param .u64 .ptr .align 1 marlin_gemm_int8_bf16_param_3,
	.param .u64 .ptr .align 1 marlin_gemm_int8_bf16_param_4,
	.param .u32 marlin_gemm_int8_bf16_param_5,
	.param .u32 marlin_gemm_int8_bf16_param_6,
	.param .u32 marlin_gemm_int8_bf16_param_7,
	.param .u32 marlin_gemm_int8_bf16_param_8,
	.param .u32 marlin_gemm_int8_bf16_param_9,
	.param .u32 marlin_gemm_int8_bf16_param_10,
	.param .u32 marlin_gemm_int8_bf16_param_11,
	.param .u32 marlin_gemm_int8_bf16_param_12,
	.param .u32 marlin_gemm_int8_bf16_param_13,
	.param .u64 .ptr .align 1 marlin_gemm_int8_bf16_param_14,
	.param .u64 .ptr .align 1 marlin_gemm_int8_bf16_param_15,
	.param .u64 .ptr .align 1 marlin_gemm_int8_bf16_param_16,
	.param .u64 .ptr .align 1 marlin_gemm_int8_bf16_param_17
)
{
	.reg .pred 	%p<118>;
	.reg .b16 	%rs<63>;
	.reg .b32 	%r<391>;
	.reg .b32 	%f<1003>;
	.reg .b64 	%rd<119>;
	// demoted variable
	.shared .align 4 .b8 _ZZ21marlin_gemm_int8_bf16E10smem_input[1024];
	// demoted variable
	.shared .align 4 .b8 _ZZ21marlin_gemm_int8_bf16E11smem_weight[1024];
	ld.param.u64 	%rd7, [marlin_gemm_int8_bf16_param_0];
	ld.param.u64 	%rd8, [marlin_gemm_int8_bf16_param_1];
	ld.param.u64 	%rd9, [marlin_gemm_int8_bf16_param_2];
	ld.param.u64 	%rd10, [marlin_gemm_int8_bf16_param_3];
	ld.param.u32 	%r132, [marlin_gemm_int8_bf16_param_5];
	ld.param.u32 	%r133, [marlin_gemm_int8_bf16_param_6];
	ld.param.u32 	%r134, [marlin_gemm_int8_bf16_param_7];
	ld.param.u32 	%r135, [marlin_gemm_int8_bf16_param_8];
	ld.param.u32 	%r136, [marlin_gemm_int8_bf16_param_11];
	ld.param.u64 	%rd6, [marlin_gemm_int8_bf16_param_15];
	cvta.to.global.u64 	%rd1, %rd8;
	cvta.to.global.u64 	%rd2, %rd10;
	cvta.to.global.u64 	%rd3, %rd9;
	cvta.to.global.u64 	%rd4, %rd7;
	mov.u32 	%r137, %ctaid.x;
	shl.b32 	%r1, %r137, 4;
	mov.u32 	%r138, %ctaid.y;
	shl.b32 	%r2, %r138, 4;
	mov.u32 	%r3, %tid.x;
	setp.lt.s32 	%p1, %r135, 1;
	mov.u32 	%r382, %r134;
	@%p1 bra 	$L__BB1_2;
	div.s32 	%r382, %r134, %r135;
$L__BB1_2:
	max.s32 	%r6, %r135, 1;
	and.b32  	%r7, %r3, 15;
	setp.lt.s32 	%p2, %r134, 1;
	mov.f32 	%f936, 0f00000000;
	mov.f32 	%f937, %f936;
	mov.f32 	%f938, %f936;
	mov.f32 	%f939, %f936;
	mov.f32 	%f940, %f936;
	mov.f32 	%f941, %f936;
	mov.f32 	%f942, %f936;
	mov.f32 	%f943, %f936;
	mov.f32 	%f944, %f936;
	mov.f32 	%f945, %f936;
	mov.f32 	%f946, %f936;
	mov.f32 	%f947, %f936;
	mov.f32 	%f948, %f936;
	mov.f32 	%f949, %f936;
	mov.f32 	%f950, %f936;
	mov.f32 	%f951, %f936;
	@%p2 bra 	$L__BB1_88;
	mov.u32 	%r8, %ntid.x;
	add.s32 	%r9, %r6, -1;
	add.s32 	%r10, %r1, %r7;
	shl.b32 	%r140, %r7, 2;
	mov.u32 	%r141, _ZZ21marlin_gemm_int8_bf16E11smem_weight;
	add.s32 	%r11, %r141, %r140;
	add.s32 	%r12, %r3, %r8;
	max.u32 	%r142, %r12, 256;
	setp.lt.u32 	%p3, %r12, 256;
	selp.u32 	%r143, 1, 0, %p3;
	add.s32 	%r144, %r12, %r143;
	sub.s32 	%r145, %r142, %r144;
	div.u32 	%r146, %r145, %r8;
	add.s32 	%r13, %r146, %r143;
	and.b32  	%r14, %r13, 3;
	shr.u32 	%r15, %r3, 4;
	add.s32 	%r16, %r15, %r2;
	shl.b32 	%r147, %r15, 6;
	mov.u32 	%r148, _ZZ21marlin_gemm_int8_bf16E10smem_input;
	add.s32 	%r149, %r148, %r147;
	add.s32 	%r17, %r149, %r140;
	mul.lo.s32 	%r18, %r16, %r134;
	shr.u32 	%r19, %r12, 4;
	and.b32  	%r20, %r12, 15;
	add.s32 	%r21, %r19, %r2;
	shl.b32 	%r150, %r19, 6;
	add.s32 	%r151, %r148, %r150;
	shl.b32 	%r152, %r12, 2;
	and.b32  	%r153, %r152, 60;
	add.s32 	%r22, %r151, %r153;
	mul.lo.s32 	%r23, %r21, %r134;
	add.s32 	%r24, %r12, %r8;
	shr.u32 	%r25, %r24, 4;
	and.b32  	%r26, %r24, 15;
	add.s32 	%r27, %r25, %r2;
	shl.b32 	%r154, %r25, 6;
	add.s32 	%r155, %r148, %r154;
	shl.b32 	%r156, %r24, 2;
	and.b32  	%r157, %r156, 60;
	add.s32 	%r28, %r155, %r157;
	mul.lo.s32 	%r29, %r27, %r134;
	add.s32 	%r30, %r24, %r8;
	add.s32 	%r31, %r11, %r147;
	shr.u32 	%r158, %r3, 1;
	and.b32  	%r32, %r158, 24;
	add.s32 	%r33, %r20, %r1;
	add.s32 	%r159, %r141, %r150;
	add.s32 	%r34, %r159, %r153;
	shr.u32 	%r160, %r12, 1;
	and.b32  	%r35, %r160, 24;
	add.s32 	%r36, %r26, %r1;
	add.s32 	%r161, %r141, %r154;
	add.s32 	%r37, %r161, %r157;
	shr.u32 	%r162, %r24, 1;
	and.b32  	%r38, %r162, 24;
	add.s32 	%r39, %r2, 1;
	shl.b32 	%r40, %r8, 2;
	mov.b32 	%r383, 0;
	mov.f32 	%f936, 0f00000000;
$L__BB1_4:
	setp.gt.u32 	%p4, %r3, 255;
	@%p4 bra 	$L__BB1_54;
	setp.eq.s32 	%p5, %r14, 3;
	mov.u32 	%r384, %r3;
	@%p5 bra 	$L__BB1_15;
	setp.ge.s32 	%p6, %r16, %r132;
	add.s32 	%r42, %r7, %r383;
	setp.ge.s32 	%p7, %r42, %r134;
	mov.f32 	%f952, 0f00000000;
	or.pred  	%p8, %p6, %p7;
	@%p8 bra 	$L__BB1_8;
	add.s32 	%r164, %r18, %r42;
	mul.wide.u32 	%rd11, %r164, 2;
	add.s64 	%rd12, %rd1, %rd11;
	ld.global.nc.u16 	%rs1, [%rd12];
	// begin inline asm
	{ cvt.f32.bf16 %f952, %rs1;}

	// end inline asm
$L__BB1_8:
	setp.eq.s32 	%p9, %r14, 0;
	st.shared.f32 	[%r17], %f952;
	mov.u32 	%r384, %r12;
	@%p9 bra 	$L__BB1_15;
	setp.ge.s32 	%p10, %r21, %r132;
	add.s32 	%r43, %r20, %r383;
	setp.ge.s32 	%p11, %r43, %r134;
	mov.f32 	%f953, 0f00000000;
	or.pred  	%p12, %p10, %p11;
	@%p12 bra 	$L__BB1_11;
	add.s32 	%r166, %r23, %r43;
	mul.wide.u32 	%rd13, %r166, 2;
	add.s64 	%rd14, %rd1, %rd13;
	ld.global.nc.u16 	%rs2, [%rd14];
	// begin inline asm
	{ cvt.f32.bf16 %f953, %rs2;}

	// end inline asm
$L__BB1_11:
	setp.eq.s32 	%p13, %r14, 1;
	st.shared.f32 	[%r22], %f953;
	mov.u32 	%r384, %r24;
	@%p13 bra 	$L__BB1_15;
	setp.lt.s32 	%p14, %r27, %r132;
	add.s32 	%r44, %r26, %r383;
	setp.lt.s32 	%p15, %r44, %r134;
	and.pred  	%p16, %p14, %p15;
	@%p16 bra 	$L__BB1_14;
	mov.b32 	%r168, 0;
	st.shared.u32 	[%r28], %r168;
	mov.u32 	%r384, %r30;
	bra.uni 	$L__BB1_15;
$L__BB1_14:
	add.s32 	%r169, %r29, %r44;
	mul.wide.u32 	%rd15, %r169, 2;
	add.s64 	%rd16, %rd1, %rd15;
	ld.global.nc.u16 	%rs3, [%rd16];
	// begin inline asm
	{ cvt.f32.bf16 %f94, %rs3;}

	// end inline asm
	st.shared.f32 	[%r28], %f94;
	mov.u32 	%r384, %r30;
$L__BB1_15:
	setp.lt.u32 	%p17, %r13, 3;
	@%p17 bra 	$L__BB1_19;
	shl.b32 	%r170, %r8, 1;
	add.s32 	%r388, %r170, %r384;
	mad.lo.s32 	%r387, %r8, 3, %r384;
	add.s32 	%r386, %r8, %r384;
$L__BB1_17:
	shr.u32 	%r57, %r384, 4;
	and.b32  	%r58, %r384, 15;
	add.s32 	%r59, %r57, %r2;
	add.s32 	%r60, %r58, %r383;
	setp.ge.s32 	%p18, %r59, %r132;
	setp.ge.s32 	%p19, %r60, %r134;
	or.pred  	%p20, %p18, %p19;
	@%p20 bra 	$L__BB1_32;
	mad.lo.s32 	%r177, %r59, %r134, %r60;
	mul.wide.u32 	%rd17, %r177, 2;
	add.s64 	%rd18, %rd1, %rd17;
	ld.global.nc.u16 	%rs4, [%rd18];
	// begin inline asm
	{ cvt.f32.bf16 %f95, %rs4;}

	// end inline asm
	shl.b32 	%r178, %r57, 6;
	mov.u32 	%r179, _ZZ21marlin_gemm_int8_bf16E10smem_input;
	add.s32 	%r180, %r179, %r178;
	shl.b32 	%r181, %r58, 2;
	add.s32 	%r182, %r180, %r181;
	st.shared.f32 	[%r182], %f95;
	bra.uni 	$L__BB1_33;
$L__BB1_19:
	mov.u32 	%r385, %r3;
	@%p5 bra 	$L__BB1_29;
	setp.ge.s32 	%p32, %r10, %r133;
	add.s32 	%r49, %r15, %r383;
	setp.ge.s32 	%p33, %r49, %r134;
	mov.f32 	%f954, 0f00000000;
	or.pred  	%p34, %p33, %p32;
	@%p34 bra 	$L__BB1_22;
	shr.u32 	%r220, %r49, 2;
	mad.lo.s32 	%r221, %r220, %r133, %r10;
	mul.wide.s32 	%rd25, %r221, 4;
	add.s64 	%rd26, %rd3, %rd25;
	ld.global.nc.u32 	%r222, [%rd26];
	shr.u32 	%r223, %r222, %r32;
	and.b32  	%r224, %r223, 255;
	add.s32 	%r225, %r224, -128;
	div.s32 	%r226, %r49, %r382;
	setp.lt.s32 	%p35, %r226, %r6;
	selp.b32 	%r227, %r226, %r9, %p35;
	mad.lo.s32 	%r228, %r227, %r133, %r10;
	mul.wide.s32 	%rd27, %r228, 2;
	add.s64 	%rd28, %rd2, %rd27;
	ld.global.nc.u16 	%rs8, [%rd28];
	// begin inline asm
	{ cvt.f32.bf16 %f100, %rs8;}

	// end inline asm
	cvt.rn.f32.s32 	%f101, %r225;
	mul.f32 	%f954, %f100, %f101;
$L__BB1_22:
	setp.eq.s32 	%p36, %r14, 0;
	st.shared.f32 	[%r31], %f954;
	mov.u32 	%r385, %r12;
	@%p36 bra 	$L__BB1_29;
	setp.ge.s32 	%p37, %r33, %r133;
	add.s32 	%r50, %r19, %r383;
	setp.ge.s32 	%p38, %r50, %r134;
	mov.f32 	%f955, 0f00000000;
	or.pred  	%p39, %p38, %p37;
	@%p39 bra 	$L__BB1_25;
	shr.u32 	%r229, %r50, 2;
	mad.lo.s32 	%r230, %r229, %r133, %r33;
	mul.wide.s32 	%rd29, %r230, 4;
	add.s64 	%rd30, %rd3, %rd29;
	ld.global.nc.u32 	%r231, [%rd30];
	shr.u32 	%r232, %r231, %r35;
	and.b32  	%r233, %r232, 255;
	add.s32 	%r234, %r233, -128;
	div.s32 	%r235, %r50, %r382;
	setp.lt.s32 	%p40, %r235, %r6;
	selp.b32 	%r236, %r235, %r9, %p40;
	mad.lo.s32 	%r237, %r236, %r133, %r33;
	mul.wide.s32 	%rd31, %r237, 2;
	add.s64 	%rd32, %rd2, %rd31;
	ld.global.nc.u16 	%rs9, [%rd32];
	// begin inline asm
	{ cvt.f32.bf16 %f103, %rs9;}

	// end inline asm
	cvt.rn.f32.s32 	%f104, %r234;
	mul.f32 	%f955, %f103, %f104;
$L__BB1_25:
	setp.eq.s32 	%p41, %r14, 1;
	st.shared.f32 	[%r34], %f955;
	mov.u32 	%r385, %r24;
	@%p41 bra 	$L__BB1_29;
	setp.lt.s32 	%p42, %r36, %r133;
	add.s32 	%r51, %r25, %r383;
	setp.lt.s32 	%p43, %r51, %r134;
	and.pred  	%p44, %p43, %p42;
	@%p44 bra 	$L__BB1_28;
	mov.b32 	%r238, 0;
	st.shared.u32 	[%r37], %r238;
	mov.u32 	%r385, %r30;
	bra.uni 	$L__BB1_29;
$L__BB1_28:
	shr.u32 	%r239, %r51, 2;
	mad.lo.s32 	%r240, %r239, %r133, %r36;
	mul.wide.s32 	%rd33, %r240, 4;
	add.s64 	%rd34, %rd3, %rd33;
	ld.global.nc.u32 	%r241, [%rd34];
	shr.u32 	%r242, %r241, %r38;
	and.b32  	%r243, %r242, 255;
	add.s32 	%r244, %r243, -128;
	div.s32 	%r245, %r51, %r382;
	setp.lt.s32 	%p45, %r245, %r6;
	selp.b32 	%r246, %r245, %r9, %p45;
	mad.lo.s32 	%r247, %r246, %r133, %r36;
	mul.wide.s32 	%rd35, %r247, 2;
	add.s64 	%rd36, %rd2, %rd35;
	ld.global.nc.u16 	%rs10, [%rd36];
	// begin inline asm
	{ cvt.f32.bf16 %f105, %rs10;}

	// end inline asm
	cvt.rn.f32.s32 	%f106, %r244;
	mul.f32 	%f107, %f105, %f106;
	st.shared.f32 	[%r37], %f107;
	mov.u32 	%r385, %r30;
$L__BB1_29:
	@%p17 bra 	$L__BB1_54;
$L__BB1_30:
	shr.u32 	%r80, %r385, 4;
	and.b32  	%r81, %r385, 15;
	add.s32 	%r82, %r80, %r383;
	add.s32 	%r83, %r81, %r1;
	setp.ge.s32 	%p47, %r82, %r134;
	setp.ge.s32 	%p48, %r83, %r133;
	or.pred  	%p49, %p47, %p48;
	@%p49 bra 	$L__BB1_43;
	shr.u32 	%r254, %r82, 2;
	mad.lo.s32 	%r255, %r254, %r133, %r83;
	mul.wide.s32 	%rd37, %r255, 4;
	add.s64 	%rd38, %rd3, %rd37;
	ld.global.nc.u32 	%r256, [%rd38];
	shl.b32 	%r257, %r80, 3;
	and.b32  	%r258, %r257, 24;
	shr.u32 	%r259, %r256, %r258;
	and.b32  	%r260, %r259, 255;
	add.s32 	%r261, %r260, -128;
	div.s32 	%r262, %r82, %r382;
	setp.lt.s32 	%p50, %r262, %r6;
	selp.b32 	%r263, %r262, %r9, %p50;
	mad.lo.s32 	%r264, %r263, %r133, %r83;
	mul.wide.s32 	%rd39, %r264, 2;
	add.s64 	%rd40, %rd2, %rd39;
	ld.global.nc.u16 	%rs11, [%rd40];
	// begin inline asm
	{ cvt.f32.bf16 %f108, %rs11;}

	// end inline asm
	cvt.rn.f32.s32 	%f109, %r261;
	mul.f32 	%f110, %f108, %f109;
	shl.b32 	%r265, %r80, 6;
	mov.u32 	%r266, _ZZ21marlin_gemm_int8_bf16E11smem_weight;
	add.s32 	%r267, %r266, %r265;
	shl.b32 	%r268, %r81, 2;
	add.s32 	%r269, %r267, %r268;
	st.shared.f32 	[%r269], %f110;
	bra.uni 	$L__BB1_44;
$L__BB1_32:
	shl.b32 	%r171, %r57, 6;
	mov.u32 	%r172, _ZZ21marlin_gemm_int8_bf16E10smem_input;
	add.s32 	%r173, %r172, %r171;
	shl.b32 	%r174, %r58, 2;
	add.s32 	%r175, %r173, %r174;
	mov.b32 	%r176, 0;
	st.shared.u32 	[%r175], %r176;
$L__BB1_33:
	shr.u32 	%r61, %r386, 4;
	and.b32  	%r62, %r386, 15;
	add.s32 	%r63, %r61, %r2;
	add.s32 	%r64, %r62, %r383;
	setp.lt.s32 	%p21, %r63, %r132;
	setp.lt.s32 	%p22, %r64, %r134;
	and.pred  	%p23, %p21, %p22;
	@%p23 bra 	$L__BB1_35;
	shl.b32 	%r183, %r61, 6;
	mov.u32 	%r184, _ZZ21marlin_gemm_int8_bf16E10smem_input;
	add.s32 	%r185, %r184, %r183;
	shl.b32 	%r186, %r62, 2;
	add.s32 	%r187, %r185, %r186;
	mov.b32 	%r188, 0;
	st.shared.u32 	[%r187], %r188;
	bra.uni 	$L__BB1_36;
$L__BB1_35:
	mad.lo.s32 	%r189, %r63, %r134, %r64;
	mul.wide.u32 	%rd19, %r189, 2;
	add.s64 	%rd20, %rd1, %rd19;
	ld.global.nc.u16 	%rs5, [%rd20];
	// begin inline asm
	{ cvt.f32.bf16 %f96, %rs5;}

	// end inline asm
	shl.b32 	%r190, %r61, 6;
	mov.u32 	%r191, _ZZ21marlin_gemm_int8_bf16E10smem_input;
	add.s32 	%r192, %r191, %r190;
	shl.b32 	%r193, %r62, 2;
	add.s32 	%r194, %r192, %r193;
	st.shared.f32 	[%r194], %f96;
$L__BB1_36:
	add.s32 	%r65, %r384, %r8;
	shr.u32 	%r66, %r388, 4;
	and.b32  	%r67, %r388, 15;
	add.s32 	%r68, %r66, %r2;
	add.s32 	%r69, %r67, %r383;
	setp.lt.s32 	%p24, %r68, %r132;
	setp.lt.s32 	%p25, %r69, %r134;
	and.pred  	%p26, %p24, %p25;
	@%p26 bra 	$L__BB1_38;
	shl.b32 	%r195, %r66, 6;
	mov.u32 	%r196, _ZZ21marlin_gemm_int8_bf16E10smem_input;
	add.s32 	%r197, %r196, %r195;
	shl.b32 	%r198, %r67, 2;
	add.s32 	%r199, %r197, %r198;
	mov.b32 	%r200, 0;
	st.shared.u32 	[%r199], %r200;
	bra.uni 	$L__BB1_39;
$L__BB1_38:
	mad.lo.s32 	%r201, %r68, %r134, %r69;
	mul.wide.u32 	%rd21, %r201, 2;
	add.s64 	%rd22, %rd1, %rd21;
	ld.global.nc.u16 	%rs6, [%rd22];
	// begin inline asm
	{ cvt.f32.bf16 %f97, %rs6;}

	// end inline asm
	shl.b32 	%r202, %r66, 6;
	mov.u32 	%r203, _ZZ21marlin_gemm_int8_bf16E10smem_input;
	add.s32 	%r204, %r203, %r202;
	shl.b32 	%r205, %r67, 2;
	add.s32 	%r206, %r204, %r205;
	st.shared.f32 	[%r206], %f97;
$L__BB1_39:
	add.s32 	%r70, %r65, %r8;
	shr.u32 	%r71, %r387, 4;
	and.b32  	%r72, %r387, 15;
	add.s32 	%r73, %r71, %r2;
	add.s32 	%r74, %r72, %r383;
	setp.lt.s32 	%p27, %r73, %r132;
	setp.lt.s32 	%p28, %r74, %r134;
	and.pred  	%p29, %p27, %p28;
	@%p29 bra 	$L__BB1_41;
	shl.b32 	%r207, %r71, 6;
	mov.u32 	%r208, _ZZ21marlin_gemm_int8_bf16E10smem_input;
	add.s32 	%r209, %r208, %r207;
	shl.b32 	%r210, %r72, 2;
	add.s32 	%r211, %r209, %r210;
	mov.b32 	%r212, 0;
	st.shared.u32 	[%r211], %r212;
	bra.uni 	$L__BB1_42;
$L__BB1_41:
	mad.lo.s32 	%r213, %r73, %r134, %r74;
	mul.wide.u32 	%rd23, %r213, 2;
	add.s64 	%rd24, %rd1, %rd23;
	ld.global.nc.u16 	%rs7, [%rd24];
	// begin inline asm
	{ cvt.f32.bf16 %f98, %rs7;}

	// end inline asm
	shl.b32 	%r214, %r71, 6;
	mov.u32 	%r215, _ZZ21marlin_gemm_int8_bf16E10smem_input;
	add.s32 	%r216, %r215, %r214;
	shl.b32 	%r217, %r72, 2;
	add.s32 	%r218, %r216, %r217;
	st.shared.f32 	[%r218], %f98;
$L__BB1_42:
	add.s32 	%r219, %r70, %r8;
	add.s32 	%r384, %r219, %r8;
	add.s32 	%r388, %r388, %r40;
	add.s32 	%r387, %r387, %r40;
	add.s32 	%r386, %r386, %r40;
	setp.lt.u32 	%p30, %r384, 256;
	@%p30 bra 	$L__BB1_17;
	bra.uni 	$L__BB1_19;
$L__BB1_43:
	shl.b32 	%r248, %r80, 6;
	mov.u32 	%r249, _ZZ21marlin_gemm_int8_bf16E11smem_weight;
	add.s32 	%r250, %r249, %r248;
	shl.b32 	%r251, %r81, 2;
	add.s32 	%r252, %r250, %r251;
	mov.b32 	%r253, 0;
	st.shared.u32 	[%r252], %r253;
$L__BB1_44:
	add.s32 	%r84, %r385, %r8;
	shr.u32 	%r85, %r84, 4;
	and.b32  	%r86, %r84, 15;
	add.s32 	%r87, %r85, %r383;
	add.s32 	%r88, %r86, %r1;
	setp.lt.s32 	%p51, %r87, %r134;
	setp.lt.s32 	%p52, %r88, %r133;
	and.pred  	%p53, %p51, %p52;
	@%p53 bra 	$L__BB1_46;
	shl.b32 	%r270, %r85, 6;
	mov.u32 	%r271, _ZZ21marlin_gemm_int8_bf16E11smem_weight;
	add.s32 	%r272, %r271, %r270;
	shl.b32 	%r273, %r86, 2;
	add.s32 	%r274, %r272, %r273;
	mov.b32 	%r275, 0;
	st.shared.u32 	[%r274], %r275;
	bra.uni 	$L__BB1_47;
$L__BB1_46:
	shr.u32 	%r276, %r87, 2;
	mad.lo.s32 	%r277, %r276, %r133, %r88;
	mul.wide.s32 	%rd41, %r277, 4;
	add.s64 	%rd42, %rd3, %rd41;
	ld.global.nc.u32 	%r278, [%rd42];
	shl.b32 	%r279, %r85, 3;
	and.b32  	%r280, %r279, 24;
	shr.u32 	%r281, %r278, %r280;
	and.b32  	%r282, %r281, 255;
	add.s32 	%r283, %r282, -128;
	div.s32 	%r284, %r87, %r382;
	setp.lt.s32 	%p54, %r284, %r6;
	selp.b32 	%r285, %r284, %r9, %p54;
	mad.lo.s32 	%r286, %r285, %r133, %r88;
	mul.wide.s32 	%rd43, %r286, 2;
	add.s64 	%rd44, %rd2, %rd43;
	ld.global.nc.u16 	%rs12, [%rd44];
	// begin inline asm
	{ cvt.f32.bf16 %f111, %rs12;}

	// end inline asm
	cvt.rn.f32.s32 	%f112, %r283;
	mul.f32 	%f113, %f111, %f112;
	shl.b32 	%r287, %r85, 6;
	mov.u32 	%r288, _ZZ21marlin_gemm_int8_bf16E11smem_weight;
	add.s32 	%r289, %r288, %r287;
	shl.b32 	%r290, %r86, 2;
	add.s32 	%r291, %r289, %r290;
	st.shared.f32 	[%r291], %f113;
$L__BB1_47:
	add.s32 	%r89, %r84, %r8;
	shr.u32 	%r90, %r89, 4;
	and.b32  	%r91, %r89, 15;
	add.s32 	%r92, %r90, %r383;
	add.s32 	%r93, %r91, %r1;
	setp.lt.s32 	%p55, %r92, %r134;
	setp.lt.s32 	%p56, %r93, %r133;
	and.pred  	%p57, %p55, %p56;
	@%p57 bra 	$L__BB1_49;
	shl.b32 	%r292, %r90, 6;
	mov.u32 	%r293, _ZZ21marlin_gemm_int8_bf16E11smem_weight;
	add.s32 	%r294, %r293, %r292;
	shl.b32 	%r295, %r91, 2;
	add.s32 	%r296, %r294, %r295;
	mov.b32 	%r297, 0;
	st.shared.u32 	[%r296], %r297;
	bra.uni 	$L__BB1_50;
$L__BB1_49:
	shr.u32 	%r298, %r92, 2;
	mad.lo.s32 	%r299, %r298, %r133, %r93;
	mul.wide.s32 	%rd45, %r299, 4;
	add.s64 	%rd46, %rd3, %rd45;
	ld.global.nc.u32 	%r300, [%rd46];
	shl.b32 	%r301, %r90, 3;
	and.b32  	%r302, %r301, 24;
	shr.u32 	%r303, %r300, %r302;
	and.b32  	%r304, %r303, 255;
	add.s32 	%r305, %r304, -128;
	div.s32 	%r306, %r92, %r382;
	setp.lt.s32 	%p58, %r306, %r6;
	selp.b32 	%r307, %r306, %r9, %p58;
	mad.lo.s32 	%r308, %r307, %r133, %r93;
	mul.wide.s32 	%rd47, %r308, 2;
	add.s64 	%rd48, %rd2, %rd47;
	ld.global.nc.u16 	%rs13, [%rd48];
	// begin inline asm
	{ cvt.f32.bf16 %f114, %rs13;}

	// end inline asm
	cvt.rn.f32.s32 	%f115, %r305;
	mul.f32 	%f116, %f114, %f115;
	shl.b32 	%r309, %r90, 6;
	mov.u32 	%r310, _ZZ21marlin_gemm_int8_bf16E11smem_weight;
	add.s32 	%r311, %r310, %r309;
	shl.b32 	%r312, %r91, 2;
	add.s32 	%r313, %r311, %r312;
	st.shared.f32 	[%r313], %f116;
$L__BB1_50:
	add.s32 	%r94, %r89, %r8;
	shr.u32 	%r95, %r94, 4;
	and.b32  	%r96, %r94, 15;
	add.s32 	%r97, %r95, %r383;
	add.s32 	%r98, %r96, %r1;
	setp.lt.s32 	%p59, %r97, %r134;
	setp.lt.s32 	%p60, %r98, %r133;
	and.pred  	%p61, %p59, %p60;
	@%p61 bra 	$L__BB1_52;
	shl.b32 	%r314, %r95, 6;
	mov.u32 	%r315, _ZZ21marlin_gemm_int8_bf16E11smem_weight;
	add.s32 	%r316, %r315, %r314;
	shl.b32 	%r317, %r96, 2;
	add.s32 	%r318, %r316, %r317;
	mov.b32 	%r319, 0;
	st.shared.u32 	[%r318], %r319;
	bra.uni 	$L__BB1_53;
$L__BB1_52:
	shr.u32 	%r320, %r97, 2;
	mad.lo.s32 	%r321, %r320, %r133, %r98;
	mul.wide.s32 	%rd49, %r321, 4;
	add.s64 	%rd50, %rd3, %rd49;
	ld.global.nc.u32 	%r322, [%rd50];
	shl.b32 	%r323, %r95, 3;
	and.b32  	%r324, %r323, 24;
	shr.u32 	%r325, %r322, %r324;
	and.b32  	%r326, %r325, 255;
	add.s32 	%r327, %r326, -128;
	div.s32 	%r328, %r97, %r382;
	setp.lt.s32 	%p62, %r328, %r6;
	selp.b32 	%r329, %r328, %r9, %p62;
	mad.lo.s32 	%r330, %r329, %r133, %r98;
	mul.wide.s32 	%rd51, %r330, 2;
	add.s64 	%rd52, %rd2, %rd51;
	ld.global.nc.u16 	%rs14, [%rd52];
	// begin inline asm
	{ cvt.f32.bf16 %f117, %rs14;}

	// end inline asm
	cvt.rn.f32.s32 	%f118, %r327;
	mul.f32 	%f119, %f117, %f118;
	shl.b32 	%r331, %r95, 6;
	mov.u32 	%r332, _ZZ21marlin_gemm_int8_bf16E11smem_weight;
	add.s32 	%r333, %r332, %r331;
	shl.b32 	%r334, %r96, 2;
	add.s32 	%r335, %r333, %r334;
	st.shared.f32 	[%r335], %f119;
$L__BB1_53:
	add.s32 	%r385, %r94, %r8;
	setp.lt.u32 	%p63, %r385, 256;
	@%p63 bra 	$L__BB1_30;
$L__BB1_54:
	setp.ge.s32 	%p64, %r10, %r133;
	bar.sync 	0;
	@%p64 bra 	$L__BB1_87;
	setp.ge.s32 	%p65, %r2, %r132;
	@%p65 bra 	$L__BB1_57;
	ld.shared.f32 	%f120, [_ZZ21marlin_gemm_int8_bf16E10smem_input];
	ld.shared.f32 	%f121, [%r11];
	fma.rn.f32 	%f122, %f120, %f121, 0f00000000;
	ld.shared.f32 	%f123, [_ZZ21marlin_gemm_int8_bf16E10smem_input+4];
	ld.shared.f32 	%f124, [%r11+64];
	fma.rn.f32 	%f125, %f123, %f124, %f122;
	ld.shared.f32 	%f126, [_ZZ21marlin_gemm_int8_bf16E10smem_input+8];
	ld.shared.f32 	%f127, [%r11+128];
	fma.rn.f32 	%f128, %f126, %f127, %f125;
	ld.shared.f32 	%f129, [_ZZ21marlin_gemm_int8_bf16E10smem_input+12];
	ld.shared.f32 	%f130, [%r11+192];
	fma.rn.f32 	%f131, %f129, %f130, %f128;
	ld.shared.f32 	%f132, [_ZZ21marlin_gemm_int8_bf16E10smem_input+16];
	ld.shared.f32 	%f133, [%r11+256];
	fma.rn.f32 	%f134, %f132, %f133, %f131;
	ld.shared.f32 	%f135, [_ZZ21marlin_gemm_int8_bf16E10smem_input+20];
	ld.shared.f32 	%f136, [%r11+320];
	fma.rn.f32 	%f137, %f135, %f136, %f134;
	ld.shared.f32 	%f138, [_ZZ21marlin_gemm_int8_bf16E10smem_input+24];
	ld.shared.f32 	%f139, [%r11+384];
	fma.rn.f32 	%f140, %f138, %f139, %f137;
	ld.shared.f32 	%f141, [_ZZ21marlin_gemm_int8_bf16E10smem_input+28];
	ld.shared.f32 	%f142, [%r11+448];
	fma.rn.f32 	%f143, %f141, %f142, %f140;
	ld.shared.f32 	%f144, [_ZZ21marlin_gemm_int8_bf16E10smem_input+32];
	ld.shared.f32 	%f145, [%r11+512];
	fma.rn.f32 	%f146, %f144, %f145, %f143;
	ld.shared.f32 	%f147, [_ZZ21marlin_gemm_int8_bf16E10smem_input+36];
	ld.shared.f32 	%f148, [%r11+576];
	fma.rn.f32 	%f149, %f147, %f148, %f146;
	ld.shared.f32 	%f150, [_ZZ21marlin_gemm_int8_bf16E10smem_input+40];
	ld.shared.f32 	%f151, [%r11+640];
	fma.rn.f32 	%f152, %f150, %f151, %f149;
	ld.shared.f32 	%f153, [_ZZ21marlin_gemm_int8_bf16E10smem_input+44];
	ld.shared.f32 	%f154, [%r11+704];
	fma.rn.f32 	%f155, %f153, %f154, %f152;
	ld.shared.f32 	%f156, [_ZZ21marlin_gemm_int8_bf16E10smem_input+48];
	ld.shared.f32 	%f157, [%r11+768];
	fma.rn.f32 	%f158, %f156, %f157, %f155;
	ld.shared.f32 	%f159, [_ZZ21marlin_gemm_int8_bf16E10smem_input+52];
	ld.shared.f32 	%f160, [%r11+832];
	fma.rn.f32 	%f161, %f159, %f160, %f158;
	ld.shared.f32 	%f162, [_ZZ21marlin_gemm_int8_bf16E10smem_input+56];
	ld.shared.f32 	%f163, [%r11+896];
	fma.rn.f32 	%f164, %f162, %f163, %f161;
	ld.shared.f32 	%f165, [_ZZ21marlin_gemm_int8_bf16E10smem_input+60];
	ld.shared.f32 	%f166, [%r11+960];
	fma.rn.f32 	%f167, %f165, %f166, %f164;
	add.f32 	%f951, %f167, %f951;
$L__BB1_57:
	setp.ge.s32 	%p66, %r39, %r132;
	@%p66 bra 	$L__BB1_59;
	ld.shared.f32 	%f168, [_ZZ21marlin_gemm_int8_bf16E10smem_input+64];
	ld.shared.f32 	%f169, [%r11];
	fma.rn.f32 	%f170, %f168, %f169, 0f00000000;
	ld.shared.f32 	%f171, [_ZZ21marlin_gemm_int8_bf16E10smem_input+68];
	ld.shared.f32 	%f172, [%r11+64];
	fma.rn.f32 	%f173, %f171, %f172, %f170;
	ld.shared.f32 	%f174, [_ZZ21marlin_gemm_int8_bf16E10smem_input+72];
	ld.shared.f32 	%f175, [%r11+128];
	fma.rn.f32 	%f176, %f174, %f175, %f173;
	ld.shared.f32 	%f177, [_ZZ21marlin_gemm_int8_bf16E10smem_input+76];
	ld.shared.f32 	%f178, [%r11+192];
	fma.rn.f32 	%f179, %f177, %f178, %f176;
	ld.shared.f32 	%f180, [_ZZ21marlin_gemm_int8_bf16E10smem_input+80];
	ld.shared.f32 	%f181, [%r11+256];
	fma.rn.f32 	%f182, %f180, %f181, %f179;
	ld.shared.f32 	%f183, [_ZZ21marlin_gemm_int8_bf16E10smem_input+84];
	ld.shared.f32 	%f184, [%r11+320];
	fma.rn.f32 	%f185, %f183, %f184, %f182;
	ld.shared.f32 	%f186, [_ZZ21marlin_gemm_int8_bf16E10smem_input+88];
	ld.shared.f32 	%f187, [%r11+384];
	fma.rn.f32 	%f188, %f186, %f187, %f185;
	ld.shared.f32 	%f189, [_ZZ21marlin_gemm_int8_bf16E10smem_input+92];
	ld.shared.f32 	%f190, [%r11+448];
	fma.rn.f32 	%f191, %f189, %f190, %f188;
	ld.shared.f32 	%f192, [_ZZ21marlin_gemm_int8_bf16E10smem_input+96];
	ld.shared.f32 	%f193, [%r11+512];
	fma.rn.f32 	%f194, %f192, %f193, %f191;
	ld.shared.f32 	%f195, [_ZZ21marlin_gemm_int8_bf16E10smem_input+100];
	ld.shared.f32 	%f196, [%r11+576];
	fma.rn.f32 	%f197, %f195, %f196, %f194;
	ld.shared.f32 	%f198, [_ZZ21marlin_gemm_int8_bf16E10smem_input+104];
	ld.shared.f32 	%f199, [%r11+640];
	fma.rn.f32 	%f200, %f198, %f199, %f197;
	ld.shared.f32 	%f201, [_ZZ21marlin_gemm_int8_bf16E10smem_input+108];
	ld.shared.f32 	%f202, [%r11+704];
	fma.rn.f32 	%f203, %f201, %f202, %f200;
	ld.shared.f32 	%f204, [_ZZ21marlin_gemm_int8_bf16E10smem_input+112];
	ld.shared.f32 	%f205, [%r11+768];
	fma.rn.f32 	%f206, %f204, %f205, %f203;
	ld.shared.f32 	%f207, [_ZZ21marlin_gemm_int8_bf16E10smem_input+116];
	ld.shared.f32 	%f208, [%r11+832];
	fma.rn.f32 	%f209, %f207, %f208, %f206;
	ld.shared.f32 	%f210, [_ZZ21marlin_gemm_int8_bf16E10smem_input+120];
	ld.shared.f32 	%f211, [%r11+896];
	fma.rn.f32 	%f212, %f210, %f211, %f209;
	ld.shared.f32 	%f213, [_ZZ21marlin_gemm_int8_bf16E10smem_input+124];
	ld.shared.f32 	%f214, [%r11+960];
	fma.rn.f32 	%f215, %f213, %f214, %f212;
	add.f32 	%f950, %f215, %f950;
$L__BB1_59:
	add.s32 	%r336, %r2, 2;
	setp.ge.s32 	%p67, %r336, %r132;
	@%p67 bra 	$L__BB1_61;
	ld.shared.f32 	%f216, [_ZZ21marlin_gemm_int8_bf16E10smem_input+128];
	ld.shared.f32 	%f217, [%r11];
	fma.rn.f32 	%f218, %f216, %f217, 0f00000000;
	ld.shared.f32 	%f219, [_ZZ21marlin_gemm_int8_bf16E10smem_input+132];
	ld.shared.f32 	%f220, [%r11+64];
	fma.rn.f32 	%f221, %f219, %f220, %f218;
	ld.shared.f32 	%f222, [_ZZ21marlin_gemm_int8_bf16E10smem_input+136];
	ld.shared.f32 	%f223, [%r11+128];
	fma.rn.f32 	%f224, %f222, %f223, %f221;
	ld.shared.f32 	%f225, [_ZZ21marlin_gemm_int8_bf16E10smem_input+140];
	ld.shared.f32 	%f226, [%r11+192];
	fma.rn.f32 	%f227, %f225, %f226, %f224;
	ld.shared.f32 	%f228, [_ZZ21marlin_gemm_int8_bf16E10smem_input+144];
	ld.shared.f32 	%f229, [%r11+256];
	fma.rn.f32 	%f230, %f228, %f229, %f227;
	ld.shared.f32 	%f231, [_ZZ21marlin_gemm_int8_bf16E10smem_input+148];
	ld.shared.f32 	%f232, [%r11+320];
	fma.rn.f32 	%f233, %f231, %f232, %f230;
	ld.shared.f32 	%f234, [_ZZ21marlin_gemm_int8_bf16E10smem_input+152];
	ld.shared.f32 	%f235, [%r11+384];
	fma.rn.f32 	%f236, %f234, %f235, %f233;
	ld.shared.f32 	%f237, [_ZZ21marlin_gemm_int8_bf16E10smem_input+156];
	ld.shared.f32 	%f238, [%r11+448];
	fma.rn.f32 	%f239, %f237, %f238, %f236;
	ld.shared.f32 	%f240, [_ZZ21marlin_gemm_int8_bf16E10smem_input+160];
	ld.shared.f32 	%f241, [%r11+512];
	fma.rn.f32 	%f242, %f240, %f241, %f239;
	ld.shared.f32 	%f243, [_ZZ21marlin_gemm_int8_bf16E10smem_input+164];
	ld.shared.f32 	%f244, [%r11+576];
	fma.rn.f32 	%f245, %f243, %f244, %f242;
	ld.shared.f32 	%f246, [_ZZ21marlin_gemm_int8_bf16E10smem_input+168];
	ld.shared.f32 	%f247, [%r11+640];
	fma.rn.f32 	%f248, %f246, %f247, %f245;
	ld.shared.f32 	%f249, [_ZZ21marlin_gemm_int8_bf16E10smem_input+172];
	ld.shared.f32 	%f250, [%r11+704];
	fma.rn.f32 	%f251, %f249, %f250, %f248;
	ld.shared.f32 	%f252, [_ZZ21marlin_gemm_int8_bf16E10smem_input+176];
	ld.shared.f32 	%f253, [%r11+768];
	fma.rn.f32 	%f254, %f252, %f253, %f251;
	ld.shared.f32 	%f255, [_ZZ21marlin_gemm_int8_bf16E10smem_input+180];
	ld.shared.f32 	%f256, [%r11+832];
	fma.rn.f32 	%f257, %f255, %f256, %f254;
	ld.shared.f32 	%f258, [_ZZ21marlin_gemm_int8_bf16E10smem_input+184];
	ld.shared.f32 	%f259, [%r11+896];
	fma.rn.f32 	%f260, %f258, %f259, %f257;
	ld.shared.f32 	%f261, [_ZZ21marlin_gemm_int8_bf16E10smem_input+188];
	ld.shared.f32 	%f262, [%r11+960];
	fma.rn.f32 	%f263, %f261, %f262, %f260;
	add.f32 	%f949, %f263, %f949;
$L__BB1_61:
	add.s32 	%r337, %r2, 3;
	setp.ge.s32 	%p68, %r337, %r132;
	@%p68 bra 	$L__BB1_63;
	ld.shared.f32 	%f264, [_ZZ21marlin_gemm_int8_bf16E10smem_input+192];
	ld.shared.f32 	%f265, [%r11];
	fma.rn.f32 	%f266, %f264, %f265, 0f00000000;
	ld.shared.f32 	%f267, [_ZZ21marlin_gemm_int8_bf16E10smem_input+196];
	ld.shared.f32 	%f268, [%r11+64];
	fma.rn.f32 	%f269, %f267, %f268, %f266;
	ld.shared.f32 	%f270, [_ZZ21marlin_gemm_int8_bf16E10smem_input+200];
	ld.shared.f32 	%f271, [%r11+128];
	fma.rn.f32 	%f272, %f270, %f271, %f269;
	ld.shared.f32 	%f273, [_ZZ21marlin_gemm_int8_bf16E10smem_input+204];
	ld.shared.f32 	%f274, [%r11+192];
	fma.rn.f32 	%f275, %f273, %f274, %f272;
	ld.shared.f32 	%f276, [_ZZ21marlin_gemm_int8_bf16E10smem_input+208];
	ld.shared.f32 	%f277, [%r11+256];
	fma.rn.f32 	%f278, %f276, %f277, %f275;
	ld.shared.f32 	%f279, [_ZZ21marlin_gemm_int8_bf16E10smem_input+212];
	ld.shared.f32 	%f280, [%r11+320];
	fma.rn.f32 	%f281, %f279, %f280, %f278;
	ld.shared.f32 	%f282, [_ZZ21marlin_gemm_int8_bf16E10smem_input+216];
	ld.shared.f32 	%f283, [%r11+384];
	fma.rn.f32 	%f284, %f282, %f283, %f281;
	ld.shared.f32 	%f285, [_ZZ21marlin_gemm_int8_bf16E10smem_input+220];
	ld.shared.f32 	%f286, [%r11+448];
	fma.rn.f32 	%f287, %f285, %f286, %f284;
	ld.shared.f32 	%f288, [_ZZ21marlin_gemm_int8_bf16E10smem_input+224];
	ld.shared.f32 	%f289, [%r11+512];
	fma.rn.f32 	%f290, %f288, %f289, %f287;
	ld.shared.f32 	%f291, [_ZZ21marlin_gemm_int8_bf16E10smem_input+228];
	ld.shared.f32 	%f292, [%r11+576];
	fma.rn.f32 	%f293, %f291, %f292, %f290;
	ld.shared.f32 	%f294, [_ZZ21marlin_gemm_int8_bf16E10smem_input+232];
	ld.shared.f32 	%f295, [%r11+640];
	fma.rn.f32 	%f296, %f294, %f295, %f293;
	ld.shared.f32 	%f297, [_ZZ21marlin_gemm_int8_bf16E10smem_input+236];
	ld.shared.f32 	%f298, [%r11+704];
	fma.rn.f32 	%f299, %f297, %f298, %f296;
	ld.shared.f32 	%f300, [_ZZ21marlin_gemm_int8_bf16E10smem_input+240];
	ld.shared.f32 	%f301, [%r11+768];
	fma.rn.f32 	%f302, %f300, %f301, %f299;
	ld.shared.f32 	%f303, [_ZZ21marlin_gemm_int8_bf16E10smem_input+244];
	ld.shared.f32 	%f304, [%r11+832];
	fma.rn.f32 	%f305, %f303, %f304, %f302;
	ld.shared.f32 	%f306, [_ZZ21marlin_gemm_int8_bf16E10smem_input+248];
	ld.shared.f32 	%f307, [%r11+896];
	fma.rn.f32 	%f308, %f306, %f307, %f305;
	ld.shared.f32 	%f309, [_ZZ21marlin_gemm_int8_bf16E10smem_input+252];
	ld.shared.f32 	%f310, [%r11+960];
	fma.rn.f32 	%f311, %f309, %f310, %f308;
	add.f32 	%f948, %f311, %f948;
$L__BB1_63:
	add.s32 	%r338, %r2, 4;
	setp.ge.s32 	%p69, %r338, %r132;
	@%p69 bra 	$L__BB1_65;
	ld.shared.f32 	%f312, [_ZZ21marlin_gemm_int8_bf16E10smem_input+256];
	ld.shared.f32 	%f313, [%r11];
	fma.rn.f32 	%f314, %f312, %f313, 0f00000000;
	ld.shared.f32 	%f315, [_ZZ21marlin_gemm_int8_bf16E10smem_input+260];
	ld.shared.f32 	%f316, [%r11+64];
	fma.rn.f32 	%f317, %f315, %f316, %f314;
	ld.shared.f32 	%f318, [_ZZ21marlin_gemm_int8_bf16E10smem_input+264];
	ld.shared.f32 	%f319, [%r11+128];
	fma.rn.f32 	%f320, %f318, %f319, %f317;
	ld.shared.f32 	%f321, [_ZZ21marlin_gemm_int8_bf16E10smem_input+268];
	ld.shared.f32 	%f322, [%r11+192];
	fma.rn.f32 	%f323, %f321, %f322, %f320;
	ld.shared.f32 	%f324, [_ZZ21marlin_gemm_int8_bf16E10smem_input+272];
	ld.shared.f32 	%f325, [%r11+256];
	fma.rn.f32 	%f326, %f324, %f325, %f323;
	ld.shared.f32 	%f327, [_ZZ21marlin_gemm_int8_bf16E10smem_input+276];
	ld.shared.f32 	%f328, [%r11+320];
	fma.rn.f32 	%f329, %f327, %f328, %f326;
	ld.shared.f32 	%f330, [_ZZ21marlin_gemm_int8_bf16E10smem_input+280];
	ld.shared.f32 	%f331, [%r11+384];
	fma.rn.f32 	%f332, %f330, %f331, %f329;
	ld.shared.f32 	%f333, [_ZZ21marlin_gemm_int8_bf16E10smem_input+284];
	ld.shared.f32 	%f334, [%r11+448];
	fma.rn.f32 	%f335, %f333, %f334, %f332;
	ld.shared.f32 	%f336, [_ZZ21marlin_gemm_int8_bf16E10smem_input+288];
	ld.shared.f32 	%f337, [%r11+512];
	fma.rn.f32 	%f338, %f336, %f337, %f335;
	ld.shared.f32 	%f339, [_ZZ21marlin_gemm_int8_bf16E10smem_input+292];
	ld.shared.f32 	%f340, [%r11+576];
	fma.rn.f32 	%f341, %f339, %f340, %f338;
	ld.shared.f32 	%f342, [_ZZ21marlin_gemm_int8_bf16E10smem_input+296];
	ld.shared.f32 	%f343, [%r11+640];
	fma.rn.f32 	%f344, %f342, %f343, %f341;
	ld.shared.f32 	%f345, [_ZZ21marlin_gemm_int8_bf16E10smem_input+300];
	ld.shared.f32 	%f346, [%r11+704];
	fma.rn.f32 	%f347, %f345, %f346, %f344;
	ld.shared.f32 	%f348, [_ZZ21marlin_gemm_int8_bf16E10smem_input+304];
	ld.shared.f32 	%f349, [%r11+768];
	fma.rn.f32 	%f350, %f348, %f349, %f347;
	ld.shared.f32 	%f351, [_ZZ21marlin_gemm_int8_bf16E10smem_input+308];
	ld.shared.f32 	%f352, [%r11+832];
	fma.rn.f32 	%f353, %f351, %f352, %f350;
	ld.shared.f32 	%f354, [_ZZ21marlin_gemm_int8_bf16E10smem_input+312];
	ld.shared.f32 	%f355, [%r11+896];
	fma.rn.f32 	%f356, %f354, %f355, %f353;
	ld.shared.f32 	%f357, [_ZZ21marlin_gemm_int8_bf16E10smem_input+316];
	ld.shared.f32 	%f358, [%r11+960];
	fma.rn.f32 	%f359, %f357, %f358, %f356;
	add.f32 	%f947, %f359, %f947;
$L__BB1_65:
	add.s32 	%r339, %r2, 5;
	setp.ge.s32 	%p70, %r339, %r132;
	@%p70 bra 	$L__BB1_67;
	ld.shared.f32 	%f360, [_ZZ21marlin_gemm_int8_bf16E10smem_input+320];
	ld.shared.f32 	%f361, [%r11];
	fma.rn.f32 	%f362, %f360, %f361, 0f00000000;
	ld.shared.f32 	%f363, [_ZZ21marlin_gemm_int8_bf16E10smem_input+324];
	ld.shared.f32 	%f364, [%r11+64];
	fma.rn.f32 	%f365, %f363, %f364, %f362;
	ld.shared.f32 	%f366, [_ZZ21marlin_gemm_int8_bf16E10smem_input+328];
	ld.shared.f32 	%f367, [%r11+128];
	fma.rn.f32 	%f368, %f366, %f367, %f365;
	ld.shared.f32 	%f369, [_ZZ21marlin_gemm_int8_bf16E10smem_input+332];
	ld.shared.f32 	%f370, [%r11+192];
	fma.rn.f32 	%f371, %f369, %f370, %f368;
	ld.shared.f32 	%f372, [_ZZ21marlin_gemm_int8_bf16E10smem_input+336];
	ld.shared.f32 	%f373, [%r11+256];
	fma.rn.f32 	%f374, %f372, %f373, %f371;
	ld.shared.f32 	%f375, [_ZZ21marlin_gemm_int8_bf16E10smem_input+340];
	ld.shared.f32 	%f376, [%r11+320];
	fma.rn.f32 	%f377, %f375, %f376, %f374;
	ld.shared.f32 	%f378, [_ZZ21marlin_gemm_int8_bf16E10smem_input+344];
	ld.shared.f32 	%f379, [%r11+384];
	fma.rn.f32 	%f380, %f378, %f379, %f377;
	ld.shared.f32 	%f381, [_ZZ21marlin_gemm_int8_bf16E10smem_input+348];
	ld.shared.f32 	%f382, [%r11+448];
	fma.rn.f32 	%f383, %f381, %f382, %f380;
	ld.shared.f32 	%f384, [_ZZ21marlin_gemm_int8_bf16E10smem_input+352];
	ld.shared.f32 	%f385, [%r11+512];
	fma.rn.f32 	%f386, %f384, %f385, %f383;
	ld.shared.f32 	%f387, [_ZZ21marlin_gemm_int8_bf16E10smem_input+356];
	ld.shared.f32 	%f388, [%r11+576];
	fma.rn.f32 	%f389, %f387, %f388, %f386;
	ld.shared.f32 	%f390, [_ZZ21marlin_gemm_int8_bf16E10smem_input+360];
	ld.shared.f32 	%f391, [%r11+640];
	fma.rn.f32 	%f392, %f390, %f391, %f389;
	ld.shared.f32 	%f393, [_ZZ21marlin_gemm_int8_bf16E10smem_input+364];
	ld.shared.f32 	%f394, [%r11+704];
	fma.rn.f32 	%f395, %f393, %f394, %f392;
	ld.shared.f32 	%f396, [_ZZ21marlin_gemm_int8_bf16E10smem_input+368];
	ld.shared.f32 	%f397, [%r11+768];
	fma.rn.f32 	%f398, %f396, %f397, %f395;
	ld.shared.f32 	%f399, [_ZZ21marlin_gemm_int8_bf16E10smem_input+372];
	ld.shared.f32 	%f400, [%r11+832];
	fma.rn.f32 	%f401, %f399, %f400, %f398;
	ld.shared.f32 	%f402, [_ZZ21marlin_gemm_int8_bf16E10smem_input+376];
	ld.shared.f32 	%f403, [%r11+896];
	fma.rn.f32 	%f404, %f402, %f403, %f401;
	ld.shared.f32 	%f405, [_ZZ21marlin_gemm_int8_bf16E10smem_input+380];
	ld.shared.f32 	%f406, [%r11+960];
	fma.rn.f32 	%f407, %f405, %f406, %f404;
	add.f32 	%f946, %f407, %f946;
$L__BB1_67:
	add.s32 	%r340, %r2, 6;
	setp.ge.s32 	%p71, %r340, %r132;
	@%p71 bra 	$L__BB1_69;
	ld.shared.f32 	%f408, [_ZZ21marlin_gemm_int8_bf16E10smem_input+384];
	ld.shared.f32 	%f409, [%r11];
	fma.rn.f32 	%f410, %f408, %f409, 0f00000000;
	ld.shared.f32 	%f411, [_ZZ21marlin_gemm_int8_bf16E10smem_input+388];
	ld.shared.f32 	%f412, [%r11+64];
	fma.rn.f32 	%f413, %f411, %f412, %f410;
	ld.shared.f32 	%f414, [_ZZ21marlin_gemm_int8_bf16E10smem_input+392];
	ld.shared.f32 	%f415, [%r11+128];
	fma.rn.f32 	%f416, %f414, %f415, %f413;
	ld.shared.f32 	%f417, [_ZZ21marlin_gemm_int8_bf16E10smem_input+396];
	ld.shared.f32 	%f418, [%r11+192];
	fma.rn.f32 	%f419, %f417, %f418, %f416;
	ld.shared.f32 	%f420, [_ZZ21marlin_gemm_int8_bf16E10smem_input+400];
	ld.shared.f32 	%f421, [%r11+256];
	fma.rn.f32 	%f422, %f420, %f421, %f419;
	ld.shared.f32 	%f423, [_ZZ21marlin_gemm_int8_bf16E10smem_input+404];
	ld.shared.f32 	%f424, [%r11+320];
	fma.rn.f32 	%f425, %f423, %f424, %f422;
	ld.shared.f32 	%f426, [_ZZ21marlin_gemm_int8_bf16E10smem_input+408];
	ld.shared.f32 	%f427, [%r11+384];
	fma.rn.f32 	%f428, %f426, %f427, %f425;
	ld.shared.f32 	%f429, [_ZZ21marlin_gemm_int8_bf16E10smem_input+412];
	ld.shared.f32 	%f430, [%r11+448];
	fma.rn.f32 	%f431, %f429, %f430, %f428;
	ld.shared.f32 	%f432, [_ZZ21marlin_gemm_int8_bf16E10smem_input+416];
	ld.shared.f32 	%f433, [%r11+512];
	fma.rn.f32 	%f434, %f432, %f433, %f431;
	ld.shared.f32 	%f435, [_ZZ21marlin_gemm_int8_bf16E10smem_input+420];
	ld.shared.f32 	%f436, [%r11+576];
	fma.rn.f32 	%f437, %f435, %f436, %f434;
	ld.shared.f32 	%f438, [_ZZ21marlin_gemm_int8_bf16E10smem_input+424];
	ld.shared.f32 	%f439, [%r11+640];
	fma.rn.f32 	%f440, %f438, %f439, %f437;
	ld.shared.f32 	%f441, [_ZZ21marlin_gemm_int8_bf16E10smem_input+428];
	ld.shared.f32 	%f442, [%r11+704];
	fma.rn.f32 	%f443, %f441, %f442, %f440;
	ld.shared.f32 	%f444, [_ZZ21marlin_gemm_int8_bf16E10smem_input+432];
	ld.shared.f32 	%f445, [%r11+768];
	fma.rn.f32 	%f446, %f444, %f445, %f443;
	ld.shared.f32 	%f447, [_ZZ21marlin_gemm_int8_bf16E10smem_input+436];
	ld.shared.f32 	%f448, [%r11+832];
	fma.rn.f32 	%f449, %f447, %f448, %f446;
	ld.shared.f32 	%f450, [_ZZ21marlin_gemm_int8_bf16E10smem_input+440];
	ld.shared.f32 	%f451, [%r11+896];
	fma.rn.f32 	%f452, %f450, %f451, %f449;
	ld.shared.f32 	%f453, [_ZZ21marlin_gemm_int8_bf16E10smem_input+444];
	ld.shared.f32 	%f454, [%r11+960];
	fma.rn.f32 	%f455, %f453, %f454, %f452;
	add.f32 	%f945, %f455, %f945;
$L__BB1_69:
	add.s32 	%r341, %r2, 7;
	setp.ge.s32 	%p72, %r341, %r132;
	@%p72 bra 	$L__BB1_71;
	ld.shared.f32 	%f456, [_ZZ21marlin_gemm_int8_bf16E10smem_input+448];
	ld.shared.f32 	%f457, [%r11];
	fma.rn.f32 	%f458, %f456, %f457, 0f00000000;
	ld.shared.f32 	%f459, [_ZZ21marlin_gemm_int8_bf16E10smem_input+452];
	ld.shared.f32 	%f460, [%r11+64];
	fma.rn.f32 	%f461, %f459, %f460, %f458;
	ld.shared.f32 	%f462, [_ZZ21marlin_gemm_int8_bf16E10smem_input+456];
	ld.shared.f32 	%f463, [%r11+128];
	fma.rn.f32 	%f464, %f462, %f463, %f461;
	ld.shared.f32 	%f465, [_ZZ21marlin_gemm_int8_bf16E10smem_input+460];
	ld.shared.f32 	%f466, [%r11+192];
	fma.rn.f32 	%f467, %f465, %f466, %f464;
	ld.shared.f32 	%f468, [_ZZ21marlin_gemm_int8_bf16E10smem_input+464];
	ld.shared.f32 	%f469, [%r11+256];
	fma.rn.f32 	%f470, %f468, %f469, %f467;
	ld.shared.f32 	%f471, [_ZZ21marlin_gemm_int8_bf16E10smem_input+468];
	ld.shared.f32 	%f472, [%r11+320];
	fma.rn.f32 	%f473, %f471, %f472, %f470;
	ld.shared.f32 	%f474, [_ZZ21marlin_gemm_int8_bf16E10smem_input+472];
	ld.shared.f32 	%f475, [%r11+384];
	fma.rn.f32 	%f476, %f474, %f475, %f473;
	ld.shared.f32 	%f477, [_ZZ21marlin_gemm_int8_bf16E10smem_input+476];
	ld.shared.f32 	%f478, [%r11+448];
	fma.rn.f32 	%f479, %f477, %f478, %f476;
	ld.shared.f32 	%f480, [_ZZ21marlin_gemm_int8_bf16E10smem_input+480];
	ld.shared.f32 	%f481, [%r11+512];
	fma.rn.f32 	%f482, %f480, %f481, %f479;
	ld.shared.f32 	%f483, [_ZZ21marlin_gemm_int8_bf16E10smem_input+484];
	ld.shared.f32 	%f484, [%r11+576];
	fma.rn.f32 	%f485, %f483, %f484, %f482;
	ld.shared.f32 	%f486, [_ZZ21marlin_gemm_int8_bf16E10smem_input+488];
	ld.shared.f32 	%f487, [%r11+640];
	fma.rn.f32 	%f488, %f486, %f487, %f485;
	ld.shared.f32 	%f489, [_ZZ21marlin_gemm_int8_bf16E10smem_input+492];
	ld.shared.f32 	%f490, [%r11+704];
	fma.rn.f32 	%f491, %f489, %f490, %f488;
	ld.shared.f32 	%f492, [_ZZ21marlin_gemm_int8_bf16E10smem_input+496];
	ld.shared.f32 	%f493, [%r11+768];
	fma.rn.f32 	%f494, %f492, %f493, %f491;
	ld.shared.f32 	%f495, [_ZZ21marlin_gemm_int8_bf16E10smem_input+500];
	ld.shared.f32 	%f496, [%r11+832];
	fma.rn.f32 	%f497, %f495, %f496, %f494;
	ld.shared.f32 	%f498, [_ZZ21marlin_gemm_int8_bf16E10smem_input+504];
	ld.shared.f32 	%f499, [%r11+896];
	fma.rn.f32 	%f500, %f498, %f499, %f497;
	ld.shared.f32 	%f501, [_ZZ21marlin_gemm_int8_bf16E10smem_input+508];
	ld.shared.f32 	%f502, [%r11+960];
	fma.rn.f32 	%f503, %f501, %f502, %f500;
	add.f32 	%f944, %f503, %f944;
$L__BB1_71:
	add.s32 	%r342, %r2, 8;
	setp.ge.s32 	%p73, %r342, %r132;
	@%p73 bra 	$L__BB1_73;
	ld.shared.f32 	%f504, [_ZZ21marlin_gemm_int8_bf16E10smem_input+512];
	ld.shared.f32 	%f505, [%r11];
	fma.rn.f32 	%f506, %f504, %f505, 0f00000000;
	ld.shared.f32 	%f507, [_ZZ21marlin_gemm_int8_bf16E10smem_input+516];
	ld.shared.f32 	%f508, [%r11+64];
	fma.rn.f32 	%f509, %f507, %f508, %f506;
	ld.shared.f32 	%f510, [_ZZ21marlin_gemm_int8_bf16E10smem_input+520];
	ld.shared.f32 	%f511, [%r11+128];
	fma.rn.f32 	%f512, %f510, %f511, %f509;
	ld.shared.f32 	%f513, [_ZZ21marlin_gemm_int8_bf16E10smem_input+524];
	ld.shared.f32 	%f514, [%r11+192];
	fma.rn.f32 	%f515, %f513, %f514, %f512;
	ld.shared.f32 	%f516, [_ZZ21marlin_gemm_int8_bf16E10smem_input+528];
	ld.shared.f32 	%f517, [%r11+256];
	fma.rn.f32 	%f518, %f516, %f517, %f515;
	ld.shared.f32 	%f519, [_ZZ21marlin_gemm_int8_bf16E10smem_input+532];
	ld.shared.f32 	%f520, [%r11+320];
	fma.rn.f32 	%f521, %f519, %f520, %f518;
	ld.shared.f32 	%f522, [_ZZ21marlin_gemm_int8_bf16E10smem_input+536];
	ld.shared.f32 	%f523, [%r11+384];
	fma.rn.f32 	%f524, %f522, %f523, %f521;
	ld.shared.f32 	%f525, [_ZZ21marlin_gemm_int8_bf16E10smem_input+540];
	ld.shared.f32 	%f526, [%r11+448];
	fma.rn.f32 	%f527, %f525, %f526, %f524;
	ld.shared.f32 	%f528, [_ZZ21marlin_gemm_int8_bf16E10smem_input+544];
	ld.shared.f32 	%f529, [%r11+512];
	fma.rn.f32 	%f530, %f528, %f529, %f527;
	ld.shared.f32 	%f531, [_ZZ21marlin_gemm_int8_bf16E10smem_input+548];
	ld.shared.f32 	%f532, [%r11+576];
	fma.rn.f32 	%f533, %f531, %f532, %f530;
	ld.shared.f32 	%f534, [_ZZ21marlin_gemm_int8_bf16E10smem_input+552];
	ld.shared.f32 	%f535, [%r11+640];
	fma.rn.f32 	%f536, %f534, %f535, %f533;
	ld.shared.f32 	%f537, [_ZZ21marlin_gemm_int8_bf16E10smem_input+556];
	ld.shared.f32 	%f538, [%r11+704];
	fma.rn.f32 	%f539, %f537, %f538, %f536;
	ld.shared.f32 	%f540, [_ZZ21marlin_gemm_int8_bf16E10smem_input+560];
	ld.shared.f32 	%f541, [%r11+768];
	fma.rn.f32 	%f542, %f540, %f541, %f539;
	ld.shared.f32 	%f543, [_ZZ21marlin_gemm_int8_bf16E10smem_input+564];
	ld.shared.f32 	%f544, [%r11+832];
	fma.rn.f32 	%f545, %f543, %f544, %f542;
	ld.shared.f32 	%f546, [_ZZ21marlin_gemm_int8_bf16E10smem_input+568];
	ld.shared.f32 	%f547, [%r11+896];
	fma.rn.f32 	%f548, %f546, %f547, %f545;
	ld.shared.f32 	%f549, [_ZZ21marlin_gemm_int8_bf16E10smem_input+572];
	ld.shared.f32 	%f550, [%r11+960];
	fma.rn.f32 	%f551, %f549, %f550, %f548;
	add.f32 	%f943, %f551, %f943;
$L__BB1_73:
	add.s32 	%r343, %r2, 9;
	setp.ge.s32 	%p74, %r343, %r132;
	@%p74 bra 	$L__BB1_75;
	ld.shared.f32 	%f552, [_ZZ21marlin_gemm_int8_bf16E10smem_input+576];
	ld.shared.f32 	%f553, [%r11];
	fma.rn.f32 	%f554, %f552, %f553, 0f00000000;
	ld.shared.f32 	%f555, [_ZZ21marlin_gemm_int8_bf16E10smem_input+580];
	ld.shared.f32 	%f556, [%r11+64];
	fma.rn.f32 	%f557, %f555, %f556, %f554;
	ld.shared.f32 	%f558, [_ZZ21marlin_gemm_int8_bf16E10smem_input+584];
	ld.shared.f32 	%f559, [%r11+128];
	fma.rn.f32 	%f560, %f558, %f559, %f557;
	ld.shared.f32 	%f561, [_ZZ21marlin_gemm_int8_bf16E10smem_input+588];
	ld.shared.f32 	%f562, [%r11+192];
	fma.rn.f32 	%f563, %f561, %f562, %f560;
	ld.shared.f32 	%f564, [_ZZ21marlin_gemm_int8_bf16E10smem_input+592];
	ld.shared.f32 	%f565, [%r11+256];
	fma.rn.f32 	%f566, %f564, %f565, %f563;
	ld.shared.f32 	%f567, [_ZZ21marlin_gemm_int8_bf16E10smem_input+596];
	ld.shared.f32 	%f568, [%r11+320];
	fma.rn.f32 	%f569, %f567, %f568, %f566;
	ld.shared.f32 	%f570, [_ZZ21marlin_gemm_int8_bf16E10smem_input+600];
	ld.shared.f32 	%f571, [%r11+384];
	fma.rn.f32 	%f572, %f570, %f571, %f569;
	ld.shared.f32 	%f573, [_ZZ21marlin_gemm_int8_bf16E10smem_input+604];
	ld.shared.f32 	%f574, [%r11+448];
	fma.rn.f32 	%f575, %f573, %f574, %f572;
	ld.shared.f32 	%f576, [_ZZ21marlin_gemm_int8_bf16E10smem_input+608];
	ld.shared.f32 	%f577, [%r11+512];
	fma.rn.f32 	%f578, %f576, %f577, %f575;
	ld.shared.f32 	%f579, [_ZZ21marlin_gemm_int8_bf16E10smem_input+612];
	ld.shared.f32 	%f580, [%r11+576];
	fma.rn.f32 	%f581, %f579, %f580, %f578;
	ld.shared.f32 	%f582, [_ZZ21marlin_gemm_int8_bf16E10smem_input+616];
	ld.shared.f32 	%f583, [%r11+640];
	fma.rn.f32 	%f584, %f582, %f583, %f581;
	ld.shared.f32 	%f585, [_ZZ21marlin_gemm_int8_bf16E10smem_input+620];
	ld.shared.f32 	%f586, [%r11+704];
	fma.rn.f32 	%f587, %f585, %f586, %f584;
	ld.shared.f32 	%f588, [_ZZ21marlin_gemm_int8_bf16E10smem_input+624];
	ld.shared.f32 	%f589, [%r11+768];
	fma.rn.f32 	%f590, %f588, %f589, %f587;
	ld.shared.f32 	%f591, [_ZZ21marlin_gemm_int8_bf16E10smem_input+628];
	ld.shared.f32 	%f592, [%r11+832];
	fma.rn.f32 	%f593, %f591, %f592, %f590;
	ld.shared.f32 	%f594, [_ZZ21marlin_gemm_int8_bf16E10smem_input+632];
	ld.shared.f32 	%f595, [%r11+896];
	fma.rn.f32 	%f596, %f594, %f595, %f593;
	ld.shared.f32 	%f597, [_ZZ21marlin_gemm_int8_bf16E10smem_input+636];
	ld.shared.f32 	%f598, [%r11+960];
	fma.rn.f32 	%f599, %f597, %f598, %f596;
	add.f32 	%f942, %f599, %f942;
$L__BB1_75:
	add.s32 	%r344, %r2, 10;
	setp.ge.s32 	%p75, %r344, %r132;
	@%p75 bra 	$L__BB1_77;
	ld.shared.f32 	%f600, [_ZZ21marlin_gemm_int8_bf16E10smem_input+640];
	ld.shared.f32 	%f601, [%r11];
	fma.rn.f32 	%f602, %f600, %f601, 0f00000000;
	ld.shared.f32 	%f603, [_ZZ21marlin_gemm_int8_bf16E10smem_input+644];
	ld.shared.f32 	%f604, [%r11+64];
	fma.rn.f32 	%f605, %f603, %f604, %f602;
	ld.shared.f32 	%f606, [_ZZ21marlin_gemm_int8_bf16E10smem_input+648];
	ld.shared.f32 	%f607, [%r11+128];
	fma.rn.f32 	%f608, %f606, %f607, %f605;
	ld.shared.f32 	%f609, [_ZZ21marlin_gemm_int8_bf16E10smem_input+652];
	ld.shared.f32 	%f610, [%r11+192];
	fma.rn.f32 	%f611, %f609, %f610, %f608;
	ld.shared.f32 	%f612, [_ZZ21marlin_gemm_int8_bf16E10smem_input+656];
	ld.shared.f32 	%f613, [%r11+256];
	fma.rn.f32 	%f614, %f612, %f613, %f611;
	ld.shared.f32 	%f615, [_ZZ21marlin_gemm_int8_bf16E10smem_input+660];
	ld.shared.f32 	%f616, [%r11+320];
	fma.rn.f32 	%f617, %f615, %f616, %f614;
	ld.shared.f32 	%f618, [_ZZ21marlin_gemm_int8_bf16E10smem_input+664];
	ld.shared.f32 	%f619, [%r11+384];
	fma.rn.f32 	%f620, %f618, %f619, %f617;
	ld.shared.f32 	%f621, [_ZZ21marlin_gemm_int8_bf16E10smem_input+668];
	ld.shared.f32 	%f622, [%r11+448];
	fma.rn.f32 	%f623, %f621, %f622, %f620;
	ld.shared.f32 	%f624, [_ZZ21marlin_gemm_int8_bf16E10smem_input+672];
	ld.shared.f32 	%f625, [%r11+512];
	fma.rn.f32 	%f626, %f624, %f625, %f623;
	ld.shared.f32 	%f627, [_ZZ21marlin_gemm_int8_bf16E10smem_input+676];
	ld.shared.f32 	%f628, [%r11+576];
	fma.rn.f32 	%f629, %f627, %f628, %f626;
	ld.shared.f32 	%f630, [_ZZ21marlin_gemm_int8_bf16E10smem_input+680];
	ld.shared.f32 	%f631, [%r11+640];
	fma.rn.f32 	%f632, %f630, %f631, %f629;
	ld.shared.f32 	%f633, [_ZZ21marlin_gemm_int8_bf16E10smem_input+684];
	ld.shared.f32 	%f634, [%r11+704];
	fma.rn.f32 	%f635, %f633, %f634, %f632;
	ld.shared.f32 	%f636, [_ZZ21marlin_gemm_int8_bf16E10smem_input+688];
	ld.shared.f32 	%f637, [%r11+768];
	fma.rn.f32 	%f638, %f636, %f637, %f635;
	ld.shared.f32 	%f639, [_ZZ21marlin_gemm_int8_bf16E10smem_input+692];
	ld.shared.f32 	%f640, [%r11+832];
	fma.rn.f32 	%f641, %f639, %f640, %f638;
	ld.shared.f32 	%f642, [_ZZ21marlin_gemm_int8_bf16E10smem_input+696];
	ld.shared.f32 	%f643, [%r11+896];
	fma.rn.f32 	%f644, %f642, %f643, %f641;
	ld.shared.f32 	%f645, [_ZZ21marlin_gemm_int8_bf16E10smem_input+700];
	ld.shared.f32 	%f646, [%r11+960];
	fma.rn.f32 	%f647, %f645, %f646, %f644;
	add.f32 	%f941, %f647, %f941;
$L__BB1_77:
	add.s32 	%r345, %r2, 11;
	setp.ge.s32 	%p76, %r345, %r132;
	@%p76 bra 	$L__BB1_79;
	ld.shared.f32 	%f648, [_ZZ21marlin_gemm_int8_bf16E10smem_input+704];
	ld.shared.f32 	%f649, [%r11];
	fma.rn.f32 	%f650, %f648, %f649, 0f00000000;
	ld.shared.f32 	%f651, [_ZZ21marlin_gemm_int8_bf16E10smem_input+708];
	ld.shared.f32 	%f652, [%r11+64];
	fma.rn.f32 	%f653, %f651, %f652, %f650;
	ld.shared.f32 	%f654, [_ZZ21marlin_gemm_int8_bf16E10smem_input+712];
	ld.shared.f32 	%f655, [%r11+128];
	fma.rn.f32 	%f656, %f654, %f655, %f653;
	ld.shared.f32 	%f657, [_ZZ21marlin_gemm_int8_bf16E10smem_input+716];
	ld.shared.f32 	%f658, [%r11+192];
	fma.rn.f32 	%f659, %f657, %f658, %f656;
	ld.shared.f32 	%f660, [_ZZ21marlin_gemm_int8_bf16E10smem_input+720];
	ld.shared.f32 	%f661, [%r11+256];
	fma.rn.f32 	%f662, %f660, %f661, %f659;
	ld.shared.f32 	%f663, [_ZZ21marlin_gemm_int8_bf16E10smem_input+724];
	ld.shared.f32 	%f664, [%r11+320];
	fma.rn.f32 	%f665, %f663, %f664, %f662;
	ld.shared.f32 	%f666, [_ZZ21marlin_gemm_int8_bf16E10smem_input+728];
	ld.shared.f32 	%f667, [%r11+384];
	fma.rn.f32 	%f668, %f666, %f667, %f665;
	ld.shared.f32 	%f669, [_ZZ21marlin_gemm_int8_bf16E10smem_input+732];
	ld.shared.f32 	%f670, [%r11+448];
	fma.rn.f32 	%f671, %f669, %f670, %f668;
	ld.shared.f32 	%f672, [_ZZ21marlin_gemm_int8_bf16E10smem_input+736];
	ld.shared.f32 	%f673, [%r11+512];
	fma.rn.f32 	%f674, %f672, %f673, %f671;
	ld.shared.f32 	%f675, [_ZZ21marlin_gemm_int8_bf16E10smem_input+740];
	ld.shared.f32 	%f676, [%r11+576];
	fma.rn.f32 	%f677, %f675, %f676, %f674;
	ld.shared.f32 	%f678, [_ZZ21marlin_gemm_int8_bf16E10smem_input+744];
	ld.shared.f32 	%f679, [%r11+640];
	fma.rn.f32 	%f680, %f678, %f679, %f677;
	ld.shared.f32 	%f681, [_ZZ21marlin_gemm_int8_bf16E10smem_input+748];
	ld.shared.f32 	%f682, [%r11+704];
	fma.rn.f32 	%f683, %f681, %f682, %f680;
	ld.shared.f32 	%f684, [_ZZ21marlin_gemm_int8_bf16E10smem_input+752];
	ld.shared.f32 	%f685, [%r11+768];
	fma.rn.f32 	%f686, %f684, %f685, %f683;
	ld.shared.f32 	%f687, [_ZZ21marlin_gemm_int8_bf16E10smem_input+756];
	ld.shared.f32 	%f688, [%r11+832];
	fma.rn.f32 	%f689, %f687, %f688, %f686;
	ld.shared.f32 	%f690, [_ZZ21marlin_gemm_int8_bf16E10smem_input+760];
	ld.shared.f32 	%f691, [%r11+896];
	fma.rn.f32 	%f692, %f690, %f691, %f689;
	ld.shared.f32 	%f693, [_ZZ21marlin_gemm_int8_bf16E10smem_input+764];
	ld.shared.f32 	%f694, [%r11+960];
	fma.rn.f32 	%f695, %f693, %f694, %f692;
	add.f32 	%f940, %f695, %f940;
$L__BB1_79:
	add.s32 	%r346, %r2, 12;
	setp.ge.s32 	%p77, %r346, %r132;
	@%p77 bra 	$L__BB1_81;
	ld.shared.f32 	%f696, [_ZZ21marlin_gemm_int8_bf16E10smem_input+768];
	ld.shared.f32 	%f697, [%r11];
	fma.rn.f32 	%f698, %f696, %f697, 0f00000000;
	ld.shared.f32 	%f699, [_ZZ21marlin_gemm_int8_bf16E10smem_input+772];
	ld.shared.f32 	%f700, [%r11+64];
	fma.rn.f32 	%f701, %f699, %f700, %f698;
	ld.shared.f32 	%f702, [_ZZ21marlin_gemm_int8_bf16E10smem_input+776];
	ld.shared.f32 	%f703, [%r11+128];
	fma.rn.f32 	%f704, %f702, %f703, %f701;
	ld.shared.f32 	%f705, [_ZZ21marlin_gemm_int8_bf16E10smem_input+780];
	ld.shared.f32 	%f706, [%r11+192];
	fma.rn.f32 	%f707, %f705, %f706, %f704;
	ld.shared.f32 	%f708, [_ZZ21marlin_gemm_int8_bf16E10smem_input+784];
	ld.shared.f32 	%f709, [%r11+256];
	fma.rn.f32 	%f710, %f708, %f709, %f707;
	ld.shared.f32 	%f711, [_ZZ21marlin_gemm_int8_bf16E10smem_input+788];
	ld.shared.f32 	%f712, [%r11+320];
	fma.rn.f32 	%f713, %f711, %f712, %f710;
	ld.shared.f32 	%f714, [_ZZ21marlin_gemm_int8_bf16E10smem_input+792];
	ld.shared.f32 	%f715, [%r11+384];
	fma.rn.f32 	%f716, %f714, %f715, %f713;
	ld.shared.f32 	%f717, [_ZZ21marlin_gemm_int8_bf16E10smem_input+796];
	ld.shared.f32 	%f718, [%r11+448];
	fma.rn.f32 	%f719, %f717, %f718, %f716;
	ld.shared.f32 	%f720, [_ZZ21marlin_gemm_int8_bf16E10smem_input+800];
	ld.shared.f32 	%f721, [%r11+512];
	fma.rn.f32 	%f722, %f720, %f721, %f719;
	ld.shared.f32 	%f723, [_ZZ21marlin_gemm_int8_bf16E10smem_input+804];
	ld.shared.f32 	%f724, [%r11+576];
	fma.rn.f32 	%f725, %f723, %f724, %f722;
	ld.shared.f32 	%f726, [_ZZ21marlin_gemm_int8_bf16E10smem_input+808];
	ld.shared.f32 	%f727, [%r11+640];
	fma.rn.f32 	%f728, %f726, %f727, %f725;
	ld.shared.f32 	%f729, [_ZZ21marlin_gemm_int8_bf16E10smem_input+812];
	ld.shared.f32 	%f730, [%r11+704];
	fma.rn.f32 	%f731, %f729, %f730, %f728;
	ld.shared.f32 	%f732, [_ZZ21marlin_gemm_int8_bf16E10smem_input+816];
	ld.shared.f32 	%f733, [%r11+768];
	fma.rn.f32 	%f734, %f732, %f733, %f731;
	ld.shared.f32 	%f735, [_ZZ21marlin_gemm_int8_bf16E10smem_input+820];
	ld.shared.f32 	%f736, [%r11+832];
	fma.rn.f32 	%f737, %f735, %f736, %f734;
	ld.shared.f32 	%f738, [_ZZ21marlin_gemm_int8_bf16E10smem_input+824];
	ld.shared.f32 	%f739, [%r11+896];
	fma.rn.f32 	%f740, %f738, %f739, %f737;
	ld.shared.f32 	%f741, [_ZZ21marlin_gemm_int8_bf16E10smem_input+828];
	ld.shared.f32 	%f742, [%r11+960];
	fma.rn.f32 	%f743, %f741, %f742, %f740;
	add.f32 	%f939, %f743, %f939;
$L__BB1_81:
	add.s32 	%r347, %r2, 13;
	setp.ge.s32 	%p78, %r347, %r132;
	@%p78 bra 	$L__BB1_83;
	ld.shared.f32 	%f744, [_ZZ21marlin_gemm_int8_bf16E10smem_input+832];
	ld.shared.f32 	%f745, [%r11];
	fma.rn.f32 	%f746, %f744, %f745, 0f00000000;
	ld.shared.f32 	%f747, [_ZZ21marlin_gemm_int8_bf16E10smem_input+836];
	ld.shared.f32 	%f748, [%r11+64];
	fma.rn.f32 	%f749, %f747, %f748, %f746;
	ld.shared.f32 	%f750, [_ZZ21marlin_gemm_int8_bf16E10smem_input+840];
	ld.shared.f32 	%f751, [%r11+128];
	fma.rn.f32 	%f752, %f750, %f751, %f749;
	ld.shared.f32 	%f753, [_ZZ21marlin_gemm_int8_bf16E10smem_input+844];
	ld.shared.f32 	%f754, [%r11+192];
	fma.rn.f32 	%f755, %f753, %f754, %f752;
	ld.shared.f32 	%f756, [_ZZ21marlin_gemm_int8_bf16E10smem_input+848];
	ld.shared.f32 	%f757, [%r11+256];
	fma.rn.f32 	%f758, %f756, %f757, %f755;
	ld.shared.f32 	%f759, [_ZZ21marlin_gemm_int8_bf16E10smem_input+852];
	ld.shared.f32 	%f760, [%r11+320];
	fma.rn.f32 	%f761, %f759, %f760, %f758;
	ld.shared.f32 	%f762, [_ZZ21marlin_gemm_int8_bf16E10smem_input+856];
	ld.shared.f32 	%f763, [%r11+384];
	fma.rn.f32 	%f764, %f762, %f763, %f761;
	ld.shared.f32 	%f765, [_ZZ21marlin_gemm_int8_bf16E10smem_input+860];
	ld.shared.f32 	%f766, [%r11+448];
	fma.rn.f32 	%f767, %f765, %f766, %f764;
	ld.shared.f32 	%f768, [_ZZ21marlin_gemm_int8_bf16E10smem_input+864];
	ld.shared.f32 	%f769, [%r11+512];
	fma.rn.f32 	%f770, %f768, %f769, %f767;
	ld.shared.f32 	%f771, [_ZZ21marlin_gemm_int8_bf16E10smem_input+868];
	ld.shared.f32 	%f772, [%r11+576];
	fma.rn.f32 	%f773, %f771, %f772, %f770;
	ld.shared.f32 	%f774, [_ZZ21marlin_gemm_int8_bf16E10smem_input+872];
	ld.shared.f32 	%f775, [%r11+640];
	fma.rn.f32 	%f776, %f774, %f775, %f773;
	ld.shared.f32 	%f777, [_ZZ21marlin_gemm_int8_bf16E10smem_input+876];
	ld.shared.f32 	%f778, [%r11+704];
	fma.rn.f32 	%f779, %f777, %f778, %f776;
	ld.shared.f32 	%f780, [_ZZ21marlin_gemm_int8_bf16E10smem_input+880];
	ld.shared.f32 	%f781, [%r11+768];
	fma.rn.f32 	%f782, %f780, %f781, %f779;
	ld.shared.f32 	%f783, [_ZZ21marlin_gemm_int8_bf16E10smem_input+884];
	ld.shared.f32 	%f784, [%r11+832];
	fma.rn.f32 	%f785, %f783, %f784, %f782;
	ld.shared.f32 	%f786, [_ZZ21marlin_gemm_int8_bf16E10smem_input+888];
	ld.shared.f32 	%f787, [%r11+896];
	fma.rn.f32 	%f788, %f786, %f787, %f785;
	ld.shared.f32 	%f789, [_ZZ21marlin_gemm_int8_bf16E10smem_input+892];
	ld.shared.f32 	%f790, [%r11+960];
	fma.rn.f32 	%f791, %f789, %f790, %f788;
	add.f32 	%f938, %f791, %f938;
$L__BB1_83:
	add.s32 	%r348, %r2, 14;
	setp.ge.s32 	%p79, %r348, %r132;
	@%p79 bra 	$L__BB1_85;
	ld.shared.f32 	%f792, [_ZZ21marlin_gemm_int8_bf16E10smem_input+896];
	ld.shared.f32 	%f793, [%r11];
	fma.rn.f32 	%f794, %f792, %f793, 0f00000000;
	ld.shared.f32 	%f795, [_ZZ21marlin_gemm_int8_bf16E10smem_input+900];
	ld.shared.f32 	%f796, [%r11+64];
	fma.rn.f32 	%f797, %f795, %f796, %f794;
	ld.shared.f32 	%f798, [_ZZ21marlin_gemm_int8_bf16E10smem_input+904];
	ld.shared.f32 	%f799, [%r11+128];
	fma.rn.f32 	%f800, %f798, %f799, %f797;
	ld.shared.f32 	%f801, [_ZZ21marlin_gemm_int8_bf16E10smem_input+908];
	ld.shared.f32 	%f802, [%r11+192];
	fma.rn.f32 	%f803, %f801, %f802, %f800;
	ld.shared.f32 	%f804, [_ZZ21marlin_gemm_int8_bf16E10smem_input+912];
	ld.shared.f32 	%f805, [%r11+256];
	fma.rn.f32 	%f806, %f804, %f805, %f803;
	ld.shared.f32 	%f807, [_ZZ21marlin_gemm_int8_bf16E10smem_input+916];
	ld.shared.f32 	%f808, [%r11+320];
	fma.rn.f32 	%f809, %f807, %f808, %f806;
	ld.shared.f32 	%f810, [_ZZ21marlin_gemm_int8_bf16E10smem_input+920];
	ld.shared.f32 	%f811, [%r11+384];
	fma.rn.f32 	%f812, %f810, %f811, %f809;
	ld.shared.f32 	%f813, [_ZZ21marlin_gemm_int8_bf16E10smem_input+924];
	ld.shared.f32 	%f814, [%r11+448];
	fma.rn.f32 	%f815, %f813, %f814, %f812;
	ld.shared.f32 	%f816, [_ZZ21marlin_gemm_int8_bf16E10smem_input+928];
	ld.shared.f32 	%f817, [%r11+512];
	fma.rn.f32 	%f818, %f816, %f817, %f815;
	ld.shared.f32 	%f819, [_ZZ21marlin_gemm_int8_bf16E10smem_input+932];
	ld.shared.f32 	%f820, [%r11+576];
	fma.rn.f32 	%f821, %f819, %f820, %f818;
	ld.shared.f32 	%f822, [_ZZ21marlin_gemm_int8_bf16E10smem_input+936];
	ld.shared.f32 	%f823, [%r11+640];
	fma.rn.f32 	%f824, %f822, %f823, %f821;
	ld.shared.f32 	%f825, [_ZZ21marlin_gemm_int8_bf16E10smem_input+940];
	ld.shared.f32 	%f826, [%r11+704];
	fma.rn.f32 	%f827, %f825, %f826, %f824;
	ld.shared.f32 	%f828, [_ZZ21marlin_gemm_int8_bf16E10smem_input+944];
	ld.shared.f32 	%f829, [%r11+768];
	fma.rn.f32 	%f830, %f828, %f829, %f827;
	ld.shared.f32 	%f831, [_ZZ21marlin_gemm_int8_bf16E10smem_input+948];
	ld.shared.f32 	%f832, [%r11+832];
	fma.rn.f32 	%f833, %f831, %f832, %f830;
	ld.shared.f32 	%f834, [_ZZ21marlin_gemm_int8_bf16E10smem_input+952];
	ld.shared.f32 	%f835, [%r11+896];
	fma.rn.f32 	%f836, %f834, %f835, %f833;
	ld.shared.f32 	%f837, [_ZZ21marlin_gemm_int8_bf16E10smem_input+956];
	ld.shared.f32 	%f838, [%r11+960];
	fma.rn.f32 	%f839, %f837, %f838, %f836;
	add.f32 	%f937, %f839, %f937;
$L__BB1_85:
	add.s32 	%r349, %r2, 15;
	setp.ge.s32 	%p80, %r349, %r132;
	@%p80 bra 	$L__BB1_87;
	ld.shared.f32 	%f840, [_ZZ21marlin_gemm_int8_bf16E10smem_input+960];
	ld.shared.f32 	%f841, [%r11];
	fma.rn.f32 	%f842, %f840, %f841, 0f00000000;
	ld.shared.f32 	%f843, [_ZZ21marlin_gemm_int8_bf16E10smem_input+964];
	ld.shared.f32 	%f844, [%r11+64];
	fma.rn.f32 	%f845, %f843, %f844, %f842;
	ld.shared.f32 	%f846, [_ZZ21marlin_gemm_int8_bf16E10smem_input+968];
	ld.shared.f32 	%f847, [%r11+128];
	fma.rn.f32 	%f848, %f846, %f847, %f845;
	ld.shared.f32 	%f849, [_ZZ21marlin_gemm_int8_bf16E10smem_input+972];
	ld.shared.f32 	%f850, [%r11+192];
	fma.rn.f32 	%f851, %f849, %f850, %f848;
	ld.shared.f32 	%f852, [_ZZ21marlin_gemm_int8_bf16E10smem_input+976];
	ld.shared.f32 	%f853, [%r11+256];
	fma.rn.f32 	%f854, %f852, %f853, %f851;
	ld.shared.f32 	%f855, [_ZZ21marlin_gemm_int8_bf16E10smem_input+980];
	ld.shared.f32 	%f856, [%r11+320];
	fma.rn.f32 	%f857, %f855, %f856, %f854;
	ld.shared.f32 	%f858, [_ZZ21marlin_gemm_int8_bf16E10smem_input+984];
	ld.shared.f32 	%f859, [%r11+384];
	fma.rn.f32 	%f860, %f858, %f859, %f857;
	ld.shared.f32 	%f861, [_ZZ21marlin_gemm_int8_bf16E10smem_input+988];
	ld.shared.f32 	%f862, [%r11+448];
	fma.rn.f32 	%f863, %f861, %f862, %f860;
	ld.shared.f32 	%f864, [_ZZ21marlin_gemm_int8_bf16E10smem_input+992];
	ld.shared.f32 	%f865, [%r11+512];
	fma.rn.f32 	%f866, %f864, %f865, %f863;
	ld.shared.f32 	%f867, [_ZZ21marlin_gemm_int8_bf16E10smem_input+996];
	ld.shared.f32 	%f868, [%r11+576];
	fma.rn.f32 	%f869, %f867, %f868, %f866;
	ld.shared.f32 	%f870, [_ZZ21marlin_gemm_int8_bf16E10smem_input+1000];
	ld.shared.f32 	%f871, [%r11+640];
	fma.rn.f32 	%f872, %f870, %f871, %f869;
	ld.shared.f32 	%f873, [_ZZ21marlin_gemm_int8_bf16E10smem_input+1004];
	ld.shared.f32 	%f874, [%r11+704];
	fma.rn.f32 	%f875, %f873, %f874, %f872;
	ld.shared.f32 	%f876, [_ZZ21marlin_gemm_int8_bf16E10smem_input+1008];
	ld.shared.f32 	%f877, [%r11+768];
	fma.rn.f32 	%f878, %f876, %f877, %f875;
	ld.shared.f32 	%f879, [_ZZ21marlin_gemm_int8_bf16E10smem_input+1012];
	ld.shared.f32 	%f880, [%r11+832];
	fma.rn.f32 	%f881, %f879, %f880, %f878;
	ld.shared.f32 	%f882, [_ZZ21marlin_gemm_int8_bf16E10smem_input+1016];
	ld.shared.f32 	%f883, [%r11+896];
	fma.rn.f32 	%f884, %f882, %f883, %f881;
	ld.shared.f32 	%f885, [_ZZ21marlin_gemm_int8_bf16E10smem_input+1020];
	ld.shared.f32 	%f886, [%r11+960];
	fma.rn.f32 	%f887, %f885, %f886, %f884;
	add.f32 	%f936, %f887, %f936;
$L__BB1_87:
	bar.sync 	0;
	add.s32 	%r383, %r383, 16;
	setp.lt.s32 	%p81, %r383, %r134;
	@%p81 bra 	$L__BB1_4;
$L__BB1_88:
	add.s32 	%r101, %r1, %r7;
	setp.ge.s32 	%p82, %r101, %r133;
	@%p82 bra 	$L__BB1_154;
	setp.eq.s32 	%p83, %r136, 0;
	setp.eq.s64 	%p84, %rd6, 0;
	or.pred  	%p85, %p83, %p84;
	@%p85 bra 	$L__BB1_122;
	cvta.to.global.u64 	%rd85, %rd6;
	mul.wide.s32 	%rd86, %r101, 2;
	add.s64 	%rd5, %rd85, %rd86;
	setp.ge.s32 	%p102, %r2, %r132;
	@%p102 bra 	$L__BB1_92;
	ld.global.nc.u16 	%rs31, [%rd5];
	// begin inline asm
	{ cvt.f32.bf16 %f904, %rs31;}

	// end inline asm
	add.f32 	%f905, %f951, %f904;
	// begin inline asm
	{  cvt.rn.bf16.f32 %rs32, %f905;}

	// end inline asm
	mad.lo.s32 	%r366, %r2, %r133, %r101;
	mul.wide.s32 	%rd87, %r366, 2;
	add.s64 	%rd88, %rd4, %rd87;
	st.global.u16 	[%rd88], %rs32;
$L__BB1_92:
	add.s32 	%r102, %r2, 1;
	setp.ge.s32 	%p103, %r102, %r132;
	@%p103 bra 	$L__BB1_94;
	ld.global.nc.u16 	%rs33, [%rd5];
	// begin inline asm
	{ cvt.f32.bf16 %f906, %rs33;}

	// end inline asm
	add.f32 	%f907, %f950, %f906;
	// begin inline asm
	{  cvt.rn.bf16.f32 %rs34, %f907;}

	// end inline asm
	mad.lo.s32 	%r367, %r102, %r133, %r101;
	mul.wide.s32 	%rd89, %r367, 2;
	add.s64 	%rd90, %rd4, %rd89;
	st.global.u16 	[%rd90], %rs34;
$L__BB1_94:
	add.s32 	%r103, %r2, 2;
	setp.ge.s32 	%p104, %r103, %r132;
	@%p104 bra 	$L__BB1_96;
	ld.global.nc.u16 	%rs35, [%rd5];
	// begin inline asm
	{ cvt.f32.bf16 %f908, %rs35;}

	// end inline asm
	add.f32 	%f909, %f949, %f908;
	// begin inline asm
	{  cvt.rn.bf16.f32 %rs36, %f909;}

	// end inline asm
	mad.lo.s32 	%r368, %r103, %r133, %r101;
	mul.wide.s32 	%rd91, %r368, 2;
	add.s64 	%rd92, %rd4, %rd91;
	st.global.u16 	[%rd92], %rs36;
$L__BB1_96:
	add.s32 	%r104, %r2, 3;
	setp.ge.s32 	%p105, %r104, %r132;
	@%p105 bra 	$L__BB1_98;
	ld.global.nc.u16 	%rs37, [%rd5];
	// begin inline asm
	{ cvt.f32.bf16 %f910, %rs37;}

	// end inline asm
	add.f32 	%f911, %f948, %f910;
	// begin inline asm
	{  cvt.rn.bf16.f32 %rs38, %f911;}

	// end inline asm
	mad.lo.s32 	%r369, %r104, %r133, %r101;
	mul.wide.s32 	%rd93, %r369, 2;
	add.s64 	%rd94, %rd4, %rd93;
	st.global.u16 	[%rd94], %rs38;
$L__BB1_98:
	add.s32 	%r105, %r2, 4;
	setp.ge.s32 	%p106, %r105, %r132;
	@%p106 bra 	$L__BB1_100;
	ld.global.nc.u16 	%rs39, [%rd5];
	// begin inline asm
	{ cvt.f32.bf16 %f912, %rs39;}

	// end inline asm
	add.f32 	%f913, %f947, %f912;
	// begin inline asm
	{  cvt.rn.bf16.f32 %rs40, %f913;}

	// end inline asm
	mad.lo.s32 	%r370, %r105, %r133, %r101;
	mul.wide.s32 	%rd95, %r370, 2;
	add.s64 	%rd96, %rd4, %rd95;
	st.global.u16 	[%rd96], %rs40;
$L__BB1_100:
	add.s32 	%r106, %r2, 5;
	setp.ge.s32 	%p107, %r106, %r132;
	@%p107 bra 	$L__BB1_102;
	ld.global.nc.u16 	%rs41, [%rd5];
	// begin inline asm
	{ cvt.f32.bf16 %f914, %rs41;}

	// end inline asm
	add.f32 	%f915, %f946, %f914;
	// begin inline asm
	{  cvt.rn.bf16.f32 %rs42, %f915;}

	// end inline asm
	mad.lo.s32 	%r371, %r106, %r133, %r101;
	mul.wide.s32 	%rd97, %r371, 2;
	add.s64 	%rd98, %rd4, %rd97;
	st.global.u16 	[%rd98], %rs42;
$L__BB1_102:
	add.s32 	%r107, %r2, 6;
	setp.ge.s32 	%p108, %r107, %r132;
	@%p108 bra 	$L__BB1_104;
	ld.global.nc.u16 	%rs43, [%rd5];
	// begin inline asm
	{ cvt.f32.bf16 %f916, %rs43;}

	// end inline asm
	add.f32 	%f917, %f945, %f916;
	// begin inline asm
	{  cvt.rn.bf16.f32 %rs44, %f917;}

	// end inline asm
	mad.lo.s32 	%r372, %r107, %r133, %r101;
	mul.wide.s32 	%rd99, %r372, 2;
	add.s64 	%rd100, %rd4, %rd99;
	st.global.u16 	[%rd100], %rs44;
$L__BB1_104:
	add.s32 	%r108, %r2, 7;
	setp.ge.s32 	%p109, %r108, %r132;
	@%p109 bra 	$L__BB1_106;
	ld.global.nc.u16 	%rs45, [%rd5];
	// begin inline asm
	{ cvt.f32.bf16 %f918, %rs45;}

	// end inline asm
	add.f32 	%f919, %f944, %f918;
	// begin inline asm
	{  cvt.rn.bf16.f32 %rs46, %f919;}

	// end inline asm
	mad.lo.s32 	%r373, %r108, %r133, %r101;
	mul.wide.s32 	%rd101, %r373, 2;
	add.s64 	%rd102, %rd4, %rd101;
	st.global.u16 	[%rd102], %rs46;
$L__BB1_106:
	add.s32 	%r109, %r2, 8;
	setp.ge.s32 	%p110, %r109, %r132;
	@%p110 bra 	$L__BB1_108;
	ld.global.nc.u16 	%rs47, [%rd5];
	// begin inline asm
	{ cvt.f32.bf16 %f920, %rs47;}

	// end inline asm
	add.f32 	%f921, %f943, %f920;
	// begin inline asm
	{  cvt.rn.bf16.f32 %rs48, %f921;}

	// end inline asm
	mad.lo.s32 	%r374, %r109, %r133, %r101;
	mul.wide.s32 	%rd103, %r374, 2;
	add.s64 	%rd104, %rd4, %rd103;
	st.global.u16 	[%rd104], %rs48;
$L__BB1_108:
	add.s32 	%r110, %r2, 9;
	setp.ge.s32 	%p111, %r110, %r132;
	@%p111 bra 	$L__BB1_110;
	ld.global.nc.u16 	%rs49, [%rd5];
	// begin inline asm
	{ cvt.f32.bf16 %f922, %rs49;}

	// end inline asm
	add.f32 	%f923, %f942, %f922;
	// begin inline asm
	{  cvt.rn.bf16.f32 %rs50, %f923;}

	// end inline asm
	mad.lo.s32 	%r375, %r110, %r133, %r101;
	mul.wide.s32 	%rd105, %r375, 2;
	add.s64 	%rd106, %rd4, %rd105;
	st.global.u16 	[%rd106], %rs50;
$L__BB1_110:
	add.s32 	%r111, %r2, 10;
	setp.ge.s32 	%p112, %r111, %r132;
	@%p112 bra 	$L__BB1_112;
	ld.global.nc.u16 	%rs51, [%rd5];
	// begin inline asm
	{ cvt.f32.bf16 %f924, %rs51;}

	// end inline asm
	add.f32 	%f925, %f941, %f924;
	// begin inline asm
	{  cvt.rn.bf16.f32 %rs52, %f925;}

	// end inline asm
	mad.lo.s32 	%r376, %r111, %r133, %r101;
	mul.wide.s32 	%rd107, %r376, 2;
	add.s64 	%rd108, %rd4, %rd107;
	st.global.u16 	[%rd108], %rs52;
$L__BB1_112:
	add.s32 	%r112, %r2, 11;
	setp.ge.s32 	%p113, %r112, %r132;
	@%p113 bra 	$L__BB1_114;
	ld.global.nc.u16 	%rs53, [%rd5];
	// begin inline asm
	{ cvt.f32.bf16 %f926, %rs53;}

	// end inline asm
	add.f32 	%f927, %f940, %f926;
	// begin inline asm
	{  cvt.rn.bf16.f32 %rs54, %f927;}

	// end inline asm
	mad.lo.s32 	%r377, %r112, %r133, %r101;
	mul.wide.s32 	%rd109, %r377, 2;
	add.s64 	%rd110, %rd4, %rd109;
	st.global.u16 	[%rd110], %rs54;
$L__BB1_114:
	add.s32 	%r113, %r2, 12;
	setp.ge.s32 	%p114, %r113, %r132;
	@%p114 bra 	$L__BB1_116;
	ld.global.nc.u16 	%rs55, [%rd5];
	// begin inline asm
	{ cvt.f32.bf16 %f928, %rs55;}

	// end inline asm
	add.f32 	%f929, %f939, %f928;
	// begin inline asm
	{  cvt.rn.bf16.f32 %rs56, %f929;}

	// end inline asm
	mad.lo.s32 	%r378, %r113, %r133, %r101;
	mul.wide.s32 	%rd111, %r378, 2;
	add.s64 	%rd112, %rd4, %rd111;
	st.global.u16 	[%rd112], %rs56;
$L__BB1_116:
	add.s32 	%r114, %r2, 13;
	setp.ge.s32 	%p115, %r114, %r132;
	@%p115 bra 	$L__BB1_118;
	ld.global.nc.u16 	%rs57, [%rd5];
	// begin inline asm
	{ cvt.f32.bf16 %f930, %rs57;}

	// end inline asm
	add.f32 	%f931, %f938, %f930;
	// begin inline asm
	{  cvt.rn.bf16.f32 %rs58, %f931;}

	// end inline asm
	mad.lo.s32 	%r379, %r114, %r133, %r101;
	mul.wide.s32 	%rd113, %r379, 2;
	add.s64 	%rd114, %rd4, %rd113;
	st.global.u16 	[%rd114], %rs58;
$L__BB1_118:
	add.s32 	%r115, %r2, 14;
	setp.ge.s32 	%p116, %r115, %r132;
	@%p116 bra 	$L__BB1_120;
	ld.global.nc.u16 	%rs59, [%rd5];
	// begin inline asm
	{ cvt.f32.bf16 %f932, %rs59;}

	// end inline asm
	add.f32 	%f933, %f937, %f932;
	// begin inline asm
	{  cvt.rn.bf16.f32 %rs60, %f933;}

	// end inline asm
	mad.lo.s32 	%r380, %r115, %r133, %r101;
	mul.wide.s32 	%rd115, %r380, 2;
	add.s64 	%rd116, %rd4, %rd115;
	st.global.u16 	[%rd116], %rs60;
$L__BB1_120:
	add.s32 	%r116, %r2, 15;
	setp.ge.s32 	%p117, %r116, %r132;
	@%p117 bra 	$L__BB1_154;
	ld.global.nc.u16 	%rs61, [%rd5];
	// begin inline asm
	{ cvt.f32.bf16 %f934, %rs61;}

	// end inline asm
	add.f32 	%f935, %f936, %f934;
	// begin inline asm
	{  cvt.rn.bf16.f32 %rs62, %f935;}

	// end inline asm
	mad.lo.s32 	%r381, %r116, %r133, %r101;
	mul.wide.s32 	%rd117, %r381, 2;
	add.s64 	%rd118, %rd4, %rd117;
	st.global.u16 	[%rd118], %rs62;
	bra.uni 	$L__BB1_154;
$L__BB1_122:
	setp.ge.s32 	%p86, %r2, %r132;
	@%p86 bra 	$L__BB1_124;
	// begin inline asm
	{  cvt.rn.bf16.f32 %rs15, %f951;}

	// end inline asm
	mad.lo.s32 	%r350, %r2, %r133, %r101;
	mul.wide.s32 	%rd53, %r350, 2;
	add.s64 	%rd54, %rd4, %rd53;
	st.global.u16 	[%rd54], %rs15;
$L__BB1_124:
	add.s32 	%r117, %r2, 1;
	setp.ge.s32 	%p87, %r117, %r132;
	@%p87 bra 	$L__BB1_126;
	// begin inline asm
	{  cvt.rn.bf16.f32 %rs16, %f950;}

	// end inline asm
	mad.lo.s32 	%r351, %r117, %r133, %r101;
	mul.wide.s32 	%rd55, %r351, 2;
	add.s64 	%rd56, %rd4, %rd55;
	st.global.u16 	[%rd56], %rs16;
$L__BB1_126:
	add.s32 	%r118, %r2, 2;
	setp.ge.s32 	%p88, %r118, %r132;
	@%p88 bra 	$L__BB1_128;
	// begin inline asm
	{  cvt.rn.bf16.f32 %rs17, %f949;}

	// end inline asm
	mad.lo.s32 	%r352, %r118, %r133, %r101;
	mul.wide.s32 	%rd57, %r352, 2;
	add.s64 	%rd58, %rd4, %rd57;
	st.global.u16 	[%rd58], %rs17;
$L__BB1_128:
	add.s32 	%r119, %r2, 3;
	setp.ge.s32 	%p89, %r119, %r132;
	@%p89 bra 	$L__BB1_130;
	// begin inline asm
	{  cvt.rn.bf16.f32 %rs18, %f948;}

	// end inline asm
	mad.lo.s32 	%r353, %r119, %r133, %r101;
	mul.wide.s32 	%rd59, %r353, 2;
	add.s64 	%rd60, %rd4, %rd59;
	st.global.u16 	[%rd60], %rs18;
$L__BB1_130:
	add.s32 	%r120, %r2, 4;
	setp.ge.s32 	%p90, %r120, %r132;
	@%p90 bra 	$L__BB1_132;
	// begin inline asm
	{  cvt.rn.bf16.f32 %rs19, %f947;}

	// end inline asm
	mad.lo.s32 	%r354, %r120, %r133, %r101;
	mul.wide.s32 	%rd61, %r354, 2;
	add.s64 	%rd62, %rd4, %rd61;
	st.global.u16 	[%rd62], %rs19;
$L__BB1_132:
	add.s32 	%r121, %r2, 5;
	setp.ge.s32 	%p91, %r121, %r132;
	@%p91 bra 	$L__BB1_134;
	// begin inline asm
	{  cvt.rn.bf16.f32 %rs20, %f946;}

	// end inline asm
	mad.lo.s32 	%r355, %r121, %r133, %r101;
	mul.wide.s32 	%rd63, %r355, 2;
	add.s64 	%rd64, %rd4, %rd63;
	st.global.u16 	[%rd64], %rs20;
$L__BB1_134:
	add.s32 	%r122, %r2, 6;
	setp.ge.s32 	%p92, %r122, %r132;
	@%p92 bra 	$L__BB1_136;
	// begin inline asm
	{  cvt.rn.bf16.f32 %rs21, %f945;}

	// end inline asm
	mad.lo.s32 	%r356, %r122, %r133, %r101;
	mul.wide.s32 	%rd65, %r356, 2;
	add.s64 	%rd66, %rd4, %rd65;
	st.global.u16 	[%rd66], %rs21;
$L__BB1_136:
	add.s32 	%r123, %r2, 7;
	setp.ge.s32 	%p93, %r123, %r132;
	@%p93 bra 	$L__BB1_138;
	// begin inline asm
	{  cvt.rn.bf16.f32 %rs22, %f944;}

	// end inline asm
	mad.lo.s32 	%r357, %r123, %r133, %r101;
	mul.wide.s32 	%rd67, %r357, 2;
	add.s64 	%rd68, %rd4, %rd67;
	st.global.u16 	[%rd68], %rs22;
$L__BB1_138:
	add.s32 	%r124, %r2, 8;
	setp.ge.s32 	%p94, %r124, %r132;
	@%p94 bra 	$L__BB1_140;
	// begin inline asm
	{  cvt.rn.bf16.f32 %rs23, %f943;}

	// end inline asm
	mad.lo.s32 	%r358, %r124, %r133, %r101;
	mul.wide.s32 	%rd69, %r358, 2;
	add.s64 	%rd70, %rd4, %rd69;
	st.global.u16 	[%rd70], %rs23;
$L__BB1_140:
	add.s32 	%r125, %r2, 9;
	setp.ge.s32 	%p95, %r125, %r132;
	@%p95 bra 	$L__BB1_142;
	// begin inline asm
	{  cvt.rn.bf16.f32 %rs24, %f942;}

	// end inline asm
	mad.lo.s32 	%r359, %r125, %r133, %r101;
	mul.wide.s32 	%rd71, %r359, 2;
	add.s64 	%rd72, %rd4, %rd71;
	st.global.u16 	[%rd72], %rs24;
$L__BB1_142:
	add.s32 	%r126, %r2, 10;
	setp.ge.s32 	%p96, %r126, %r132;
	@%p96 bra 	$L__BB1_144;
	// begin inline asm
	{  cvt.rn.bf16.f32 %rs25, %f941;}

	// end inline asm
	mad.lo.s32 	%r360, %r126, %r133, %r101;
	mul.wide.s32 	%rd73, %r360, 2;
	add.s64 	%rd74, %rd4, %rd73;
	st.global.u16 	[%rd74], %rs25;
$L__BB1_144:
	add.s32 	%r127, %r2, 11;
	setp.ge.s32 	%p97, %r127, %r132;
	@%p97 bra 	$L__BB1_146;
	// begin inline asm
	{  cvt.rn.bf16.f32 %rs26, %f940;}

	// end inline asm
	mad.lo.s32 	%r361, %r127, %r133, %r101;
	mul.wide.s32 	%rd75, %r361, 2;
	add.s64 	%rd76, %rd4, %rd75;
	st.global.u16 	[%rd76], %rs26;
$L__BB1_146:
	add.s32 	%r128, %r2, 12;
	setp.ge.s32 	%p98, %r128, %r132;
	@%p98 bra 	$L__BB1_148;
	// begin inline asm
	{  cvt.rn.bf16.f32 %rs27, %f939;}

	// end inline asm
	mad.lo.s32 	%r362, %r128, %r133, %r101;
	mul.wide.s32 	%rd77, %r362, 2;
	add.s64 	%rd78, %rd4, %rd77;
	st.global.u16 	[%rd78], %rs27;
$L__BB1_148:
	add.s32 	%r129, %r2, 13;
	setp.ge.s32 	%p99, %r129, %r132;
	@%p99 bra 	$L__BB1_150;
	// begin inline asm
	{  cvt.rn.bf16.f32 %rs28, %f938;}

	// end inline asm
	mad.lo.s32 	%r363, %r129, %r133, %r101;
	mul.wide.s32 	%rd79, %r363, 2;
	add.s64 	%rd80, %rd4, %rd79;
	st.global.u16 	[%rd80], %rs28;
$L__BB1_150:
	add.s32 	%r130, %r2, 14;
	setp.ge.s32 	%p100, %r130, %r132;
	@%p100 bra 	$L__BB1_152;
	// begin inline asm
	{  cvt.rn.bf16.f32 %rs29, %f937;}

	// end inline asm
	mad.lo.s32 	%r364, %r130, %r133, %r101;
	mul.wide.s32 	%rd81, %r364, 2;
	add.s64 	%rd82, %rd4, %rd81;
	st.global.u16 	[%rd82], %rs29;
$L__BB1_152:
	add.s32 	%r131, %r2, 15;
	setp.ge.s32 	%p101, %r131, %r132;
	@%p101 bra 	$L__BB1_154;
	// begin inline asm
	{  cvt.rn.bf16.f32 %rs30, %f936;}

	// end inline asm
	mad.lo.s32 	%r365, %r131, %r133, %r101;
	mul.wide.s32 	%rd83, %r365, 2;
	add.s64 	%rd84, %rd4, %rd83;
	st.global.u16 	[%rd84], %rs30;
$L__BB1_154:
	ret;

}
	// .globl	marlin_gemm_int4_zp_bf16
.visible .entry marlin_gemm_int4_zp_bf16(
	.param .u64 .ptr .align 1 marlin_gemm_int4_zp_bf16_param_0,
	.param .u64 .ptr .align 1 marlin_gemm_int4_zp_bf16_param_1,
	.param .u64 .ptr .align 1 marlin_gemm_int4_zp_bf16_param_2,
	.param .u64 .ptr .align 1 marlin_gemm_int4_zp_bf16_param_3,
	.param .u64 .ptr .align 1 marlin_gemm_int4_zp_bf16_param_4,
	.param .u32 marlin_gemm_int4_zp_bf16_param_5,
	.param .u32 marlin_gemm_int4_zp_bf16_param_6,
	.param .u32 marlin_gemm_int4_zp_bf16_param_7,
	.param .u32 marlin_gemm_int4_zp_bf16_param_8,
	.param .u32 marlin_gemm_int4_zp_bf16_param_9,
	.param .u32 marlin_gemm_int4_zp_bf16_param_10,
	.param .u32 marlin_gemm_int4_zp_bf16_param_11,
	.param .u32 marlin_gemm_int4_zp_bf16_param_12,
	.param .u32 marlin_gemm_int4_zp_bf16_param_13,
	.param .u64 .ptr .align 1 marlin_gemm_int4_zp_bf16_param_14,
	.param .u64 .ptr .align 1 marlin_gemm_int4_zp_bf16_param_15,
	.param .u64 .ptr .align 1 marlin_gemm_int4_zp_bf16_param_16,
	.param .u64 .ptr .align 1 marlin_gemm_int4_zp_bf16_param_17
)
{
	.reg .pred 	%p<137>;
	.reg .b16 	%rs<66>;
	.reg .b32 	%r<502>;
	.reg .b32 	%f<1012>;
	.reg .b64 	%rd<139>;
	// demoted variable
	.shared .align 4 .b8 _ZZ24marlin_gemm_int4_zp_bf16E10smem_input[1024];
	// demoted variable
	.shared .align 4 .b8 _ZZ24marlin_gemm_int4_zp_bf16E11smem_weight[1024];
	ld.param.u64 	%rd9, [marlin_gemm_int4_zp_bf16_param_0];
	ld.param.u64 	%rd10, [marlin_gemm_int4_zp_bf16_param_1];
	ld.param.u64 	%rd11, [marlin_gemm_int4_zp_bf16_param_2];
	ld.param.u64 	%rd12, [marlin_gemm_int4_zp_bf16_param_3];
	ld.param.u32 	%r143, [marlin_gemm_int4_zp_bf16_param_5];
	ld.param.u32 	%r144, [marlin_gemm_int4_zp_bf16_param_6];
	ld.param.u32 	%r145, [marlin_gemm_int4_zp_bf16_param_7];
	ld.param.u32 	%r146, [marlin_gemm_int4_zp_bf16_param_8];
	ld.param.u32 	%r147, [marlin_gemm_int4_zp_bf16_param_11];
	ld.param.u32 	%r148, [marlin_gemm_int4_zp_bf16_param_12];
	ld.param.u64 	%rd7, [marlin_gemm_int4_zp_bf16_param_14];
	ld.param.u64 	%rd8, [marlin_gemm_int4_zp_bf16_param_15];
	cvta.to.global.u64 	%rd1, %rd10;
	cvta.to.global.u64 	%rd2, %rd7;
	cvta.to.global.u64 	%rd3, %rd12;
	cvta.to.global.u64 	%rd4, %rd11;
	cvta.to.global.u64 	%rd5, %rd9;
	mov.u32 	%r149, %ctaid.x;
	shl.b32 	%r1, %r149, 4;
	mov.u32 	%r150, %ctaid.y;
	shl.b32 	%r2, %r150, 4;
	mov.u32 	%r3, %tid.x;
	setp.lt.s32 	%p2, %r146, 1;
	mov.u32 	%r491, %r145;
	@%p2 bra 	$L__BB2_2;
	div.s32 	%r491, %r145, %r146;
$L__BB2_2:
	max.s32 	%r6, %r146, 1;
	and.b32  	%r7, %r3, 15;
	shr.s32 	%r151, %r144, 31;
	shr.u32 	%r152, %r151, 29;
	add.s32 	%r153, %r144, %r152;
	shr.s32 	%r8, %r153, 3;
	setp.lt.s32 	%p3, %r145, 1;
	mov.f32 	%f945, 0f00000000;
	mov.f32 	%f946, %f945;
	mov.f32 	%f947, %f945;
	mov.f32 	%f948, %f945;
	mov.f32 	%f949, %f945;
	mov.f32 	%f950, %f945;
	mov.f32 	%f951, %f945;
	mov.f32 	%f952, %f945;
	mov.f32 	%f953, %f945;
	mov.f32 	%f954, %f945;
	mov.f32 	%f955, %f945;
	mov.f32 	%f956, %f945;
	mov.f32 	%f957, %f945;
	mov.f32 	%f958, %f945;
	mov.f32 	%f959, %f945;
	mov.f32 	%f960, %f945;
	@%p3 bra 	$L__BB2_101;
	mov.u32 	%r9, %ntid.x;
	add.s32 	%r10, %r6, -1;
	setp.ne.s32 	%p4, %r148, 0;
	setp.ne.s64 	%p5, %rd7, 0;
	and.pred  	%p1, %p4, %p5;
	add.s32 	%r11, %r1, %r7;
	shl.b32 	%r155, %r7, 2;
	mov.u32 	%r156, _ZZ24marlin_gemm_int4_zp_bf16E11smem_weight;
	add.s32 	%r12, %r156, %r155;
	add.s32 	%r13, %r3, %r9;
	max.u32 	%r157, %r13, 256;
	setp.lt.u32 	%p6, %r13, 256;
	selp.u32 	%r158, 1, 0, %p6;
	add.s32 	%r159, %r13, %r158;
	sub.s32 	%r160, %r157, %r159;
	div.u32 	%r161, %r160, %r9;
	add.s32 	%r14, %r161, %r158;
	and.b32  	%r15, %r14, 3;
	shr.u32 	%r16, %r3, 4;
	add.s32 	%r17, %r16, %r2;
	mul.lo.s32 	%r18, %r17, %r145;
	shr.u32 	%r19, %r13, 4;
	and.b32  	%r20, %r13, 15;
	add.s32 	%r21, %r19, %r2;
	shl.b32 	%r162, %r19, 6;
	mov.u32 	%r163, _ZZ24marlin_gemm_int4_zp_bf16E10smem_input;
	add.s32 	%r164, %r163, %r162;
	shl.b32 	%r165, %r13, 2;
	and.b32  	%r166, %r165, 60;
	add.s32 	%r22, %r164, %r166;
	mul.lo.s32 	%r23, %r21, %r145;
	add.s32 	%r24, %r13, %r9;
	shr.u32 	%r25, %r24, 4;
	and.b32  	%r26, %r24, 15;
	add.s32 	%r27, %r25, %r2;
	shl.b32 	%r167, %r25, 6;
	add.s32 	%r168, %r163, %r167;
	shl.b32 	%r169, %r24, 2;
	and.b32  	%r170, %r169, 60;
	add.s32 	%r28, %r168, %r170;
	mul.lo.s32 	%r29, %r27, %r145;
	add.s32 	%r30, %r24, %r9;
	shl.b32 	%r171, %r16, 6;
	add.s32 	%r31, %r12, %r171;
	shr.u32 	%r172, %r3, 2;
	and.b32  	%r32, %r172, 28;
	add.s32 	%r33, %r20, %r1;
	add.s32 	%r173, %r156, %r162;
	add.s32 	%r34, %r173, %r166;
	add.s32 	%r35, %r26, %r1;
	add.s32 	%r174, %r156, %r167;
	add.s32 	%r36, %r174, %r170;
	shr.s32 	%r175, %r11, 31;
	shr.u32 	%r176, %r175, 29;
	add.s32 	%r177, %r11, %r176;
	shr.s32 	%r37, %r177, 3;
	and.b32  	%r178, %r177, 1073741816;
	sub.s32 	%r179, %r11, %r178;
	shl.b32 	%r38, %r179, 2;
	mov.b32 	%r492, 0;
	mov.f32 	%f945, 0f00000000;
	not.pred 	%p34, %p1;
$L__BB2_4:
	setp.gt.u32 	%p7, %r3, 255;
	@%p7 bra 	$L__BB2_67;
	setp.eq.s32 	%p8, %r15, 3;
	mov.u32 	%r493, %r3;
	@%p8 bra 	$L__BB2_15;
	setp.ge.s32 	%p9, %r17, %r143;
	add.s32 	%r40, %r7, %r492;
	setp.ge.s32 	%p10, %r40, %r145;
	mov.f32 	%f961, 0f00000000;
	or.pred  	%p11, %p9, %p10;
	@%p11 bra 	$L__BB2_8;
	add.s32 	%r181, %r18, %r40;
	mul.wide.u32 	%rd13, %r181, 2;
	add.s64 	%rd14, %rd1, %rd13;
	ld.global.nc.u16 	%rs1, [%rd14];
	// begin inline asm
	{ cvt.f32.bf16 %f961, %rs1;}

	// end inline asm
$L__BB2_8:
	setp.eq.s32 	%p12, %r15, 0;
	shl.b32 	%r182, %r16, 6;
	mov.u32 	%r183, _ZZ24marlin_gemm_int4_zp_bf16E10smem_input;
	add.s32 	%r184, %r183, %r182;
	shl.b32 	%r185, %r7, 2;
	add.s32 	%r186, %r184, %r185;
	st.shared.f32 	[%r186], %f961;
	mov.u32 	%r493, %r13;
	@%p12 bra 	$L__BB2_15;
	setp.ge.s32 	%p13, %r21, %r143;
	add.s32 	%r41, %r20, %r492;
	setp.ge.s32 	%p14, %r41, %r145;
	mov.f32 	%f962, 0f00000000;
	or.pred  	%p15, %p13, %p14;
	@%p15 bra 	$L__BB2_11;
	add.s32 	%r188, %r23, %r41;
	mul.wide.u32 	%rd15, %r188, 2;
	add.s64 	%rd16, %rd1, %rd15;
	ld.global.nc.u16 	%rs2, [%rd16];
	// begin inline asm
	{ cvt.f32.bf16 %f962, %rs2;}

	// end inline asm
$L__BB2_11:
	setp.eq.s32 	%p16, %r15, 1;
	st.shared.f32 	[%r22], %f962;
	mov.u32 	%r493, %r24;
	@%p16 bra 	$L__BB2_15;
	setp.lt.s32 	%p17, %r27, %r143;
	add.s32 	%r42, %r26, %r492;
	setp.lt.s32 	%p18, %r42, %r145;
	and.pred  	%p19, %p17, %p18;
	@%p19 bra 	$L__BB2_14;
	mov.b32 	%r190, 0;
	st.shared.u32 	[%r28], %r190;
	mov.u32 	%r493, %r30;
	bra.uni 	$L__BB2_15;
$L__BB2_14:
	add.s32 	%r191, %r29, %r42;
	mul.wide.u32 	%rd17, %r191, 2;
	add.s64 	%rd18, %rd1, %rd17;
	ld.global.nc.u16 	%rs3, [%rd18];
	// begin inline asm
	{ cvt.f32.bf16 %f94, %rs3;}

	// end inline asm
	st.shared.f32 	[%r28], %f94;
	mov.u32 	%r493, %r30;
$L__BB2_15:
	setp.lt.u32 	%p20, %r14, 3;
	@%p20 bra 	$L__BB2_19;
	shl.b32 	%r192, %r9, 1;
	add.s32 	%r499, %r192, %r493;
	mad.lo.s32 	%r498, %r9, 3, %r493;
	add.s32 	%r497, %r9, %r493;
$L__BB2_17:
	shr.u32 	%r68, %r493, 4;
	and.b32  	%r69, %r493, 15;
	add.s32 	%r70, %r68, %r2;
	add.s32 	%r71, %r69, %r492;
	setp.ge.s32 	%p21, %r70, %r143;
	setp.ge.s32 	%p22, %r71, %r145;
	or.pred  	%p23, %p21, %p22;
	@%p23 bra 	$L__BB2_45;
	mad.lo.s32 	%r199, %r70, %r145, %r71;
	mul.wide.u32 	%rd19, %r199, 2;
	add.s64 	%rd20, %rd1, %rd19;
	ld.global.nc.u16 	%rs4, [%rd20];
	// begin inline asm
	{ cvt.f32.bf16 %f95, %rs4;}

	// end inline asm
	shl.b32 	%r200, %r68, 6;
	mov.u32 	%r201, _ZZ24marlin_gemm_int4_zp_bf16E10smem_input;
	add.s32 	%r202, %r201, %r200;
	shl.b32 	%r203, %r69, 2;
	add.s32 	%r204, %r202, %r203;
	st.shared.f32 	[%r204], %f95;
	bra.uni 	$L__BB2_46;
$L__BB2_19:
	@%p34 bra 	$L__BB2_32;
	and.b32  	%r363, %r14, 1;
	setp.eq.b32 	%p68, %r363, 1;
	mov.u32 	%r494, %r3;
	@%p68 bra 	$L__BB2_24;
	setp.lt.s32 	%p69, %r11, %r144;
	add.s32 	%r47, %r16, %r492;
	setp.lt.s32 	%p70, %r47, %r145;
	and.pred  	%p71, %p70, %p69;
	@%p71 bra 	$L__BB2_23;
	mov.b32 	%r364, 0;
	st.shared.u32 	[%r31], %r364;
	mov.u32 	%r494, %r13;
	bra.uni 	$L__BB2_24;
$L__BB2_23:
	shr.u32 	%r365, %r47, 3;
	mad.lo.s32 	%r366, %r365, %r144, %r11;
	mul.wide.s32 	%rd55, %r366, 4;
	add.s64 	%rd56, %rd4, %rd55;
	ld.global.nc.u32 	%r367, [%rd56];
	div.s32 	%r368, %r47, %r491;
	setp.lt.s32 	%p72, %r368, %r6;
	selp.b32 	%r369, %r368, %r10, %p72;
	mad.lo.s32 	%r370, %r369, %r144, %r11;
	mul.wide.s32 	%rd57, %r370, 2;
	add.s64 	%rd58, %rd3, %rd57;
	ld.global.nc.u16 	%rs15, [%rd58];
	// begin inline asm
	{ cvt.f32.bf16 %f120, %rs15;}

	// end inline asm
	mad.lo.s32 	%r371, %r369, %r8, %r37;
	mul.wide.s32 	%rd59, %r371, 4;
	add.s64 	%rd60, %rd2, %rd59;
	ld.global.nc.u32 	%r372, [%rd60];
	shr.u32 	%r373, %r372, %r38;
	and.b32  	%r374, %r373, 15;
	shr.u32 	%r375, %r367, %r32;
	and.b32  	%r376, %r375, 15;
	sub.s32 	%r377, %r376, %r374;
	cvt.rn.f32.s32 	%f121, %r377;
	mul.f32 	%f122, %f120, %f121;
	st.shared.f32 	[%r31], %f122;
	mov.u32 	%r494, %r13;
$L__BB2_24:
	setp.eq.s32 	%p73, %r14, 0;
	@%p73 bra 	$L__BB2_67;
$L__BB2_25:
	shr.u32 	%r50, %r494, 4;
	and.b32  	%r51, %r494, 15;
	add.s32 	%r52, %r50, %r492;
	add.s32 	%r53, %r51, %r1;
	setp.lt.s32 	%p74, %r52, %r145;
	setp.lt.s32 	%p75, %r53, %r144;
	and.pred  	%p76, %p74, %p75;
	@%p76 bra 	$L__BB2_27;
	shl.b32 	%r378, %r50, 6;
	mov.u32 	%r379, _ZZ24marlin_gemm_int4_zp_bf16E11smem_weight;
	add.s32 	%r380, %r379, %r378;
	shl.b32 	%r381, %r51, 2;
	add.s32 	%r382, %r380, %r381;
	mov.b32 	%r383, 0;
	st.shared.u32 	[%r382], %r383;
	bra.uni 	$L__BB2_28;
$L__BB2_27:
	shr.u32 	%r384, %r52, 3;
	mad.lo.s32 	%r385, %r384, %r144, %r53;
	mul.wide.s32 	%rd61, %r385, 4;
	add.s64 	%rd62, %rd4, %rd61;
	ld.global.nc.u32 	%r386, [%rd62];
	div.s32 	%r387, %r52, %r491;
	setp.lt.s32 	%p77, %r387, %r6;
	selp.b32 	%r388, %r387, %r10, %p77;
	mad.lo.s32 	%r389, %r388, %r144, %r53;
	mul.wide.s32 	%rd63, %r389, 2;
	add.s64 	%rd64, %rd3, %rd63;
	ld.global.nc.u16 	%rs16, [%rd64];
	// begin inline asm
	{ cvt.f32.bf16 %f123, %rs16;}

	// end inline asm
	shr.s32 	%r390, %r53, 31;
	shr.u32 	%r391, %r390, 29;
	add.s32 	%r392, %r53, %r391;
	and.b32  	%r393, %r392, 1073741816;
	sub.s32 	%r394, %r53, %r393;
	shr.s32 	%r395, %r392, 3;
	mad.lo.s32 	%r396, %r388, %r8, %r395;
	mul.wide.s32 	%rd65, %r396, 4;
	add.s64 	%rd66, %rd2, %rd65;
	ld.global.nc.u32 	%r397, [%rd66];
	shl.b32 	%r398, %r394, 2;
	shr.u32 	%r399, %r397, %r398;
	and.b32  	%r400, %r399, 15;
	shl.b32 	%r401, %r50, 2;
	and.b32  	%r402, %r401, 28;
	shr.u32 	%r403, %r386, %r402;
	and.b32  	%r404, %r403, 15;
	sub.s32 	%r405, %r404, %r400;
	cvt.rn.f32.s32 	%f124, %r405;
	mul.f32 	%f125, %f123, %f124;
	shl.b32 	%r406, %r50, 6;
	mov.u32 	%r407, _ZZ24marlin_gemm_int4_zp_bf16E11smem_weight;
	add.s32 	%r408, %r407, %r406;
	shl.b32 	%r409, %r51, 2;
	add.s32 	%r410, %r408, %r409;
	st.shared.f32 	[%r410], %f125;
$L__BB2_28:
	add.s32 	%r54, %r494, %r9;
	shr.u32 	%r55, %r54, 4;
	and.b32  	%r56, %r54, 15;
	add.s32 	%r57, %r55, %r492;
	add.s32 	%r58, %r56, %r1;
	setp.lt.s32 	%p78, %r57, %r145;
	setp.lt.s32 	%p79, %r58, %r144;
	and.pred  	%p80, %p78, %p79;
	@%p80 bra 	$L__BB2_30;
	shl.b32 	%r411, %r55, 6;
	mov.u32 	%r412, _ZZ24marlin_gemm_int4_zp_bf16E11smem_weight;
	add.s32 	%r413, %r412, %r411;
	shl.b32 	%r414, %r56, 2;
	add.s32 	%r415, %r413, %r414;
	mov.b32 	%r416, 0;
	st.shared.u32 	[%r415], %r416;
	bra.uni 	$L__BB2_31;
$L__BB2_30:
	shr.u32 	%r417, %r57, 3;
	mad.lo.s32 	%r418, %r417, %r144, %r58;
	mul.wide.s32 	%rd67, %r418, 4;
	add.s64 	%rd68, %rd4, %rd67;
	ld.global.nc.u32 	%r419, [%rd68];
	div.s32 	%r420, %r57, %r491;
	setp.lt.s32 	%p81, %r420, %r6;
	selp.b32 	%r421, %r420, %r10, %p81;
	mad.lo.s32 	%r422, %r421, %r144, %r58;
	mul.wide.s32 	%rd69, %r422, 2;
	add.s64 	%rd70, %rd3, %rd69;
	ld.global.nc.u16 	%rs17, [%rd70];
	// begin inline asm
	{ cvt.f32.bf16 %f126, %rs17;}

	// end inline asm
	shr.s32 	%r423, %r58, 31;
	shr.u32 	%r424, %r423, 29;
	add.s32 	%r425, %r58, %r424;
	and.b32  	%r426, %r425, 1073741816;
	sub.s32 	%r427, %r58, %r426;
	shr.s32 	%r428, %r425, 3;
	mad.lo.s32 	%r429, %r421, %r8, %r428;
	mul.wide.s32 	%rd71, %r429, 4;
	add.s64 	%rd72, %rd2, %rd71;
	ld.global.nc.u32 	%r430, [%rd72];
	shl.b32 	%r431, %r427, 2;
	shr.u32 	%r432, %r430, %r431;
	and.b32  	%r433, %r432, 15;
	shl.b32 	%r434, %r55, 2;
	and.b32  	%r435, %r434, 28;
	shr.u32 	%r436, %r419, %r435;
	and.b32  	%r437, %r436, 15;
	sub.s32 	%r438, %r437, %r433;
	cvt.rn.f32.s32 	%f127, %r438;
	mul.f32 	%f128, %f126, %f127;
	shl.b32 	%r439, %r55, 6;
	mov.u32 	%r440, _ZZ24marlin_gemm_int4_zp_bf16E11smem_weight;
	add.s32 	%r441, %r440, %r439;
	shl.b32 	%r442, %r56, 2;
	add.s32 	%r443, %r441, %r442;
	st.shared.f32 	[%r443], %f128;
$L__BB2_31:
	add.s32 	%r494, %r54, %r9;
	setp.lt.u32 	%p82, %r494, 256;
	@%p82 bra 	$L__BB2_25;
	bra.uni 	$L__BB2_67;
$L__BB2_32:
	mov.u32 	%r496, %r3;
	@%p8 bra 	$L__BB2_42;
	setp.ge.s32 	%p36, %r11, %r144;
	add.s32 	%r60, %r16, %r492;
	setp.ge.s32 	%p37, %r60, %r145;
	mov.f32 	%f963, 0f00000000;
	or.pred  	%p38, %p37, %p36;
	@%p38 bra 	$L__BB2_35;
	shr.u32 	%r243, %r60, 3;
	mad.lo.s32 	%r244, %r243, %r144, %r11;
	mul.wide.s32 	%rd27, %r244, 4;
	add.s64 	%rd28, %rd4, %rd27;
	ld.global.nc.u32 	%r245, [%rd28];
	div.s32 	%r246, %r60, %r491;
	setp.lt.s32 	%p39, %r246, %r6;
	selp.b32 	%r247, %r246, %r10, %p39;
	mad.lo.s32 	%r248, %r247, %r144, %r11;
	mul.wide.s32 	%rd29, %r248, 2;
	add.s64 	%rd30, %rd3, %rd29;
	ld.global.nc.u16 	%rs8, [%rd30];
	// begin inline asm
	{ cvt.f32.bf16 %f100, %rs8;}

	// end inline asm
	shr.u32 	%r249, %r245, %r32;
	and.b32  	%r250, %r249, 15;
	add.s32 	%r251, %r250, -8;
	cvt.rn.f32.s32 	%f101, %r251;
	mul.f32 	%f963, %f100, %f101;
$L__BB2_35:
	setp.eq.s32 	%p40, %r15, 0;
	st.shared.f32 	[%r31], %f963;
	mov.u32 	%r496, %r13;
	@%p40 bra 	$L__BB2_42;
	setp.ge.s32 	%p41, %r33, %r144;
	add.s32 	%r61, %r19, %r492;
	setp.ge.s32 	%p42, %r61, %r145;
	mov.f32 	%f964, 0f00000000;
	or.pred  	%p43, %p42, %p41;
	@%p43 bra 	$L__BB2_38;
	shr.u32 	%r252, %r61, 3;
	mad.lo.s32 	%r253, %r252, %r144, %r33;
	mul.wide.s32 	%rd31, %r253, 4;
	add.s64 	%rd32, %rd4, %rd31;
	ld.global.nc.u32 	%r254, [%rd32];
	div.s32 	%r255, %r61, %r491;
	setp.lt.s32 	%p44, %r255, %r6;
	selp.b32 	%r256, %r255, %r10, %p44;
	mad.lo.s32 	%r257, %r256, %r144, %r33;
	mul.wide.s32 	%rd33, %r257, 2;
	add.s64 	%rd34, %rd3, %rd33;
	ld.global.nc.u16 	%rs9, [%rd34];
	// begin inline asm
	{ cvt.f32.bf16 %f103, %rs9;}

	// end inline asm
	shl.b32 	%r258, %r19, 2;
	and.b32  	%r259, %r258, 28;
	shr.u32 	%r260, %r254, %r259;
	and.b32  	%r261, %r260, 15;
	add.s32 	%r262, %r261, -8;
	cvt.rn.f32.s32 	%f104, %r262;
	mul.f32 	%f964, %f103, %f104;
$L__BB2_38:
	setp.eq.s32 	%p45, %r15, 1;
	st.shared.f32 	[%r34], %f964;
	mov.u32 	%r496, %r24;
	@%p45 bra 	$L__BB2_42;
	setp.lt.s32 	%p46, %r35, %r144;
	add.s32 	%r62, %r25, %r492;
	setp.lt.s32 	%p47, %r62, %r145;
	and.pred  	%p48, %p47, %p46;
	@%p48 bra 	$L__BB2_41;
	mov.b32 	%r263, 0;
	st.shared.u32 	[%r36], %r263;
	mov.u32 	%r496, %r30;
	bra.uni 	$L__BB2_42;
$L__BB2_41:
	shr.u32 	%r264, %r62, 3;
	mad.lo.s32 	%r265, %r264, %r144, %r35;
	mul.wide.s32 	%rd35, %r265, 4;
	add.s64 	%rd36, %rd4, %rd35;
	ld.global.nc.u32 	%r266, [%rd36];
	div.s32 	%r267, %r62, %r491;
	setp.lt.s32 	%p49, %r267, %r6;
	selp.b32 	%r268, %r267, %r10, %p49;
	mad.lo.s32 	%r269, %r268, %r144, %r35;
	mul.wide.s32 	%rd37, %r269, 2;
	add.s64 	%rd38, %rd3, %rd37;
	ld.global.nc.u16 	%rs10, [%rd38];
	// begin inline asm
	{ cvt.f32.bf16 %f105, %rs10;}

	// end inline asm
	shl.b32 	%r270, %r25, 2;
	and.b32  	%r271, %r270, 28;
	shr.u32 	%r272, %r266, %r271;
	and.b32  	%r273, %r272, 15;
	add.s32 	%r274, %r273, -8;
	cvt.rn.f32.s32 	%f106, %r274;
	mul.f32 	%f107, %f105, %f106;
	st.shared.f32 	[%r36], %f107;
	mov.u32 	%r496, %r30;
$L__BB2_42:
	@%p20 bra 	$L__BB2_67;
$L__BB2_43:
	shr.u32 	%r91, %r496, 4;
	and.b32  	%r92, %r496, 15;
	add.s32 	%r93, %r91, %r492;
	add.s32 	%r94, %r92, %r1;
	setp.ge.s32 	%p51, %r93, %r145;
	setp.ge.s32 	%p52, %r94, %r144;
	or.pred  	%p53, %p51, %p52;
	@%p53 bra 	$L__BB2_56;
	shr.u32 	%r281, %r93, 3;
	mad.lo.s32 	%r282, %r281, %r144, %r94;
	mul.wide.s32 	%rd39, %r282, 4;
	add.s64 	%rd40, %rd4, %rd39;
	ld.global.nc.u32 	%r283, [%rd40];
	div.s32 	%r284, %r93, %r491;
	setp.lt.s32 	%p54, %r284, %r6;
	selp.b32 	%r285, %r284, %r10, %p54;
	mad.lo.s32 	%r286, %r285, %r144, %r94;
	mul.wide.s32 	%rd41, %r286, 2;
	add.s64 	%rd42, %rd3, %rd41;
	ld.global.nc.u16 	%rs11, [%rd42];
	// begin inline asm
	{ cvt.f32.bf16 %f108, %rs11;}

	// end inline asm
	shl.b32 	%r287, %r91, 2;
	and.b32  	%r288, %r287, 28;
	shr.u32 	%r289, %r283, %r288;
	and.b32  	%r290, %r289, 15;
	add.s32 	%r291, %r290, -8;
	cvt.rn.f32.s32 	%f109, %r291;
	mul.f32 	%f110, %f108, %f109;
	shl.b32 	%r292, %r91, 6;
	mov.u32 	%r293, _ZZ24marlin_gemm_int4_zp_bf16E11smem_weight;
	add.s32 	%r294, %r293, %r292;
	shl.b32 	%r295, %r92, 2;
	add.s32 	%r296, %r294, %r295;
	st.shared.f32 	[%r296], %f110;
	bra.uni 	$L__BB2_57;
$L__BB2_45:
	shl.b32 	%r193, %r68, 6;
	mov.u32 	%r194, _ZZ24marlin_gemm_int4_zp_bf16E10smem_input;
	add.s32 	%r195, %r194, %r193;
	shl.b32 	%r196, %r69, 2;
	add.s32 	%r197, %r195, %r196;
	mov.b32 	%r198, 0;
	st.shared.u32 	[%r197], %r198;
$L__BB2_46:
	shr.u32 	%r72, %r497, 4;
	and.b32  	%r73, %r497, 15;
	add.s32 	%r74, %r72, %r2;
	add.s32 	%r75, %r73, %r492;
	setp.lt.s32 	%p24, %r74, %r143;
	setp.lt.s32 	%p25, %r75, %r145;
	and.pred  	%p26, %p24, %p25;
	@%p26 bra 	$L__BB2_48;
	shl.b32 	%r205, %r72, 6;
	mov.u32 	%r206, _ZZ24marlin_gemm_int4_zp_bf16E10smem_input;
	add.s32 	%r207, %r206, %r205;
	shl.b32 	%r208, %r73, 2;
	add.s32 	%r209, %r207, %r208;
	mov.b32 	%r210, 0;
	st.shared.u32 	[%r209], %r210;
	bra.uni 	$L__BB2_49;
$L__BB2_48:
	mad.lo.s32 	%r211, %r74, %r145, %r75;
	mul.wide.u32 	%rd21, %r211, 2;
	add.s64 	%rd22, %rd1, %rd21;
	ld.global.nc.u16 	%rs5, [%rd22];
	// begin inline asm
	{ cvt.f32.bf16 %f96, %rs5;}

	// end inline asm
	shl.b32 	%r212, %r72, 6;
	mov.u32 	%r213, _ZZ24marlin_gemm_int4_zp_bf16E10smem_input;
	add.s32 	%r214, %r213, %r212;
	shl.b32 	%r215, %r73, 2;
	add.s32 	%r216, %r214, %r215;
	st.shared.f32 	[%r216], %f96;
$L__BB2_49:
	add.s32 	%r76, %r493, %r9;
	shr.u32 	%r77, %r499, 4;
	and.b32  	%r78, %r499, 15;
	add.s32 	%r79, %r77, %r2;
	add.s32 	%r80, %r78, %r492;
	setp.lt.s32 	%p27, %r79, %r143;
	setp.lt.s32 	%p28, %r80, %r145;
	and.pred  	%p29, %p27, %p28;
	@%p29 bra 	$L__BB2_51;
	shl.b32 	%r217, %r77, 6;
	mov.u32 	%r218, _ZZ24marlin_gemm_int4_zp_bf16E10smem_input;
	add.s32 	%r219, %r218, %r217;
	shl.b32 	%r220, %r78, 2;
	add.s32 	%r221, %r219, %r220;
	mov.b32 	%r222, 0;
	st.shared.u32 	[%r221], %r222;
	bra.uni 	$L__BB2_52;
$L__BB2_51:
	mad.lo.s32 	%r223, %r79, %r145, %r80;
	mul.wide.u32 	%rd23, %r223, 2;
	add.s64 	%rd24, %rd1, %rd23;
	ld.global.nc.u16 	%rs6, [%rd24];
	// begin inline asm
	{ cvt.f32.bf16 %f97, %rs6;}

	// end inline asm
	shl.b32 	%r224, %r77, 6;
	mov.u32 	%r225, _ZZ24marlin_gemm_int4_zp_bf16E10smem_input;
	add.s32 	%r226, %r225, %r224;
	shl.b32 	%r227, %r78, 2;
	add.s32 	%r228, %r226, %r227;
	st.shared.f32 	[%r228], %f97;
$L__BB2_52:
	add.s32 	%r81, %r76, %r9;
	shr.u32 	%r82, %r498, 4;
	and.b32  	%r83, %r498, 15;
	add.s32 	%r84, %r82, %r2;
	add.s32 	%r85, %r83, %r492;
	setp.lt.s32 	%p30, %r84, %r143;
	setp.lt.s32 	%p31, %r85, %r145;
	and.pred  	%p32, %p30, %p31;
	@%p32 bra 	$L__BB2_54;
	shl.b32 	%r229, %r82, 6;
	mov.u32 	%r230, _ZZ24marlin_gemm_int4_zp_bf16E10smem_input;
	add.s32 	%r231, %r230, %r229;
	shl.b32 	%r232, %r83, 2;
	add.s32 	%r233, %r231, %r232;
	mov.b32 	%r234, 0;
	st.shared.u32 	[%r233], %r234;
	bra.uni 	$L__BB2_55;
$L__BB2_54:
	mad.lo.s32 	%r235, %r84, %r145, %r85;
	mul.wide.u32 	%rd25, %r235, 2;
	add.s64 	%rd26, %rd1, %rd25;
	ld.global.nc.u16 	%rs7, [%rd26];
	// begin inline asm
	{ cvt.f32.bf16 %f98, %rs7;}

	// end inline asm
	shl.b32 	%r236, %r82, 6;
	mov.u32 	%r237, _ZZ24marlin_gemm_int4_zp_bf16E10smem_input;
	add.s32 	%r238, %r237, %r236;
	shl.b32 	%r239, %r83, 2;
	add.s32 	%r240, %r238, %r239;
	st.shared.f32 	[%r240], %f98;
$L__BB2_55:
	add.s32 	%r241, %r81, %r9;
	add.s32 	%r493, %r241, %r9;
	shl.b32 	%r242, %r9, 2;
	add.s32 	%r499, %r499, %r242;
	add.s32 	%r498, %r498, %r242;
	add.s32 	%r497, %r497, %r242;
	setp.lt.u32 	%p33, %r493, 256;
	@%p33 bra 	$L__BB2_17;
	bra.uni 	$L__BB2_19;
$L__BB2_56:
	shl.b32 	%r275, %r91, 6;
	mov.u32 	%r276, _ZZ24marlin_gemm_int4_zp_bf16E11smem_weight;
	add.s32 	%r277, %r276, %r275;
	shl.b32 	%r278, %r92, 2;
	add.s32 	%r279, %r277, %r278;
	mov.b32 	%r280, 0;
	st.shared.u32 	[%r279], %r280;
$L__BB2_57:
	add.s32 	%r95, %r496, %r9;
	shr.u32 	%r96, %r95, 4;
	and.b32  	%r97, %r95, 15;
	add.s32 	%r98, %r96, %r492;
	add.s32 	%r99, %r97, %r1;
	setp.lt.s32 	%p55, %r98, %r145;
	setp.lt.s32 	%p56, %r99, %r144;
	and.pred  	%p57, %p55, %p56;
	@%p57 bra 	$L__BB2_59;
	shl.b32 	%r297, %r96, 6;
	mov.u32 	%r298, _ZZ24marlin_gemm_int4_zp_bf16E11smem_weight;
	add.s32 	%r299, %r298, %r297;
	shl.b32 	%r300, %r97, 2;
	add.s32 	%r301, %r299, %r300;
	mov.b32 	%r302, 0;
	st.shared.u32 	[%r301], %r302;
	bra.uni 	$L__BB2_60;
$L__BB2_59:
	shr.u32 	%r303, %r98, 3;
	mad.lo.s32 	%r304, %r303, %r144, %r99;
	mul.wide.s32 	%rd43, %r304, 4;
	add.s64 	%rd44, %rd4, %rd43;
	ld.global.nc.u32 	%r305, [%rd44];
	div.s32 	%r306, %r98, %r491;
	setp.lt.s32 	%p58, %r306, %r6;
	selp.b32 	%r307, %r306, %r10, %p58;
	mad.lo.s32 	%r308, %r307, %r144, %r99;
	mul.wide.s32 	%rd45, %r308, 2;
	add.s64 	%rd46, %rd3, %rd45;
	ld.global.nc.u16 	%rs12, [%rd46];
	// begin inline asm
	{ cvt.f32.bf16 %f111, %rs12;}

	// end inline asm
	shl.b32 	%r309, %r96, 2;
	and.b32  	%r310, %r309, 28;
	shr.u32 	%r311, %r305, %r310;
	and.b32  	%r312, %r311, 15;
	add.s32 	%r313, %r312, -8;
	cvt.rn.f32.s32 	%f112, %r313;
	mul.f32 	%f113, %f111, %f112;
	shl.b32 	%r314, %r96, 6;
	mov.u32 	%r315, _ZZ24marlin_gemm_int4_zp_bf16E11smem_weight;
	add.s32 	%r316, %r315, %r314;
	shl.b32 	%r317, %r97, 2;
	add.s32 	%r318, %r316, %r317;
	st.shared.f32 	[%r318], %f113;
$L__BB2_60:
	add.s32 	%r100, %r95, %r9;
	shr.u32 	%r101, %r100, 4;
	and.b32  	%r102, %r100, 15;
	add.s32 	%r103, %r101, %r492;
	add.s32 	%r104, %r102, %r1;
	setp.lt.s32 	%p59, %r103, %r145;
	setp.lt.s32 	%p60, %r104, %r144;
	and.pred  	%p61, %p59, %p60;
	@%p61 bra 	$L__BB2_62;
	shl.b32 	%r319, %r101, 6;
	mov.u32 	%r320, _ZZ24marlin_gemm_int4_zp_bf16E11smem_weight;
	add.s32 	%r321, %r320, %r319;
	shl.b32 	%r322, %r102, 2;
	add.s32 	%r323, %r321, %r322;
	mov.b32 	%r324, 0;
	st.shared.u32 	[%r323], %r324;
	bra.uni 	$L__BB2_63;
$L__BB2_62:
	shr.u32 	%r325, %r103, 3;
	mad.lo.s32 	%r326, %r325, %r144, %r104;
	mul.wide.s32 	%rd47, %r326, 4;
	add.s64 	%rd48, %rd4, %rd47;
	ld.global.nc.u32 	%r327, [%rd48];
	div.s32 	%r328, %r103, %r491;
	setp.lt.s32 	%p62, %r328, %r6;
	selp.b32 	%r329, %r328, %r10, %p62;
	mad.lo.s32 	%r330, %r329, %r144, %r104;
	mul.wide.s32 	%rd49, %r330, 2;
	add.s64 	%rd50, %rd3, %rd49;
	ld.global.nc.u16 	%rs13, [%rd50];
	// begin inline asm
	{ cvt.f32.bf16 %f114, %rs13;}

	// end inline asm
	shl.b32 	%r331, %r101, 2;
	and.b32  	%r332, %r331, 28;
	shr.u32 	%r333, %r327, %r332;
	and.b32  	%r334, %r333, 15;
	add.s32 	%r335, %r334, -8;
	cvt.rn.f32.s32 	%f115, %r335;
	mul.f32 	%f116, %f114, %f115;
	shl.b32 	%r336, %r101, 6;
	mov.u32 	%r337, _ZZ24marlin_gemm_int4_zp_bf16E11smem_weight;
	add.s32 	%r338, %r337, %r336;
	shl.b32 	%r339, %r102, 2;
	add.s32 	%r340, %r338, %r339;
	st.shared.f32 	[%r340], %f116;
$L__BB2_63:
	add.s32 	%r105, %r100, %r9;
	shr.u32 	%r106, %r105, 4;
	and.b32  	%r107, %r105, 15;
	add.s32 	%r108, %r106, %r492;
	add.s32 	%r109, %r107, %r1;
	setp.lt.s32 	%p63, %r108, %r145;
	setp.lt.s32 	%p64, %r109, %r144;
	and.pred  	%p65, %p63, %p64;
	@%p65 bra 	$L__BB2_65;
	shl.b32 	%r341, %r106, 6;
	mov.u32 	%r342, _ZZ24marlin_gemm_int4_zp_bf16E11smem_weight;
	add.s32 	%r343, %r342, %r341;
	shl.b32 	%r344, %r107, 2;
	add.s32 	%r345, %r343, %r344;
	mov.b32 	%r346, 0;
	st.shared.u32 	[%r345], %r346;
	bra.uni 	$L__BB2_66;
$L__BB2_65:
	shr.u32 	%r347, %r108, 3;
	mad.lo.s32 	%r348, %r347, %r144, %r109;
	mul.wide.s32 	%rd51, %r348, 4;
	add.s64 	%rd52, %rd4, %rd51;
	ld.global.nc.u32 	%r349, [%rd52];
	div.s32 	%r350, %r108, %r491;
	setp.lt.s32 	%p66, %r350, %r6;
	selp.b32 	%r351, %r350, %r10, %p66;
	mad.lo.s32 	%r352, %r351, %r144, %r109;
	mul.wide.s32 	%rd53, %r352, 2;
	add.s64 	%rd54, %rd3, %rd53;
	ld.global.nc.u16 	%rs14, [%rd54];
	// begin inline asm
	{ cvt.f32.bf16 %f117, %rs14;}

	// end inline asm
	shl.b32 	%r353, %r106, 2;
	and.b32  	%r354, %r353, 28;
	shr.u32 	%r355, %r349, %r354;
	and.b32  	%r356, %r355, 15;
	add.s32 	%r357, %r356, -8;
	cvt.rn.f32.s32 	%f118, %r357;
	mul.f32 	%f119, %f117, %f118;
	shl.b32 	%r358, %r106, 6;
	mov.u32 	%r359, _ZZ24marlin_gemm_int4_zp_bf16E11smem_weight;
	add.s32 	%r360, %r359, %r358;
	shl.b32 	%r361, %r107, 2;
	add.s32 	%r362, %r360, %r361;
	st.shared.f32 	[%r362], %f119;
$L__BB2_66:
	add.s32 	%r496, %r105, %r9;
	setp.lt.u32 	%p67, %r496, 256;
	@%p67 bra 	$L__BB2_43;
$L__BB2_67:
	setp.ge.s32 	%p83, %r11, %r144;
	bar.sync 	0;
	@%p83 bra 	$L__BB2_100;
	setp.ge.s32 	%p84, %r2, %r143;
	@%p84 bra 	$L__BB2_70;
	ld.shared.f32 	%f129, [_ZZ24marlin_gemm_int4_zp_bf16E10smem_input];
	ld.shared.f32 	%f130, [%r12];
	fma.rn.f32 	%f131, %f129, %f130, 0f00000000;
	ld.shared.f32 	%f132, [_ZZ24marlin_gemm_int4_zp_bf16E10smem_input+4];
	ld.shared.f32 	%f133, [%r12+64];
	fma.rn.f32 	%f134, %f132, %f133, %f131;
	ld.shared.f32 	%f135, [_ZZ24marlin_gemm_int4_zp_bf16E10smem_input+8];
	ld.shared.f32 	%f136, [%r12+128];
	fma.rn.f32 	%f137, %f135, %f136, %f134;
	ld.shared.f32 	%f138, [_ZZ24marlin_gemm_int4_zp_bf16E10smem_input+12];
	ld.shared.f32 	%f139, [%r12+192];
	fma.rn.f32 	%f140, %f138, %f139, %f137;
	ld.shared.f32 	%f141, [_ZZ24marlin_gemm_int4_zp_bf16E10smem_input+16];
	ld.shared.f32 	%f142, [%r12+256];
	fma.rn.f32 	%f143, %f141, %f142, %f140;
	ld.shared.f32 	%f144, [_ZZ24marlin_gemm_int4_zp_bf16E10smem_input+20];
	ld.shared.f32 	%f145, [%r12+320];
	fma.rn.f32 	%f146, %f144, %f145, %f143;
	ld.shared.f32 	%f147, [_ZZ24marlin_gemm_int4_zp_bf16E10smem_input+24];
	ld.shared.f32 	%f148, [%r12+384];
	fma.rn.f32 	%f149, %f147, %f148, %f146;
	ld.shared.f32 	%f150, [_ZZ24marlin_gemm_int4_zp_bf16E10smem_input+28];
	ld.shared.f32 	%f151, [%r12+448];
	fma.rn.f32 	%f152, %f150, %f151, %f149;
	ld.shared.f32 	%f153, [_ZZ24marlin_gemm_int4_zp_bf16E10smem_input+32];
	ld.shared.f32 	%f154, [%r12+512];
	fma.rn.f32 	%f155, %f153, %f154, %f152;
	ld.shared.f32 	%f156, [_ZZ24marlin_gemm_int4_zp_bf16E10smem_input+36];
	ld.shared.f32 	%f157, [%r12+576];
	fma.rn.f32 	%f158, %f156, %f157, %f155;
	ld.shared.f32 	%f159, [_ZZ24marlin_gemm_int4_zp_bf16E10smem_input+40];
	ld.shared.f32 	%f160, [%r12+640];
	fma.rn.f32 	%f161, %f159, %f160, %f158;
	ld.shared.f32 	%f162, [_ZZ24marlin_gemm_int4_zp_bf16E10smem_input+44];
	ld.shared.f32 	%f163, [%r12+704];
	fma.rn.f32 	%f164, %f162, %f163, %f161;
	ld.shared.f32 	%f165, [_ZZ24marlin_gemm_int4_zp_bf16E10smem_input+48];
	ld.shared.f32 	%f166, [%r12+768];
	fma.rn.f32 	%f167, %f165, %f166, %f164;
	ld.shared.f32 	%f168, [_ZZ24marlin_gemm_int4_zp_bf16E10smem_input+52];
	ld.shared.f32 	%f169, [%r12+832];
	fma.rn.f32 	%f170, %f168, %f169, %f167;
	ld.shared.f32 	%f171, [_ZZ24marlin_gemm_int4_zp_bf16E10smem_input+56];
	ld.shared.f32 	%f172, [%r12+896];
	fma.rn.f32 	%f173, %f171, %f172, %f170;
	ld.shared.f32 	%f174, [_ZZ24marlin_gemm_int4_zp_bf16E10smem_input+60];
	ld.shared.f32 	%f175, [%r12+960];
	fma.rn.f32 	%f176, %f174, %f175, %f173;
	add.f32 	%f960, %f176, %f960;
$L__BB2_70:
	add.s32 	%r444, %r2, 1;
	setp.ge.s32 	%p85, %r444, %r143;
	@%p85 bra 	$L__BB2_72;
	ld.shared.f32 	%f177, [_ZZ24marlin_gemm_int4_zp_bf16E10smem_input+64];
	ld.shared.f32 	%f178, [%r12];
	fma.rn.f32 	%f179, %f177, %f178, 0f00000000;
	ld.shared.f32 	%f180, [_ZZ24marlin_gemm_int4_zp_bf16E10smem_input+68];
	ld.shared.f32 	%f181, [%r12+64];
	fma.rn.f32 	%f182, %f180, %f181, %f179;
	ld.shared.f32 	%f183, [_ZZ24marlin_gemm_int4_zp_bf16E10smem_input+72];
	ld.shared.f32 	%f184, [%r12+128];
	fma.rn.f32 	%f185, %f183, %f184, %f182;
	ld.shared.f32 	%f186, [_ZZ24marlin_gemm_int4_zp_bf16E10smem_input+76];
	ld.shared.f32 	%f187, [%r12+192];
	fma.rn.f32 	%f188, %f186, %f187, %f185;
	ld.shared.f32 	%f189, [_ZZ24marlin_gemm_int4_zp_bf16E10smem_input+80];
	ld.shared.f32 	%f190, [%r12+256];
	fma.rn.f32 	%f191, %f189, %f190, %f188;
	ld.shared.f32 	%f192, [_ZZ24marlin_gemm_int4_zp_bf16E10smem_input+84];
	ld.shared.f32 	%f193, [%r12+320];
	fma.rn.f32 	%f194, %f192, %f193, %f191;
	ld.shared.f32 	%f195, [_ZZ24marlin_gemm_int4_zp_bf16E10smem_input+88];
	ld.shared.f32 	%f196, [%r12+384];
	fma.rn.f32 	%f197, %f195, %f196, %f194;
	ld.shared.f32 	%f198, [_ZZ24marlin_gemm_int4_zp_bf16E10smem_input+92];
	ld.shared.f32 	%f199, [%r12+448];
	fma.rn.f32 	%f200, %f198, %f199, %f197;
	ld.shared.f32 	%f201, [_ZZ24marlin_gemm_int4_zp_bf16E10smem_input+96];
	ld.shared.f32 	%f202, [%r12+512];
	fma.rn.f32 	%f203, %f201, %f202, %f200;
	ld.shared.f32 	%f204, [_ZZ24marlin_gemm_int4_zp_bf16E10smem_input+100];
	ld.shared.f32 	%f205, [%r12+576];
	fma.rn.f32 	%f206, %f204, %f205, %f203;
	ld.shared.f32 	%f207, [_ZZ24marlin_gemm_int4_zp_bf16E10smem_input+104];
	ld.shared.f32 	%f208, [%r12+640];
	fma.rn.f32 	%f209, %f207, %f208, %f206;
	ld.shared.f32 	%f210, [_ZZ24marlin_gemm_int4_zp_bf16E10smem_input+108];
	ld.shared.f32 	%f211, [%r12+704];
	fma.rn.f32 	%f212, %f210, %f211, %f209;
	ld.shared.f32 	%f213, [_ZZ24marlin_gemm_int4_zp_bf16E10smem_input+112];
	ld.shared.f32 	%f214, [%r12+768];
	fma.rn.f32 	%f215, %f213, %f214, %f212;
	ld.shared.f32 	%f216, [_ZZ24marlin_gemm_int4_zp_bf16E10smem_input+116];
	ld.shared.f32 	%f217, [%r12+832];
	fma.rn.f32 	%f218, %f216, %f217, %f215;
	ld.shared.f32 	%f219, [_ZZ24marlin_gemm_int4_zp_bf16E10smem_input+120];
	ld.shared.f32 	%f220, [%r12+896];
	fma.rn.f32 	%f221, %f219, %f220, %f218;
	ld.shared.f32 	%f222, [_ZZ24marlin_gemm_int4_zp_bf16E10smem_input+124];
	ld.shared.f32 	%f223, [%r12+960];
	fma.rn.f32 	%f224, %f222, %f223, %f221;
	add.f32 	%f959, %f224, %f959;
$L__BB2_72:
	add.s32 	%r445, %r2, 2;
	setp.ge.s32 	%p86, %r445, %r143;
	@%p86 bra 	$L__BB2_74;
	ld.shared.f32 	%f225, [_ZZ24marlin_gemm_int4_zp_bf16E10smem_input+128];
	ld.shared.f32 	%f226, [%r12];
	fma.rn.f32 	%f227, %f225, %f226, 0f00000000;
	ld.shared.f32 	%f228, [_ZZ24marlin_gemm_int4_zp_bf16E10smem_input+132];
	ld.shared.f32 	%f229, [%r12+64];
	fma.rn.f32 	%f230, %f228, %f229, %f227;
	ld.shared.f32 	%f231, [_ZZ24marlin_gemm_int4_zp_bf16E10smem_input+136];
	ld.shared.f32 	%f232, [%r12+128];
	fma.rn.f32 	%f233, %f231, %f232, %f230;
	ld.shared.f32 	%f234, [_ZZ24marlin_gemm_int4_zp_bf16E10smem_input+140];
	ld.shared.f32 	%f235, [%r12+192];
	fma.rn.f32 	%f236, %f234, %f235, %f233;
	ld.shared.f32 	%f237, [_ZZ24marlin_gemm_int4_zp_bf16E10smem_input+144];
	ld.shared.f32 	%f238, [%r12+256];
	fma.rn.f32 	%f239, %f237, %f238, %f236;
	ld.shared.f32 	%f240, [_ZZ24marlin_gemm_int4_zp_bf16E10smem_input+148];
	ld.shared.f32 	%f241, [%r12+320];
	fma.rn.f32 	%f242, %f240, %f241, %f239;
	ld.shared.f32 	%f243, [_ZZ24marlin_gemm_int4_zp_bf16E10smem_input+152];
	ld.shared.f32 	%f244, [%r12+384];
	fma.rn.f32 	%f245, %f243, %f244, %f242;
	ld.shared.f32 	%f246, [_ZZ24marlin_gemm_int4_zp_bf16E10smem_input+156];
	ld.shared.f32 	%f247, [%r12+448];
	fma.rn.f32 	%f248, %f246, %f247, %f245;
	ld.shared.f32 	%f249, [_ZZ24marlin_gemm_int4_zp_bf16E10smem_input+160];
	ld.shared.f32 	%f250, [%r12+512];
	fma.rn.f32 	%f251, %f249, %f250, %f248;
	ld.shared.f32 	%f252, [_ZZ24marlin_gemm_int4_zp_bf16E10smem_input+164];
	ld.shared.f32 	%f253, [%r12+576];
	fma.rn.f32 	%f254, %f252, %f253, %f251;
	ld.shared.f32 	%f255, [_ZZ24marlin_gemm_int4_zp_bf16E10smem_input+168];
	ld.shared.f32 	%f256, [%r12+640];
	fma.rn.f32 	%f257, %f255, %f256, %f254;
	ld.shared.f32 	%f258, [_ZZ24marlin_gemm_int4_zp_bf16E10smem_input+172];
	ld.shared.f32 	%f259, [%r12+704];
	fma.rn.f32 	%f260, %f258, %f259, %f257;
	ld.shared.f32 	%f261, [_ZZ24marlin_gemm_int4_zp_bf16E10smem_input+176];
	ld.shared.f32 	%f262, [%r12+768];
	fma.rn.f32 	%f263, %f261, %f262, %f260;
	ld.shared.f32 	%f264, [_ZZ24marlin_gemm_int4_zp_bf16E10smem_input+180];
	ld.shared.f32 	%f265, [%r12+832];
	fma.rn.f32 	%f266, %f264, %f265, %f263;
	ld.shared.f32 	%f267, [_ZZ24marlin_gemm_int4_zp_bf16E10smem_input+184];
	ld.shared.f32 	%f268, [%r12+896];
	fma.rn.f32 	%f269, %f267, %f268, %f266;
	ld.shared.f32 	%f270, [_ZZ24marlin_gemm_int4_zp_bf16E10smem_input+188];
	ld.shared.f32 	%f271, [%r12+960];
	fma.rn.f32 	%f272, %f270, %f271, %f269;
	add.f32 	%f958, %f272, %f958;
$L__BB2_74:
	add.s32 	%r446, %r2, 3;
	setp.ge.s32 	%p87, %r446, %r143;
	@%p87 bra 	$L__BB2_76;
	ld.shared.f32 	%f273, [_ZZ24marlin_gemm_int4_zp_bf16E10smem_input+192];
	ld.shared.f32 	%f274, [%r12];
	fma.rn.f32 	%f275, %f273, %f274, 0f00000000;
	ld.shared.f32 	%f276, [_ZZ24marlin_gemm_int4_zp_bf16E10smem_input+196];
	ld.shared.f32 	%f277, [%r12+64];
	fma.rn.f32 	%f278, %f276, %f277, %f275;
	ld.shared.f32 	%f279, [_ZZ24marlin_gemm_int4_zp_bf16E10smem_input+200];
	ld.shared.f32 	%f280, [%r12+128];
	fma.rn.f32 	%f281, %f279, %f280, %f278;
	ld.shared.f32 	%f282, [_ZZ24marlin_gemm_int4_zp_bf16E10smem_input+204];
	ld.shared.f32 	%f283, [%r12+192];
	fma.rn.f32 	%f284, %f282, %f283, %f281;
	ld.shared.f32 	%f285, [_ZZ24marlin_gemm_int4_zp_bf16E10smem_input+208];
	ld.shared.f32 	%f286, [%r12+256];
	fma.rn.f32 	%f287, %f285, %f286, %f284;
	ld.shared.f32 	%f288, [_ZZ24marlin_gemm_int4_zp_bf16E10smem_input+212];
	ld.shared.f32 	%f289, [%r12+320];
	fma.rn.f32 	%f290, %f288, %f289, %f287;
	ld.shared.f32 	%f291, [_ZZ24marlin_gemm_int4_zp_bf16E10smem_input+216];
	ld.shared.f32 	%f292, [%r12+384];
	fma.rn.f32 	%f293, %f291, %f292, %f290;
	ld.shared.f32 	%f294, [_ZZ24marlin_gemm_int4_zp_bf16E10smem_input+220];
	ld.shared.f32 	%f295, [%r12+448];
	fma.rn.f32 	%f296, %f294, %f295, %f293;
	ld.shared.f32 	%f297, [_ZZ24marlin_gemm_int4_zp_bf16E10smem_input+224];
	ld.shared.f32 	%f298, [%r12+512];
	fma.rn.f32 	%f299, %f297, %f298, %f296;
	ld.shared.f32 	%f300, [_ZZ24marlin_gemm_int4_zp_bf16E10smem_input+228];
	ld.shared.f32 	%f301, [%r12+576];
	fma.rn.f32 	%f302, %f300, %f301, %f299;
	ld.shared.f32 	%f303, [_ZZ24marlin_gemm_int4_zp_bf16E10smem_input+232];
	ld.shared.f32 	%f304, [%r12+640];
	fma.rn.f32 	%f305, %f303, %f304, %f302;
	ld.shared.f32 	%f306, [_ZZ24marlin_gemm_int4_zp_bf16E10smem_input+236];
	ld.shared.f32 	%f307, [%r12+704];
	fma.rn.f32 	%f308, %f306, %f307, %f305;
	ld.shared.f32 	%f309, [_ZZ24marlin_gemm_int4_zp_bf16E10smem_input+240];
	ld.shared.f32 	%f310, [%r12+768];
	fma.rn.f32 	%f311, %f309, %f310, %f308;
	ld.shared.f32 	%f312, [_ZZ24marlin_gemm_int4_zp_bf16E10smem_input+244];
	ld.shared.f32 	%f313, [%r12+832];
	fma.rn.f32 	%f314, %f312, %f313, %f311;
	ld.shared.f32 	%f315, [_ZZ24marlin_gemm_int4_zp_bf16E10smem_input+248];
	ld.shared.f32 	%f316, [%r12+896];
	fma.rn.f32 	%f317, %f315, %f316, %f314;
	ld.shared.f32 	%f318, [_ZZ24marlin_gemm_int4_zp_bf16E10smem_input+252];
	ld.shared.f32 	%f319, [%r12+960];
	fma.rn.f32 	%f320, %f318, %f319, %f317;
	add.f32 	%f957, %f320, %f957;
$L__BB2_76:
	add.s32 	%r447, %r2, 4;
	setp.ge.s32 	%p88, %r447, %r143;
	@%p88 bra 	$L__BB2_78;
	ld.shared.f32 	%f321, [_ZZ24marlin_gemm_int4_zp_bf16E10smem_input+256];
	ld.shared.f32 	%f322, [%r12];
	fma.rn.f32 	%f323, %f321, %f322, 0f00000000;
	ld.shared.f32 	%f324, [_ZZ24marlin_gemm_int4_zp_bf16E10smem_input+260];
	ld.shared.f32 	%f325, [%r12+64];
	fma.rn.f32 	%f326, %f324, %f325, %f323;
	ld.shared.f32 	%f327, [_ZZ24marlin_gemm_int4_zp_bf16E10smem_input+264];
	ld.shared.f32 	%f328, [%r12+128];
	fma.rn.f32 	%f329, %f327, %f328, %f326;
	ld.shared.f32 	%f330, [_ZZ24marlin_gemm_int4_zp_bf16E10smem_input+268];
	ld.shared.f32 	%f331, [%r12+192];
	fma.rn.f32 	%f332, %f330, %f331, %f329;
	ld.shared.f32 	%f333, [_ZZ24marlin_gemm_int4_zp_bf16E10smem_input+272];
	ld.shared.f32 	%f334, [%r12+256];
	fma.rn.f32 	%f335, %f333, %f334, %f332;
	ld.shared.f32 	%f336, [_ZZ24marlin_gemm_int4_zp_bf16E10smem_input+276];
	ld.shared.f32 	%f337, [%r12+320];
	fma.rn.f32 	%f338, %f336, %f337, %f335;
	ld.shared.f32 	%f339, [_ZZ24marlin_gemm_int4_zp_bf16E10smem_input+280];
	ld.shared.f32 	%f340, [%r12+384];
	fma.rn.f32 	%f341, %f339, %f340, %f338;
	ld.shared.f32 	%f342, [_ZZ24marlin_gemm_int4_zp_bf16E10smem_input+284];
	ld.shared.f32 	%f343, [%r12+448];
	fma.rn.f32 	%f344, %f342, %f343, %f341;
	ld.shared.f32 	%f345, [_ZZ24marlin_gemm_int4_zp_bf16E10smem_input+288];
	ld.shared.f32 	%f346, [%r12+512];
	fma.rn.f32 	%f347, %f345, %f346, %f344;
	ld.shared.f32 	%f348, [_ZZ24marlin_gemm_int4_zp_bf16E10smem_input+292];
	ld.shared.f32 	%f349, [%r12+576];
	fma.rn.f32 	%f350, %f348, %f349, %f347;
	ld.shared.f32 	%f351, [_ZZ24marlin_gemm_int4_zp_bf16E10smem_input+296];
	ld.shared.f32 	%f352, [%r12+640];
	fma.rn.f32 	%f353, %f351, %f352, %f350;
	ld.shared.f32 	%f354, [_ZZ24marlin_gemm_int4_zp_bf16E10smem_input+300];
	ld.shared.f32 	%f355, [%r12+704];
	fma.rn.f32 	%f356, %f354, %f355, %f353;
	ld.shared.f32 	%f357, [_ZZ24marlin_gemm_int4_zp_bf16E10smem_input+304];
	ld.shared.f32 	%f358, [%r12+768];
	fma.rn.f32 	%f359, %f357, %f358, %f356;
	ld.shared.f32 	%f360, [_ZZ24marlin_gemm_int4_zp_bf16E10smem_input+308];
	ld.shared.f32 	%f361, [%r12+832];
	fma.rn.f32 	%f362, %f360, %f361, %f359;
	ld.shared.f32 	%f363, [_ZZ24marlin_gemm_int4_zp_bf16E10smem_input+312];
	ld.shared.f32 	%f364, [%r12+896];
	fma.rn.f32 	%f365, %f363, %f364, %f362;
	ld.shared.f32 	%f366, [_ZZ24marlin_gemm_int4_zp_bf16E10smem_input+316];
	ld.shared.f32 	%f367, [%r12+960];
	fma.rn.f32 	%f368, %f366, %f367, %f365;
	add.f32 	%f956, %f368, %f956;
$L__BB2_78:
	add.s32 	%r448, %r2, 5;
	setp.ge.s32 	%p89, %r448, %r143;
	@%p89 bra 	$L__BB2_80;
	ld.shared.f32 	%f369, [_ZZ24marlin_gemm_int4_zp_bf16E10smem_input+320];
	ld.shared.f32 	%f370, [%r12];
	fma.rn.f32 	%f371, %f369, %f370, 0f00000000;
	ld.shared.f32 	%f372, [_ZZ24marlin_gemm_int4_zp_bf16E10smem_input+324];
	ld.shared.f32 	%f373, [%r12+64];
	fma.rn.f32 	%f374, %f372, %f373, %f371;
	ld.shared.f32 	%f375, [_ZZ24marlin_gemm_int4_zp_bf16E10smem_input+328];
	ld.shared.f32 	%f376, [%r12+128];
	fma.rn.f32 	%f377, %f375, %f376, %f374;
	ld.shared.f32 	%f378, [_ZZ24marlin_gemm_int4_zp_bf16E10smem_input+332];
	ld.shared.f32 	%f379, [%r12+192];
	fma.rn.f32 	%f380, %f378, %f379, %f377;
	ld.shared.f32 	%f381, [_ZZ24marlin_gemm_int4_zp_bf16E10smem_input+336];
	ld.shared.f32 	%f382, [%r12+256];
	fma.rn.f32 	%f383, %f381, %f382, %f380;
	ld.shared.f32 	%f384, [_ZZ24marlin_gemm_int4_zp_bf16E10smem_input+340];
	ld.shared.f32 	%f385, [%r12+320];
	fma.rn.f32 	%f386, %f384, %f385, %f383;
	ld.shared.f32 	%f387, [_ZZ24marlin_gemm_int4_zp_bf16E10smem_input+344];
	ld.shared.f32 	%f388, [%r12+384];
	fma.rn.f32 	%f389, %f387, %f388, %f386;
	ld.shared.f32 	%f390, [_ZZ24marlin_gemm_int4_zp_bf16E10smem_input+348];
	ld.shared.f32 	%f391, [%r12+448];
	fma.rn.f32 	%f392, %f390, %f391, %f389;
	ld.shared.f32 	%f393, [_ZZ24marlin_gemm_int4_zp_bf16E10smem_input+352];
	ld.shared.f32 	%f394, [%r12+512];
	fma.rn.f32 	%f395, %f393, %f394, %f392;
	ld.shared.f32 	%f396, [_ZZ24marlin_gemm_int4_zp_bf16E10smem_input+356];
	ld.shared.f32 	%f397, [%r12+576];
	fma.rn.f32 	%f398, %f396, %f397, %f395;
	ld.shared.f32 	%f399, [_ZZ24marlin_gemm_int4_zp_bf16E10smem_input+360];
	ld.shared.f32 	%f400, [%r12+640];
	fma.rn.f32 	%f401, %f399, %f400, %f398;
	ld.shared.f32 	%f402, [_ZZ24marlin_gemm_int4_zp_bf16E10smem_input+364];
	ld.shared.f32 	%f403, [%r12+704];
	fma.rn.f32 	%f404, %f402, %f403, %f401;
	ld.shared.f32 	%f405, [_ZZ24marlin_gemm_int4_zp_bf16E10smem_input+368];
	ld.shared.f32 	%f406, [%r12+768];
	fma.rn.f32 	%f407, %f405, %f406, %f404;
	ld.shared.f32 	%f408, [_ZZ24marlin_gemm_int4_zp_bf16E10smem_input+372];
	ld.shared.f32 	%f409, [%r12+832];
	fma.rn.f32 	%f410, %f408, %f409, %f407;
	ld.shared.f32 	%f411, [_ZZ24marlin_gemm_int4_zp_bf16E10smem_input+376];
	ld.shared.f32 	%f412, [%r12+896];
	fma.rn.f32 	%f413, %f411, %f412, %f410;
	ld.shared.f32 	%f414, [_ZZ24marlin_gemm_int4_zp_bf16E10smem_input+380];
	ld.shared.f32 	%f415, [%r12+960];
	fma.rn.f32 	%f416, %f414, %f415, %f413;
	add.f32 	%f955, %f416, %f955;
$L__BB2_80:
	add.s32 	%r449, %r2, 6;
	setp.ge.s32 	%p90, %r449, %r143;
	@%p90 bra 	$L__BB2_82;
	ld.shared.f32 	%f417, [_ZZ24marlin_gemm_int4_zp_bf16E10smem_input+384];
	ld.shared.f32 	%f418, [%r12];
	fma.rn.f32 	%f419, %f417, %f418, 0f00000000;
	ld.shared.f32 	%f420, [_ZZ24marlin_gemm_int4_zp_bf16E10smem_input+388];
	ld.shared.f32 	%f421, [%r12+64];
	fma.rn.f32 	%f422, %f420, %f421, %f419;
	ld.shared.f32 	%f423, [_ZZ24marlin_gemm_int4_zp_bf16E10smem_input+392];
	ld.shared.f32 	%f424, [%r12+128];
	fma.rn.f32 	%f425, %f423, %f424, %f422;
	ld.shared.f32 	%f426, [_ZZ24marlin_gemm_int4_zp_bf16E10smem_input+396];
	ld.shared.f32 	%f427, [%r12+192];
	fma.rn.f32 	%f428, %f426, %f427, %f425;
	ld.shared.f32 	%f429, [_ZZ24marlin_gemm_int4_zp_bf16E10smem_input+400];
	ld.shared.f32 	%f430, [%r12+256];
	fma.rn.f32 	%f431, %f429, %f430, %f428;
	ld.shared.f32 	%f432, [_ZZ24marlin_gemm_int4_zp_bf16E10smem_input+404];
	ld.shared.f32 	%f433, [%r12+320];
	fma.rn.f32 	%f434, %f432, %f433, %f431;
	ld.shared.f32 	%f435, [_ZZ24marlin_gemm_int4_zp_bf16E10smem_input+408];
	ld.shared.f32 	%f436, [%r12+384];
	fma.rn.f32 	%f437, %f435, %f436, %f434;
	ld.shared.f32 	%f438, [_ZZ24marlin_gemm_int4_zp_bf16E10smem_input+412];
	ld.shared.f32 	%f439, [%r12+448];
	fma.rn.f32 	%f440, %f438, %f439, %f437;
	ld.shared.f32 	%f441, [_ZZ24marlin_gemm_int4_zp_bf16E10smem_input+416];
	ld.shared.f32 	%f442, [%r12+512];
	fma.rn.f32 	%f443, %f441, %f442, %f440;
	ld.shared.f32 	%f444, [_ZZ24marlin_gemm_int4_zp_bf16E10smem_input+420];
	ld.shared.f32 	%f445, [%r12+576];
	fma.rn.f32 	%f446, %f444, %f445, %f443;
	ld.shared.f32 	%f447, [_ZZ24marlin_gemm_int4_zp_bf16E10smem_input+424];
	ld.shared.f32 	%f448, [%r12+640];
	fma.rn.f32 	%f449, %f447, %f448, %f446;
	ld.shared.f32 	%f450, [_ZZ24marlin_gemm_int4_zp_bf16E10smem_input+428];
	ld.shared.f32 	%f451, [%r12+704];
	fma.rn.f32 	%f452, %f450, %f451, %f449;
	ld.shared.f32 	%f453, [_ZZ24marlin_gemm_int4_zp_bf16E10smem_input+432];
	ld.shared.f32 	%f454, [%r12+768];
	fma.rn.f32 	%f455, %f453, %f454, %f452;
	ld.shared.f32 	%f456, [_ZZ24marlin_gemm_int4_zp_bf16E10smem_input+436];
	ld.shared.f32 	%f457, [%r12+832];
	fma.rn.f32 	%f458, %f456, %f457, %f455;
	ld.shared.f32 	%f459, [_ZZ24marlin_gemm_int4_zp_bf16E10smem_input+440];
	ld.shared.f32 	%f460, [%r12+896];
	fma.rn.f32 	%f461, %f459, %f460, %f458;
	ld.shared.f32 	%f462, [_ZZ24marlin_gemm_int4_zp_bf16E10smem_input+444];
	ld.shared.f32 	%f463, [%r12+960];
	fma.rn.f32 	%f464, %f462, %f463, %f461;
	add.f32 	%f954, %f464, %f954;
$L__BB2_82:
	add.s32 	%r450, %r2, 7;
	setp.ge.s32 	%p91, %r450, %r143;
	@%p91 bra 	$L__BB2_84;
	ld.shared.f32 	%f465, [_ZZ24marlin_gemm_int4_zp_bf16E10smem_input+448];
	ld.shared.f32 	%f466, [%r12];
	fma.rn.f32 	%f467, %f465, %f466, 0f00000000;
	ld.shared.f32 	%f468, [_ZZ24marlin_gemm_int4_zp_bf16E10smem_input+452];
	ld.shared.f32 	%f469, [%r12+64];
	fma.rn.f32 	%f470, %f468, %f469, %f467;
	ld.shared.f32 	%f471, [_ZZ24marlin_gemm_int4_zp_bf16E10smem_input+456];
	ld.shared.f32 	%f472, [%r12+128];
	fma.rn.f32 	%f473, %f471, %f472, %f470;
	ld.shared.f32 	%f474, [_ZZ24marlin_gemm_int4_zp_bf16E10smem_input+460];
	ld.shared.f32 	%f475, [%r12+192];
	fma.rn.f32 	%f476, %f474, %f475, %f473;
	ld.shared.f32 	%f477, [_ZZ24marlin_gemm_int4_zp_bf16E10smem_input+464];
	ld.shared.f32 	%f478, [%r12+256];
	fma.rn.f32 	%f479, %f477, %f478, %f476;
	ld.shared.f32 	%f480, [_ZZ24marlin_gemm_int4_zp_bf16E10smem_input+468];
	ld.shared.f32 	%f481, [%r12+320];
	fma.rn.f32 	%f482, %f480, %f481, %f479;
	ld.shared.f32 	%f483, [_ZZ24marlin_gemm_int4_zp_bf16E10smem_input+472];
	ld.shared.f32 	%f484, [%r12+384];
	fma.rn.f32 	%f485, %f483, %f484, %f482;
	ld.shared.f32 	%f486, [_ZZ24marlin_gemm_int4_zp_bf16E10smem_input+476];
	ld.shared.f32 	%f487, [%r12+448];
	fma.rn.f32 	%f488, %f486, %f487, %f485;
	ld.shared.f32 	%f489, [_ZZ24marlin_gemm_int4_zp_bf16E10smem_input+480];
	ld.shared.f32 	%f490, [%r12+512];
	fma.rn.f32 	%f491, %f489, %f490, %f488;
	ld.shared.f32 	%f492, [_ZZ24marlin_gemm_int4_zp_bf16E10smem_input+484];
	ld.shared.f32 	%f493, [%r12+576];
	fma.rn.f32 	%f494, %f492, %f493, %f491;
	ld.shared.f32 	%f495, [_ZZ24marlin_gemm_int4_zp_bf16E10smem_input+488];
	ld.shared.f32 	%f496, [%r12+640];
	fma.rn.f32 	%f497, %f495, %f496, %f494;
	ld.shared.f32 	%f498, [_ZZ24marlin_gemm_int4_zp_bf16E10smem_input+492];
	ld.shared.f32 	%f499, [%r12+704];
	fma.rn.f32 	%f500, %f498, %f499, %f497;
	ld.shared.f32 	%f501, [_ZZ24marlin_gemm_int4_zp_bf16E10smem_input+496];
	ld.shared.f32 	%f502, [%r12+768];
	fma.rn.f32 	%f503, %f501, %f502, %f500;
	ld.shared.f32 	%f504, [_ZZ24marlin_gemm_int4_zp_bf16E10smem_input+500];
	ld.shared.f32 	%f505, [%r12+832];
	fma.rn.f32 	%f506, %f504, %f505, %f503;
	ld.shared.f32 	%f507, [_ZZ24marlin_gemm_int4_zp_bf16E10smem_input+504];
	ld.shared.f32 	%f508, [%r12+896];
	fma.rn.f32 	%f509, %f507, %f508, %f506;
	ld.shared.f32 	%f510, [_ZZ24marlin_gemm_int4_zp_bf16E10smem_input+508];
	ld.shared.f32 	%f511, [%r12+960];
	fma.rn.f32 	%f512, %f510, %f511, %f509;
	add.f32 	%f953, %f512, %f953;
$L__BB2_84:
	add.s32 	%r451, %r2, 8;
	setp.ge.s32 	%p92, %r451, %r143;
	@%p92 bra 	$L__BB2_86;
	ld.shared.f32 	%f513, [_ZZ24marlin_gemm_int4_zp_bf16E10smem_input+512];
	ld.shared.f32 	%f514, [%r12];
	fma.rn.f32 	%f515, %f513, %f514, 0f00000000;
	ld.shared.f32 	%f516, [_ZZ24marlin_gemm_int4_zp_bf16E10smem_input+516];
	ld.shared.f32 	%f517, [%r12+64];
	fma.rn.f32 	%f518, %f516, %f517, %f515;
	ld.shared.f32 	%f519, [_ZZ24marlin_gemm_int4_zp_bf16E10smem_input+520];
	ld.shared.f32 	%f520, [%r12+128];
	fma.rn.f32 	%f521, %f519, %f520, %f518;
	ld.shared.f32 	%f522, [_ZZ24marlin_gemm_int4_zp_bf16E10smem_input+524];
	ld.shared.f32 	%f523, [%r12+192];
	fma.rn.f32 	%f524, %f522, %f523, %f521;
	ld.shared.f32 	%f525, [_ZZ24marlin_gemm_int4_zp_bf16E10smem_input+528];
	ld.shared.f32 	%f526, [%r12+256];
	fma.rn.f32 	%f527, %f525, %f526, %f524;
	ld.shared.f32 	%f528, [_ZZ24marlin_gemm_int4_zp_bf16E10smem_input+532];
	ld.shared.f32 	%f529, [%r12+320];
	fma.rn.f32 	%f530, %f528, %f529, %f527;
	ld.shared.f32 	%f531, [_ZZ24marlin_gemm_int4_zp_bf16E10smem_input+536];
	ld.shared.f32 	%f532, [%r12+384];
	fma.rn.f32 	%f533, %f531, %f532, %f530;
	ld.shared.f32 	%f534, [_ZZ24marlin_gemm_int4_zp_bf16E10smem_input+540];
	ld.shared.f32 	%f535, [%r12+448];
	fma.rn.f32 	%f536, %f534, %f535, %f533;
	ld.shared.f32 	%f537, [_ZZ24marlin_gemm_int4_zp_bf16E10smem_input+544];
	ld.shared.f32 	%f538, [%r12+512];
	fma.rn.f32 	%f539, %f537, %f538, %f536;
	ld.shared.f32 	%f540, [_ZZ24marlin_gemm_int4_zp_bf16E10smem_input+548];
	ld.shared.f32 	%f541, [%r12+576];
	fma.rn.f32 	%f542, %f540, %f541, %f539;
	ld.shared.f32 	%f543, [_ZZ24marlin_gemm_int4_zp_bf16E10smem_input+552];
	ld.shared.f32 	%f544, [%r12+640];
	fma.rn.f32 	%f545, %f543, %f544, %f542;
	ld.shared.f32 	%f546, [_ZZ24marlin_gemm_int4_zp_bf16E10smem_input+556];
	ld.shared.f32 	%f547, [%r12+704];
	fma.rn.f32 	%f548, %f546, %f547, %f545;
	ld.shared.f32 	%f549, [_ZZ24marlin_gemm_int4_zp_bf16E10smem_input+560];
	ld.shared.f32 	%f550, [%r12+768];
	fma.rn.f32 	%f551, %f549, %f550, %f548;
	ld.shared.f32 	%f552, [_ZZ24marlin_gemm_int4_zp_bf16E10smem_input+564];
	ld.shared.f32 	%f553, [%r12+832];
	fma.rn.f32 	%f554, %f552, %f553, %f551;
	ld.shared.f32 	%f555, [_ZZ24marlin_gemm_int4_zp_bf16E10smem_input+568];
	ld.shared.f32 	%f556, [%r12+896];
	fma.rn.f32 	%f557, %f555, %f556, %f554;
	ld.shared.f32 	%f558, [_ZZ24marlin_gemm_int4_zp_bf16E10smem_input+572];
	ld.shared.f32 	%f559, [%r12+960];
	fma.rn.f32 	%f560, %f558, %f559, %f557;
	add.f32 	%f952, %f560, %f952;
$L__BB2_86:
	add.s32 	%r452, %r2, 9;
	setp.ge.s32 	%p93, %r452, %r143;
	@%p93 bra 	$L__BB2_88;
	ld.shared.f32 	%f561, [_ZZ24marlin_gemm_int4_zp_bf16E10smem_input+576];
	ld.shared.f32 	%f562, [%r12];
	fma.rn.f32 	%f563, %f561, %f562, 0f00000000;
	ld.shared.f32 	%f564, [_ZZ24marlin_gemm_int4_zp_bf16E10smem_input+580];
	ld.shared.f32 	%f565, [%r12+64];
	fma.rn.f32 	%f566, %f564, %f565, %f563;
	ld.shared.f32 	%f567, [_ZZ24marlin_gemm_int4_zp_bf16E10smem_input+584];
	ld.shared.f32 	%f568, [%r12+128];
	fma.rn.f32 	%f569, %f567, %f568, %f566;
	ld.shared.f32 	%f570, [_ZZ24marlin_gemm_int4_zp_bf16E10smem_input+588];
	ld.shared.f32 	%f571, [%r12+192];
	fma.rn.f32 	%f572, %f570, %f571, %f569;
	ld.shared.f32 	%f573, [_ZZ24marlin_gemm_int4_zp_bf16E10smem_input+592];
	ld.shared.f32 	%f574, [%r12+256];
	fma.rn.f32 	%f575, %f573, %f574, %f572;
	ld.shared.f32 	%f576, [_ZZ24marlin_gemm_int4_zp_bf16E10smem_input+596];
	ld.shared.f32 	%f577, [%r12+320];
	fma.rn.f32 	%f578, %f576, %f577, %f575;
	ld.shared.f32 	%f579, [_ZZ24marlin_gemm_int4_zp_bf16E10smem_input+600];
	ld.shared.f32 	%f580, [%r12+384];
	fma.rn.f32 	%f581, %f579, %f580, %f578;
	ld.shared.f32 	%f582, [_ZZ24marlin_gemm_int4_zp_bf16E10smem_input+604];
	ld.shared.f32 	%f583, [%r12+448];
	fma.rn.f32 	%f584, %f582, %f583, %f581;
	ld.shared.f32 	%f585, [_ZZ24marlin_gemm_int4_zp_bf16E10smem_input+608];
	ld.shared.f32 	%f586, [%r12+512];
	fma.rn.f32 	%f587, %f585, %f586, %f584;
	ld.shared.f32 	%f588, [_ZZ24marlin_gemm_int4_zp_bf16E10smem_input+612];
	ld.shared.f32 	%f589, [%r12+576];
	fma.rn.f32 	%f590, %f588, %f589, %f587;
	ld.shared.f32 	%f591, [_ZZ24marlin_gemm_int4_zp_bf16E10smem_input+616];
	ld.shared.f32 	%f592, [%r12+640];
	fma.rn.f32 	%f593, %f591, %f592, %f590;
	ld.shared.f32 	%f594, [_ZZ24marlin_gemm_int4_zp_bf16E10smem_input+620];
	ld.shared.f32 	%f595, [%r12+704];
	fma.rn.f32 	%f596, %f594, %f595, %f593;
	ld.shared.f32 	%f597, [_ZZ24marlin_gemm_int4_zp_bf16E10smem_input+624];
	ld.shared.f32 	%f598, [%r12+768];
	fma.rn.f32 	%f599, %f597, %f598, %f596;
	ld.shared.f32 	%f600, [_ZZ24marlin_gemm_int4_zp_bf16E10smem_input+628];
	ld.shared.f32 	%f601, [%r12+832];
	fma.rn.f32 	%f602, %f600, %f601, %f599;
	ld.shared.f32 	%f603, [_ZZ24marlin_gemm_int4_zp_bf16E10smem_input+632];
	ld.shared.f32 	%f604, [%r12+896];
	fma.rn.f32 	%f605, %f603, %f604, %f602;
	ld.shared.f32 	%f606, [_ZZ24marlin_gemm_int4_zp_bf16E10smem_input+636];
	ld.shared.f32 	%f607, [%r12+960];
	fma.rn.f32 	%f608, %f606, %f607, %f605;
	add.f32 	%f951, %f608, %f951;
$L__BB2_88:
	add.s32 	%r453, %r2, 10;
	setp.ge.s32 	%p94, %r453, %r143;
	@%p94 bra 	$L__BB2_90;
	ld.shared.f32 	%f609, [_ZZ24marlin_gemm_int4_zp_bf16E10smem_input+640];
	ld.shared.f32 	%f610, [%r12];
	fma.rn.f32 	%f611, %f609, %f610, 0f00000000;
	ld.shared.f32 	%f612, [_ZZ24marlin_gemm_int4_zp_bf16E10smem_input+644];
	ld.shared.f32 	%f613, [%r12+64];
	fma.rn.f32 	%f614, %f612, %f613, %f611;
	ld.shared.f32 	%f615, [_ZZ24marlin_gemm_int4_zp_bf16E10smem_input+648];
	ld.shared.f32 	%f616, [%r12+128];
	fma.rn.f32 	%f617, %f615, %f616, %f614;
	ld.shared.f32 	%f618, [_ZZ24marlin_gemm_int4_zp_bf16E10smem_input+652];
	ld.shared.f32 	%f619, [%r12+192];
	fma.rn.f32 	%f620, %f618, %f619, %f617;
	ld.shared.f32 	%f621, [_ZZ24marlin_gemm_int4_zp_bf16E10smem_input+656];
	ld.shared.f32 	%f622, [%r12+256];
	fma.rn.f32 	%f623, %f621, %f622, %f620;
	ld.shared.f32 	%f624, [_ZZ24marlin_gemm_int4_zp_bf16E10smem_input+660];
	ld.shared.f32 	%f625, [%r12+320];
	fma.rn.f32 	%f626, %f624, %f625, %f623;
	ld.shared.f32 	%f627, [_ZZ24marlin_gemm_int4_zp_bf16E10smem_input+664];
	ld.shared.f32 	%f628, [%r12+384];
	fma.rn.f32 	%f629, %f627, %f628, %f626;
	ld.shared.f32 	%f630, [_ZZ24marlin_gemm_int4_zp_bf16E10smem_input+668];
	ld.shared.f32 	%f631, [%r12+448];
	fma.rn.f32 	%f632, %f630, %f631, %f629;
	ld.shared.f32 	%f633, [_ZZ24marlin_gemm_int4_zp_bf16E10smem_input+672];
	ld.shared.f32 	%f634, [%r12+512];
	fma.rn.f32 	%f635, %f633, %f634, %f632;
	ld.shared.f32 	%f636, [_ZZ24marlin_gemm_int4_zp_bf16E10smem_input+676];
	ld.shared.f32 	%f637, [%r12+576];
	fma.rn.f32 	%f638, %f636, %f637, %f635;
	ld.shared.f32 	%f639, [_ZZ24marlin_gemm_int4_zp_bf16E10smem_input+680];
	ld.shared.f32 	%f640, [%r12+640];
	fma.rn.f32 	%f641, %f639, %f640, %f638;
	ld.shared.f32 	%f642, [_ZZ24marlin_gemm_int4_zp_bf16E10smem_input+684];
	ld.shared.f32 	%f643, [%r12+704];
	fma.rn.f32 	%f644, %f642, %f643, %f641;
	ld.shared.f32 	%f645, [_ZZ24marlin_gemm_int4_zp_bf16E10smem_input+688];
	ld.shared.f32 	%f646, [%r12+768];
	fma.rn.f32 	%f647, %f645, %f646, %f644;
	ld.shared.f32 	%f648, [_ZZ24marlin_gemm_int4_zp_bf16E10smem_input+692];
	ld.shared.f32 	%f649, [%r12+832];
	fma.rn.f32 	%f650, %f648, %f649, %f647;
	ld.shared.f32 	%f651, [_ZZ24marlin_gemm_int4_zp_bf16E10smem_input+696];
	ld.shared.f32 	%f652, [%r12+896];
	fma.rn.f32 	%f653, %f651, %f652, %f650;
	ld.shared.f32 	%f654, [_ZZ24marlin_gemm_int4_zp_bf16E10smem_input+700];
	ld.shared.f32 	%f655, [%r12+960];
	fma.rn.f32 	%f656, %f654, %f655, %f653;
	add.f32 	%f950, %f656, %f950;
$L__BB2_90:
	add.s32 	%r454, %r2, 11;
	setp.ge.s32 	%p95, %r454, %r143;
	@%p95 bra 	$L__BB2_92;
	ld.shared.f32 	%f657, [_ZZ24marlin_gemm_int4_zp_bf16E10smem_input+704];
	ld.shared.f32 	%f658, [%r12];
	fma.rn.f32 	%f659, %f657, %f658, 0f00000000;
	ld.shared.f32 	%f660, [_ZZ24marlin_gemm_int4_zp_bf16E10smem_input+708];
	ld.shared.f32 	%f661, [%r12+64];
	fma.rn.f32 	%f662, %f660, %f661, %f659;
	ld.shared.f32 	%f663, [_ZZ24marlin_gemm_int4_zp_bf16E10smem_input+712];
	ld.shared.f32 	%f664, [%r12+128];
	fma.rn.f32 	%f665, %f663, %f664, %f662;
	ld.shared.f32 	%f666, [_ZZ24marlin_gemm_int4_zp_bf16E10smem_input+716];
	ld.shared.f32 	%f667, [%r12+192];
	fma.rn.f32 	%f668, %f666, %f667, %f665;
	ld.shared.f32 	%f669, [_ZZ24marlin_gemm_int4_zp_bf16E10smem_input+720];
	ld.shared.f32 	%f670, [%r12+256];
	fma.rn.f32 	%f671, %f669, %f670, %f668;
	ld.shared.f32 	%f672, [_ZZ24marlin_gemm_int4_zp_bf16E10smem_input+724];
	ld.shared.f32 	%f673, [%r12+320];
	fma.rn.f32 	%f674, %f672, %f673, %f671;
	ld.shared.f32 	%f675, [_ZZ24marlin_gemm_int4_zp_bf16E10smem_input+728];
	ld.shared.f32 	%f676, [%r12+384];
	fma.rn.f32 	%f677, %f675, %f676, %f674;
	ld.shared.f32 	%f678, [_ZZ24marlin_gemm_int4_zp_bf16E10smem_input+732];
	ld.shared.f32 	%f679, [%r12+448];
	fma.rn.f32 	%f680, %f678, %f679, %f677;
	ld.shared.f32 	%f681, [_ZZ24marlin_gemm_int4_zp_bf16E10smem_input+736];
	ld.shared.f32 	%f682, [%r12+512];
	fma.rn.f32 	%f683, %f681, %f682, %f680;
	ld.shared.f32 	%f684, [_ZZ24marlin_gemm_int4_zp_bf16E10smem_input+740];
	ld.shared.f32 	%f685, [%r12+576];
	fma.rn.f32 	%f686, %f684, %f685, %f683;
	ld.shared.f32 	%f687, [_ZZ24marlin_gemm_int4_zp_bf16E10smem_input+744];
	ld.shared.f32 	%f688, [%r12+640];
	fma.rn.f32 	%f689, %f687, %f688, %f686;
	ld.shared.f32 	%f690, [_ZZ24marlin_gemm_int4_zp_bf16E10smem_input+748];
	ld.shared.f32 	%f691, [%r12+704];
	fma.rn.f32 	%f692, %f690, %f691, %f689;
	ld.shared.f32 	%f693, [_ZZ24marlin_gemm_int4_zp_bf16E10smem_input+752];
	ld.shared.f32 	%f694, [%r12+768];
	fma.rn.f32 	%f695, %f693, %f694, %f692;
	ld.shared.f32 	%f696, [_ZZ24marlin_gemm_int4_zp_bf16E10smem_input+756];
	ld.shared.f32 	%f697, [%r12+832];
	fma.rn.f32 	%f698, %f696, %f697, %f695;
	ld.shared.f32 	%f699, [_ZZ24marlin_gemm_int4_zp_bf16E10smem_input+760];
	ld.shared.f32 	%f700, [%r12+896];
	fma.rn.f32 	%f701, %f699, %f700, %f698;
	ld.shared.f32 	%f702, [_ZZ24marlin_gemm_int4_zp_bf16E10smem_input+764];
	ld.shared.f32 	%f703, [%r12+960];
	fma.rn.f32 	%f704, %f702, %f703, %f701;
	add.f32 	%f949, %f704, %f949;
$L__BB2_92:
	add.s32 	%r455, %r2, 12;
	setp.ge.s32 	%p96, %r455, %r143;
	@%p96 bra 	$L__BB2_94;
	ld.shared.f32 	%f705, [_ZZ24marlin_gemm_int4_zp_bf16E10smem_input+768];
	ld.shared.f32 	%f706, [%r12];
	fma.rn.f32 	%f707, %f705, %f706, 0f00000000;
	ld.shared.f32 	%f708, [_ZZ24marlin_gemm_int4_zp_bf16E10smem_input+772];
	ld.shared.f32 	%f709, [%r12+64];
	fma.rn.f32 	%f710, %f708, %f709, %f707;
	ld.shared.f32 	%f711, [_ZZ24marlin_gemm_int4_zp_bf16E10smem_input+776];
	ld.shared.f32 	%f712, [%r12+128];
	fma.rn.f32 	%f713, %f711, %f712, %f710;
	ld.shared.f32 	%f714, [_ZZ24marlin_gemm_int4_zp_bf16E10smem_input+780];
	ld.shared.f32 	%f715, [%r12+192];
	fma.rn.f32 	%f716, %f714, %f715, %f713;
	ld.shared.f32 	%f717, [_ZZ24marlin_gemm_int4_zp_bf16E10smem_input+784];
	ld.shared.f32 	%f718, [%r12+256];
	fma.rn.f32 	%f719, %f717, %f718, %f716;
	ld.shared.f32 	%f720, [_ZZ24marlin_gemm_int4_zp_bf16E10smem_input+788];
	ld.shared.f32 	%f721, [%r12+320];
	fma.rn.f32 	%f722, %f720, %f721, %f719;
	ld.shared.f32 	%f723, [_ZZ24marlin_gemm_int4_zp_bf16E10smem_input+792];
	ld.shared.f32 	%f724, [%r12+384];
	fma.rn.f32 	%f725, %f723, %f724, %f722;
	ld.shared.f32 	%f726, [_ZZ24marlin_gemm_int4_zp_bf16E10smem_input+796];
	ld.shared.f32 	%f727, [%r12+448];
	fma.rn.f32 	%f728, %f726, %f727, %f725;
	ld.shared.f32 	%f729, [_ZZ24marlin_gemm_int4_zp_bf16E10smem_input+800];
	ld.shared.f32 	%f730, [%r12+512];
	fma.rn.f32 	%f731, %f729, %f730, %f728;
	ld.shared.f32 	%f732, [_ZZ24marlin_gemm_int4_zp_bf16E10smem_input+804];
	ld.shared.f32 	%f733, [%r12+576];
	fma.rn.f32 	%f734, %f732, %f733, %f731;
	ld.shared.f32 	%f735, [_ZZ24marlin_gemm_int4_zp_bf16E10smem_input+808];
	ld.shared.f32 	%f736, [%r12+640];
	fma.rn.f32 	%f737, %f735, %f736, %f734;
	ld.shared.f32 	%f738, [_ZZ24marlin_gemm_int4_zp_bf16E10smem_input+812];
	ld.shared.f32 	%f739, [%r12+704];
	fma.rn.f32 	%f740, %f738, %f739, %f737;
	ld.shared.f32 	%f741, [_ZZ24marlin_gemm_int4_zp_bf16E10smem_input+816];
	ld.shared.f32 	%f742, [%r12+768];
	fma.rn.f32 	%f743, %f741, %f742, %f740;
	ld.shared.f32 	%f744, [_ZZ24marlin_gemm_int4_zp_bf16E10smem_input+820];
	ld.shared.f32 	%f745, [%r12+832];
	fma.rn.f32 	%f746, %f744, %f745, %f743;
	ld.shared.f32 	%f747, [_ZZ24marlin_gemm_int4_zp_bf16E10smem_input+824];
	ld.shared.f32 	%f748, [%r12+896];
	fma.rn.f32 	%f749, %f747, %f748, %f746;
	ld.shared.f32 	%f750, [_ZZ24marlin_gemm_int4_zp_bf16E10smem_input+828];
	ld.shared.f32 	%f751, [%r12+960];
	fma.rn.f32 	%f752, %f750, %f751, %f749;
	add.f32 	%f948, %f752, %f948;
$L__BB2_94:
	add.s32 	%r456, %r2, 13;
	setp.ge.s32 	%p97, %r456, %r143;
	@%p97 bra 	$L__BB2_96;
	ld.shared.f32 	%f753, [_ZZ24marlin_gemm_int4_zp_bf16E10smem_input+832];
	ld.shared.f32 	%f754, [%r12];
	fma.rn.f32 	%f755, %f753, %f754, 0f00000000;
	ld.shared.f32 	%f756, [_ZZ24marlin_gemm_int4_zp_bf16E10smem_input+836];
	ld.shared.f32 	%f757, [%r12+64];
	fma.rn.f32 	%f758, %f756, %f757, %f755;
	ld.shared.f32 	%f759, [_ZZ24marlin_gemm_int4_zp_bf16E10smem_input+840];
	ld.shared.f32 	%f760, [%r12+128];
	fma.rn.f32 	%f761, %f759, %f760, %f758;
	ld.shared.f32 	%f762, [_ZZ24marlin_gemm_int4_zp_bf16E10smem_input+844];
	ld.shared.f32 	%f763, [%r12+192];
	fma.rn.f32 	%f764, %f762, %f763, %f761;
	ld.shared.f32 	%f765, [_ZZ24marlin_gemm_int4_zp_bf16E10smem_input+848];
	ld.shared.f32 	%f766, [%r12+256];
	fma.rn.f32 	%f767, %f765, %f766, %f764;
	ld.shared.f32 	%f768, [_ZZ24marlin_gemm_int4_zp_bf16E10smem_input+852];
	ld.shared.f32 	%f769, [%r12+320];
	fma.rn.f32 	%f770, %f768, %f769, %f767;
	ld.shared.f32 	%f771, [_ZZ24marlin_gemm_int4_zp_bf16E10smem_input+856];
	ld.shared.f32 	%f772, [%r12+384];
	fma.rn.f32 	%f773, %f771, %f772, %f770;
	ld.shared.f32 	%f774, [_ZZ24marlin_gemm_int4_zp_bf16E10smem_input+860];
	ld.shared.f32 	%f775, [%r12+448];
	fma.rn.f32 	%f776, %f774, %f775, %f773;
	ld.shared.f32 	%f777, [_ZZ24marlin_gemm_int4_zp_bf16E10smem_input+864];
	ld.shared.f32 	%f778, [%r12+512];
	fma.rn.f32 	%f779, %f777, %f778, %f776;
	ld.shared.f32 	%f780, [_ZZ24marlin_gemm_int4_zp_bf16E10smem_input+868];
	ld.shared.f32 	%f781, [%r12+576];
	fma.rn.f32 	%f782, %f780, %f781, %f779;
	ld.shared.f32 	%f783, [_ZZ24marlin_gemm_int4_zp_bf16E10smem_input+872];
	ld.shared.f32 	%f784, [%r12+640];
	fma.rn.f32 	%f785, %f783, %f784, %f782;
	ld.shared.f32 	%f786, [_ZZ24marlin_gemm_int4_zp_bf16E10smem_input+876];
	ld.shared.f32 	%f787, [%r12+704];
	fma.rn.f32 	%f788, %f786, %f787, %f785;
	ld.shared.f32 	%f789, [_ZZ24marlin_gemm_int4_zp_bf16E10smem_input+880];
	ld.shared.f32 	%f790, [%r12+768];
	fma.rn.f32 	%f791, %f789, %f790, %f788;
	ld.shared.f32 	%f792, [_ZZ24marlin_gemm_int4_zp_bf16E10smem_input+884];
	ld.shared.f32 	%f793, [%r12+832];
	fma.rn.f32 	%f794, %f792, %f793, %f791;
	ld.shared.f32 	%f795, [_ZZ24marlin_gemm_int4_zp_bf16E10smem_input+888];
	ld.shared.f32 	%f796, [%r12+896];
	fma.rn.f32 	%f797, %f795, %f796, %f794;
	ld.shared.f32 	%f798, [_ZZ24marlin_gemm_int4_zp_bf16E10smem_input+892];
	ld.shared.f32 	%f799, [%r12+960];
	fma.rn.f32 	%f800, %f798, %f799, %f797;
	add.f32 	%f947, %f800, %f947;
$L__BB2_96:
	add.s32 	%r457, %r2, 14;
	setp.ge.s32 	%p98, %r457, %r143;
	@%p98 bra 	$L__BB2_98;
	ld.shared.f32 	%f801, [_ZZ24marlin_gemm_int4_zp_bf16E10smem_input+896];
	ld.shared.f32 	%f802, [%r12];
	fma.rn.f32 	%f803, %f801, %f802, 0f00000000;
	ld.shared.f32 	%f804, [_ZZ24marlin_gemm_int4_zp_bf16E10smem_input+900];
	ld.shared.f32 	%f805, [%r12+64];
	fma.rn.f32 	%f806, %f804, %f805, %f803;
	ld.shared.f32 	%f807, [_ZZ24marlin_gemm_int4_zp_bf16E10smem_input+904];
	ld.shared.f32 	%f808, [%r12+128];
	fma.rn.f32 	%f809, %f807, %f808, %f806;
	ld.shared.f32 	%f810, [_ZZ24marlin_gemm_int4_zp_bf16E10smem_input+908];
	ld.shared.f32 	%f811, [%r12+192];
	fma.rn.f32 	%f812, %f810, %f811, %f809;
	ld.shared.f32 	%f813, [_ZZ24marlin_gemm_int4_zp_bf16E10smem_input+912];
	ld.shared.f32 	%f814, [%r12+256];
	fma.rn.f32 	%f815, %f813, %f814, %f812;
	ld.shared.f32 	%f816, [_ZZ24marlin_gemm_int4_zp_bf16E10smem_input+916];
	ld.shared.f32 	%f817, [%r12+320];
	fma.rn.f32 	%f818, %f816, %f817, %f815;
	ld.shared.f32 	%f819, [_ZZ24marlin_gemm_int4_zp_bf16E10smem_input+920];
	ld.shared.f32 	%f820, [%r12+384];
	fma.rn.f32 	%f821, %f819, %f820, %f818;
	ld.shared.f32 	%f822, [_ZZ24marlin_gemm_int4_zp_bf16E10smem_input+924];
	ld.shared.f32 	%f823, [%r12+448];
	fma.rn.f32 	%f824, %f822, %f823, %f821;
	ld.shared.f32 	%f825, [_ZZ24marlin_gemm_int4_zp_bf16E10smem_input+928];
	ld.shared.f32 	%f826, [%r12+512];
	fma.rn.f32 	%f827, %f825, %f826, %f824;
	ld.shared.f32 	%f828, [_ZZ24marlin_gemm_int4_zp_bf16E10smem_input+932];
	ld.shared.f32 	%f829, [%r12+576];
	fma.rn.f32 	%f830, %f828, %f829, %f827;
	ld.shared.f32 	%f831, [_ZZ24marlin_gemm_int4_zp_bf16E10smem_input+936];
	ld.shared.f32 	%f832, [%r12+640];
	fma.rn.f32 	%f833, %f831, %f832, %f830;
	ld.shared.f32 	%f834, [_ZZ24marlin_gemm_int4_zp_bf16E10smem_input+940];
	ld.shared.f32 	%f835, [%r12+704];
	fma.rn.f32 	%f836, %f834, %f835, %f833;
	ld.shared.f32 	%f837, [_ZZ24marlin_gemm_int4_zp_bf16E10smem_input+944];
	ld.shared.f32 	%f838, [%r12+768];
	fma.rn.f32 	%f839, %f837, %f838, %f836;
	ld.shared.f32 	%f840, [_ZZ24marlin_gemm_int4_zp_bf16E10smem_input+948];
	ld.shared.f32 	%f841, [%r12+832];
	fma.rn.f32 	%f842, %f840, %f841, %f839;
	ld.shared.f32 	%f843, [_ZZ24marlin_gemm_int4_zp_bf16E10smem_input+952];
	ld.shared.f32 	%f844, [%r12+896];
	fma.rn.f32 	%f845, %f843, %f844, %f842;
	ld.shared.f32 	%f846, [_ZZ24marlin_gemm_int4_zp_bf16E10smem_input+956];
	ld.shared.f32 	%f847, [%r12+960];
	fma.rn.f32 	%f848, %f846, %f847, %f845;
	add.f32 	%f946, %f848, %f946;
$L__BB2_98:
	add.s32 	%r458, %r2, 15;
	setp.ge.s32 	%p99, %r458, %r143;
	@%p99 bra 	$L__BB2_100;
	ld.shared.f32 	%f849, [_ZZ24marlin_gemm_int4_zp_bf16E10smem_input+960];
	ld.shared.f32 	%f850, [%r12];
	fma.rn.f32 	%f851, %f849, %f850, 0f00000000;
	ld.shared.f32 	%f852, [_ZZ24marlin_gemm_int4_zp_bf16E10smem_input+964];
	ld.shared.f32 	%f853, [%r12+64];
	fma.rn.f32 	%f854, %f852, %f853, %f851;
	ld.shared.f32 	%f855, [_ZZ24marlin_gemm_int4_zp_bf16E10smem_input+968];
	ld.shared.f32 	%f856, [%r12+128];
	fma.rn.f32 	%f857, %f855, %f856, %f854;
	ld.shared.f32 	%f858, [_ZZ24marlin_gemm_int4_zp_bf16E10smem_input+972];
	ld.shared.f32 	%f859, [%r12+192];
	fma.rn.f32 	%f860, %f858, %f859, %f857;
	ld.shared.f32 	%f861, [_ZZ24marlin_gemm_int4_zp_bf16E10smem_input+976];
	ld.shared.f32 	%f862, [%r12+256];
	fma.rn.f32 	%f863, %f861, %f862, %f860;
	ld.shared.f32 	%f864, [_ZZ24marlin_gemm_int4_zp_bf16E10smem_input+980];
	ld.shared.f32 	%f865, [%r12+320];
	fma.rn.f32 	%f866, %f864, %f865, %f863;
	ld.shared.f32 	%f867, [_ZZ24marlin_gemm_int4_zp_bf16E10smem_input+984];
	ld.shared.f32 	%f868, [%r12+384];
	fma.rn.f32 	%f869, %f867, %f868, %f866;
	ld.shared.f32 	%f870, [_ZZ24marlin_gemm_int4_zp_bf16E10smem_input+988];
	ld.shared.f32 	%f871, [%r12+448];
	fma.rn.f32 	%f872, %f870, %f871, %f869;
	ld.shared.f32 	%f873, [_ZZ24marlin_gemm_int4_zp_bf16E10smem_input+992];
	ld.shared.f32 	%f874, [%r12+512];
	fma.rn.f32 	%f875, %f873, %f874, %f872;
	ld.shared.f32 	%f876, [_ZZ24marlin_gemm_int4_zp_bf16E10smem_input+996];
	ld.shared.f32 	%f877, [%r12+576];
	fma.rn.f32 	%f878, %f876, %f877, %f875;
	ld.shared.f32 	%f879, [_ZZ24marlin_gemm_int4_zp_bf16E10smem_input+1000];
	ld.shared.f32 	%f880, [%r12+640];
	fma.rn.f32 	%f881, %f879, %f880, %f878;
	ld.shared.f32 	%f882, [_ZZ24marlin_gemm_int4_zp_bf16E10smem_input+1004];
	ld.shared.f32 	%f883, [%r12+704];
	fma.rn.f32 	%f884, %f882, %f883, %f881;
	ld.shared.f32 	%f885, [_ZZ24marlin_gemm_int4_zp_bf16E10smem_input+1008];
	ld.shared.f32 	%f886, [%r12+768];
	fma.rn.f32 	%f887, %f885, %f886, %f884;
	ld.shared.f32 	%f888, [_ZZ24marlin_gemm_int4_zp_bf16E10smem_input+1012];
	ld.shared.f32 	%f889, [%r12+832];
	fma.rn.f32 	%f890, %f888, %f889, %f887;
	ld.shared.f32 	%f891, [_ZZ24marlin_gemm_int4_zp_bf16E10smem_input+1016];
	ld.shared.f32 	%f892, [%r12+896];
	fma.rn.f32 	%f893, %f891, %f892, %f890;
	ld.shared.f32 	%f894, [_ZZ24marlin_gemm_int4_zp_bf16E10smem_input+1020];
	ld.shared.f32 	%f895, [%r12+960];
	fma.rn.f32 	%f896, %f894, %f895, %f893;
	add.f32 	%f945, %f896, %f945;
$L__BB2_100:
	bar.sync 	0;
	add.s32 	%r492, %r492, 16;
	setp.lt.s32 	%p100, %r492, %r145;
	@%p100 bra 	$L__BB2_4;
$L__BB2_101:
	add.s32 	%r112, %r1, %r7;
	setp.ge.s32 	%p101, %r112, %r144;
	@%p101 bra 	$L__BB2_167;
	setp.eq.s32 	%p102, %r147, 0;
	setp.eq.s64 	%p103, %rd8, 0;
	or.pred  	%p104, %p102, %p103;
	@%p104 bra 	$L__BB2_135;
	cvta.to.global.u64 	%rd105, %rd8;
	mul.wide.s32 	%rd106, %r112, 2;
	add.s64 	%rd6, %rd105, %rd106;
	setp.ge.s32 	%p121, %r2, %r143;
	@%p121 bra 	$L__BB2_105;
	ld.global.nc.u16 	%rs34, [%rd6];
	// begin inline asm
	{ cvt.f32.bf16 %f913, %rs34;}

	// end inline asm
	add.f32 	%f914, %f960, %f913;
	// begin inline asm
	{  cvt.rn.bf16.f32 %rs35, %f914;}

	// end inline asm
	mad.lo.s32 	%r475, %r2, %r144, %r112;
	mul.wide.s32 	%rd107, %r475, 2;
	add.s64 	%rd108, %rd5, %rd107;
	st.global.u16 	[%rd108], %rs35;
$L__BB2_105:
	add.s32 	%r113, %r2, 1;
	setp.ge.s32 	%p122, %r113, %r143;
	@%p122 bra 	$L__BB2_107;
	ld.global.nc.u16 	%rs36, [%rd6];
	// begin inline asm
	{ cvt.f32.bf16 %f915, %rs36;}

	// end inline asm
	add.f32 	%f916, %f959, %f915;
	// begin inline asm
	{  cvt.rn.bf16.f32 %rs37, %f916;}

	// end inline asm
	mad.lo.s32 	%r476, %r113, %r144, %r112;
	mul.wide.s32 	%rd109, %r476, 2;
	add.s64 	%rd110, %rd5, %rd109;
	st.global.u16 	[%rd110], %rs37;
$L__BB2_107:
	add.s32 	%r114, %r2, 2;
	setp.ge.s32 	%p123, %r114, %r143;
	@%p123 bra 	$L__BB2_109;
	ld.global.nc.u16 	%rs38, [%rd6];
	// begin inline asm
	{ cvt.f32.bf16 %f917, %rs38;}

	// end inline asm
	add.f32 	%f918, %f958, %f917;
	// begin inline asm
	{  cvt.rn.bf16.f32 %rs39, %f918;}

	// end inline asm
	mad.lo.s32 	%r477, %r114, %r144, %r112;
	mul.wide.s32 	%rd111, %r477, 2;
	add.s64 	%rd112, %rd5, %rd111;
	st.global.u16 	[%rd112], %rs39;
$L__BB2_109:
	add.s32 	%r115, %r2, 3;
	setp.ge.s32 	%p124, %r115, %r143;
	@%p124 bra 	$L__BB2_111;
	ld.global.nc.u16 	%rs40, [%rd6];
	// begin inline asm
	{ cvt.f32.bf16 %f919, %rs40;}

	// end inline asm
	add.f32 	%f920, %f957, %f919;
	// begin inline asm
	{  cvt.rn.bf16.f32 %rs41, %f920;}

	// end inline asm
	mad.lo.s32 	%r478, %r115, %r144, %r112;
	mul.wide.s32 	%rd113, %r478, 2;
	add.s64 	%rd114, %rd5, %rd113;
	st.global.u16 	[%rd114], %rs41;
$L__BB2_111:
	add.s32 	%r116, %r2, 4;
	setp.ge.s32 	%p125, %r116, %r143;
	@%p125 bra 	$L__BB2_113;
	ld.global.nc.u16 	%rs42, [%rd6];
	// begin inline asm
	{ cvt.f32.bf16 %f921, %rs42;}

	// end inline asm
	add.f32 	%f922, %f956, %f921;
	// begin inline asm
	{  cvt.rn.bf16.f32 %rs43, %f922;}

	// end inline asm
	mad.lo.s32 	%r479, %r116, %r144, %r112;
	mul.wide.s32 	%rd115, %r479, 2;
	add.s64 	%rd116, %rd5, %rd115;
	st.global.u16 	[%rd116], %rs43;
$L__BB2_113:
	add.s32 	%r117, %r2, 5;
	setp.ge.s32 	%p126, %r117, %r143;
	@%p126 bra 	$L__BB2_115;
	ld.global.nc.u16 	%rs44, [%rd6];
	// begin inline asm
	{ cvt.f32.bf16 %f923, %rs44;}

	// end inline asm
	add.f32 	%f924, %f955, %f923;
	// begin inline asm
	{  cvt.rn.bf16.f32 %rs45, %f924;}

	// end inline asm
	mad.lo.s32 	%r480, %r117, %r144, %r112;
	mul.wide.s32 	%rd117, %r480, 2;
	add.s64 	%rd118, %rd5, %rd117;
	st.global.u16 	[%rd118], %rs45;
$L__BB2_115:
	add.s32 	%r118, %r2, 6;
	setp.ge.s32 	%p127, %r118, %r143;
	@%p127 bra 	$L__BB2_117;
	ld.global.nc.u16 	%rs46, [%rd6];
	// begin inline asm
	{ cvt.f32.bf16 %f925, %rs46;}

	// end inline asm
	add.f32 	%f926, %f954, %f925;
	// begin inline asm
	{  cvt.rn.bf16.f32 %rs47, %f926;}

	// end inline asm
	mad.lo.s32 	%r481, %r118, %r144, %r112;
	mul.wide.s32 	%rd119, %r481, 2;
	add.s64 	%rd120, %rd5, %rd119;
	st.global.u16 	[%rd120], %rs47;
$L__BB2_117:
	add.s32 	%r119, %r2, 7;
	setp.ge.s32 	%p128, %r119, %r143;
	@%p128 bra 	$L__BB2_119;
	ld.global.nc.u16 	%rs48, [%rd6];
	// begin inline asm
	{ cvt.f32.bf16 %f927, %rs48;}

	// end inline asm
	add.f32 	%f928, %f953, %f927;
	// begin inline asm
	{  cvt.rn.bf16.f32 %rs49, %f928;}

	// end inline asm
	mad.lo.s32 	%r482, %r119, %r144, %r112;
	mul.wide.s32 	%rd121, %r482, 2;
	add.s64 	%rd122, %rd5, %rd121;
	st.global.u16 	[%rd122], %rs49;
$L__BB2_119:
	add.s32 	%r120, %r2, 8;
	setp.ge.s32 	%p129, %r120, %r143;
	@%p129 bra 	$L__BB2_121;
	ld.global.nc.u16 	%rs50, [%rd6];
	// begin inline asm
	{ cvt.f32.bf16 %f929, %rs50;}

	// end inline asm
	add.f32 	%f930, %f952, %f929;
	// begin inline asm
	{  cvt.rn.bf16.f32 %rs51, %f930;}

	// end inline asm
	mad.lo.s32 	%r483, %r120, %r144, %r112;
	mul.wide.s32 	%rd123, %r483, 2;
	add.s64 	%rd124, %rd5, %rd123;
	st.global.u16 	[%rd124], %rs51;
$L__BB2_121:
	add.s32 	%r121, %r2, 9;
	setp.ge.s32 	%p130, %r121, %r143;
	@%p130 bra 	$L__BB2_123;
	ld.global.nc.u16 	%rs52, [%rd6];
	// begin inline asm
	{ cvt.f32.bf16 %f931, %rs52;}

	// end inline asm
	add.f32 	%f932, %f951, %f931;
	// begin inline asm
	{  cvt.rn.bf16.f32 %rs53, %f932;}

	// end inline asm
	mad.lo.s32 	%r484, %r121, %r144, %r112;
	mul.wide.s32 	%rd125, %r484, 2;
	add.s64 	%rd126, %rd5, %rd125;
	st.global.u16 	[%rd126], %rs53;
$L__BB2_123:
	add.s32 	%r122, %r2, 10;
	setp.ge.s32 	%p131, %r122, %r143;
	@%p131 bra 	$L__BB2_125;
	ld.global.nc.u16 	%rs54, [%rd6];
	// begin inline asm
	{ cvt.f32.bf16 %f933, %rs54;}

	// end inline asm
	add.f32 	%f934, %f950, %f933;
	// begin inline asm
	{  cvt.rn.bf16.f32 %rs55, %f934;}

	// end inline asm
	mad.lo.s32 	%r485, %r122, %r144, %r112;
	mul.wide.s32 	%rd127, %r485, 2;
	add.s64 	%rd128, %rd5, %rd127;
	st.global.u16 	[%rd128], %rs55;
$L__BB2_125:
	add.s32 	%r123, %r2, 11;
	setp.ge.s32 	%p132, %r123, %r143;
	@%p132 bra 	$L__BB2_127;
	ld.global.nc.u16 	%rs56, [%rd6];
	// begin inline asm
	{ cvt.f32.bf16 %f935, %rs56;}

	// end inline asm
	add.f32 	%f936, %f949, %f935;
	// begin inline asm
	{  cvt.rn.bf16.f32 %rs57, %f936;}

	// end inline asm
	mad.lo.s32 	%r486, %r123, %r144, %r112;
	mul.wide.s32 	%rd129, %r486, 2;
	add.s64 	%rd130, %rd5, %rd129;
	st.global.u16 	[%rd130], %rs57;
$L__BB2_127:
	add.s32 	%r124, %r2, 12;
	setp.ge.s32 	%p133, %r124, %r143;
	@%p133 bra 	$L__BB2_129;
	ld.global.nc.u16 	%rs58, [%rd6];
	// begin inline asm
	{ cvt.f32.bf16 %f937, %rs58;}

	// end inline asm
	add.f32 	%f938, %f948, %f937;
	// begin inline asm
	{  cvt.rn.bf16.f32 %rs59, %f938;}

	// end inline asm
	mad.lo.s32 	%r487, %r124, %r144, %r112;
	mul.wide.s32 	%rd131, %r487, 2;
	add.s64 	%rd132, %rd5, %rd131;
	st.global.u16 	[%rd132], %rs59;
$L__BB2_129:
	add.s32 	%r125, %r2, 13;
	setp.ge.s32 	%p134, %r125, %r143;
	@%p134 bra 	$L__BB2_131;
	ld.global.nc.u16 	%rs60, [%rd6];
	// begin inline asm
	{ cvt.f32.bf16 %f939, %rs60;}

	// end inline asm
	add.f32 	%f940, %f947, %f939;
	// begin inline asm
	{  cvt.rn.bf16.f32 %rs61, %f940;}

	// end inline asm
	mad.lo.s32 	%r488, %r125, %r144, %r112;
	mul.wide.s32 	%rd133, %r488, 2;
	add.s64 	%rd134, %rd5, %rd133;
	st.global.u16 	[%rd134], %rs61;
$L__BB2_131:
	add.s32 	%r126, %r2, 14;
	setp.ge.s32 	%p135, %r126, %r143;
	@%p135 bra 	$L__BB2_133;
	ld.global.nc.u16 	%rs62, [%rd6];
	// begin inline asm
	{ cvt.f32.bf16 %f941, %rs62;}

	// end inline asm
	add.f32 	%f942, %f946, %f941;
	// begin inline asm
	{  cvt.rn.bf16.f32 %rs63, %f942;}

	// end inline asm
	mad.lo.s32 	%r489, %r126, %r144, %r112;
	mul.wide.s32 	%rd135, %r489, 2;
	add.s64 	%rd136, %rd5, %rd135;
	st.global.u16 	[%rd136], %rs63;
$L__BB2_133:
	add.s32 	%r127, %r2, 15;
	setp.ge.s32 	%p136, %r127, %r143;
	@%p136 bra 	$L__BB2_167;
	ld.global.nc.u16 	%rs64, [%rd6];
	// begin inline asm
	{ cvt.f32.bf16 %f943, %rs64;}

	// end inline asm
	add.f32 	%f944, %f945, %f943;
	// begin inline asm
	{  cvt.rn.bf16.f32 %rs65, %f944;}

	// end inline asm
	mad.lo.s32 	%r490, %r127, %r144, %r112;
	mul.wide.s32 	%rd137, %r490, 2;
	add.s64 	%rd138, %rd5, %rd137;
	st.global.u16 	[%rd138], %rs65;
	bra.uni 	$L__BB2_167;
$L__BB2_135:
	setp.ge.s32 	%p105, %r2, %r143;
	@%p105 bra 	$L__BB2_137;
	// begin inline asm
	{  cvt.rn.bf16.f32 %rs18, %f960;}

	// end inline asm
	mad.lo.s32 	%r459, %r2, %r144, %r112;
	mul.wide.s32 	%rd73, %r459, 2;
	add.s64 	%rd74, %rd5, %rd73;
	st.global.u16 	[%rd74], %rs18;
$L__BB2_137:
	add.s32 	%r128, %r2, 1;
	setp.ge.s32 	%p106, %r128, %r143;
	@%p106 bra 	$L__BB2_139;
	// begin inline asm
	{  cvt.rn.bf16.f32 %rs19, %f959;}

	// end inline asm
	mad.lo.s32 	%r460, %r128, %r144, %r112;
	mul.wide.s32 	%rd75, %r460, 2;
	add.s64 	%rd76, %rd5, %rd75;
	st.global.u16 	[%rd76], %rs19;
$L__BB2_139:
	add.s32 	%r129, %r2, 2;
	setp.ge.s32 	%p107, %r129, %r143;
	@%p107 bra 	$L__BB2_141;
	// begin inline asm
	{  cvt.rn.bf16.f32 %rs20, %f958;}

	// end inline asm
	mad.lo.s32 	%r461, %r129, %r144, %r112;
	mul.wide.s32 	%rd77, %r461, 2;
	add.s64 	%rd78, %rd5, %rd77;
	st.global.u16 	[%rd78], %rs20;
$L__BB2_141:
	add.s32 	%r130, %r2, 3;
	setp.ge.s32 	%p108, %r130, %r143;
	@%p108 bra 	$L__BB2_143;
	// begin inline asm
	{  cvt.rn.bf16.f32 %rs21, %f957;}

	// end inline asm
	mad.lo.s32 	%r462, %r130, %r144, %r112;
	mul.wide.s32 	%rd79, %r462, 2;
	add.s64 	%rd80, %rd5, %rd79;
	st.global.u16 	[%rd80], %rs21;
$L__BB2_143:
	add.s32 	%r131, %r2, 4;
	setp.ge.s32 	%p109, %r131, %r143;
	@%p109 bra 	$L__BB2_145;
	// begin inline asm
	{  cvt.rn.bf16.f32 %rs22, %f956;}

	// end inline asm
	mad.lo.s32 	%r463, %r131, %r144, %r112;
	mul.wide.s32 	%rd81, %r463, 2;
	add.s64 	%rd82, %rd5, %rd81;
	st.global.u16 	[%rd82], %rs22;
$L__BB2_145:
	add.s32 	%r132, %r2, 5;
	setp.ge.s32 	%p110, %r132, %r143;
	@%p110 bra 	$L__BB2_147;
	// begin inline asm
	{  cvt.rn.bf16.f32 %rs23, %f955;}

	// end inline asm
	mad.lo.s32 	%r464, %r132, %r144, %r112;
	mul.wide.s32 	%rd83, %r464, 2;
	add.s64 	%rd84, %rd5, %rd83;
	st.global.u16 	[%rd84], %rs23;
$L__BB2_147:
	add.s32 	%r133, %r2, 6;
	setp.ge.s32 	%p111, %r133, %r143;
	@%p111 bra 	$L__BB2_149;
	// begin inline asm
	{  cvt.rn.bf16.f32 %rs24, %f954;}

	// end inline asm
	mad.lo.s32 	%r465, %r133, %r144, %r112;
	mul.wide.s32 	%rd85, %r465, 2;
	add.s64 	%rd86, %rd5, %rd85;
	st.global.u16 	[%rd86], %rs24;
$L__BB2_149:
	add.s32 	%r134, %r2, 7;
	setp.ge.s32 	%p112, %r134, %r143;
	@%p112 bra 	$L__BB2_151;
	// begin inline asm
	{  cvt.rn.bf16.f32 %rs25, %f953;}

	// end inline asm
	mad.lo.s32 	%r466, %r134, %r144, %r112;
	mul.wide.s32 	%rd87, %r466, 2;
	add.s64 	%rd88, %rd5, %rd87;
	st.global.u16 	[%rd88], %rs25;
$L__BB2_151:
	add.s32 	%r135, %r2, 8;
	setp.ge.s32 	%p113, %r135, %r143;
	@%p113 bra 	$L__BB2_153;
	// begin inline asm
	{  cvt.rn.bf16.f32 %rs26, %f952;}

	// end inline asm
	mad.lo.s32 	%r467, %r135, %r144, %r112;
	mul.wide.s32 	%rd89, %r467, 2;
	add.s64 	%rd90, %rd5, %rd89;
	st.global.u16 	[%rd90], %rs26;
$L__BB2_153:
	add.s32 	%r136, %r2, 9;
	setp.ge.s32 	%p114, %r136, %r143;
	@%p114 bra 	$L__BB2_155;
	// begin inline asm
	{  cvt.rn.bf16.f32 %rs27, %f951;}

	// end inline asm
	mad.lo.s32 	%r468, %r136, %r144, %r112;
	mul.wide.s32 	%rd91, %r468, 2;
	add.s64 	%rd92, %rd5, %rd91;
	st.global.u16 	[%rd92], %rs27;
$L__BB2_155:
	add.s32 	%r137, %r2, 10;
	setp.ge.s32 	%p115, %r137, %r143;
	@%p115 bra 	$L__BB2_157;
	// begin inline asm
	{  cvt.rn.bf16.f32 %rs28, %f950;}

	// end inline asm
	mad.lo.s32 	%r469, %r137, %r144, %r112;
	mul.wide.s32 	%rd93, %r469, 2;
	add.s64 	%rd94, %rd5, %rd93;
	st.global.u16 	[%rd94], %rs28;
$L__BB2_157:
	add.s32 	%r138, %r2, 11;
	setp.ge.s32 	%p116, %r138, %r143;
	@%p116 bra 	$L__BB2_159;
	// begin inline asm
	{  cvt.rn.bf16.f32 %rs29, %f949;}

	// end inline asm
	mad.lo.s32 	%r470, %r138, %r144, %r112;
	mul.wide.s32 	%rd95, %r470, 2;
	add.s64 	%rd96, %rd5, %rd95;
	st.global.u16 	[%rd96], %rs29;
$L__BB2_159:
	add.s32 	%r139, %r2, 12;
	setp.ge.s32 	%p117, %r139, %r143;
	@%p117 bra 	$L__BB2_161;
	// begin inline asm
	{  cvt.rn.bf16.f32 %rs30, %f948;}

	// end inline asm
	mad.lo.s32 	%r471, %r139, %r144, %r112;
	mul.wide.s32 	%rd97, %r471, 2;
	add.s64 	%rd98, %rd5, %rd97;
	st.global.u16 	[%rd98], %rs30;
$L__BB2_161:
	add.s32 	%r140, %r2, 13;
	setp.ge.s32 	%p118, %r140, %r143;
	@%p118 bra 	$L__BB2_163;
	// begin inline asm
	{  cvt.rn.bf16.f32 %rs31, %f947;}

	// end inline asm
	mad.lo.s32 	%r472, %r140, %r144, %r112;
	mul.wide.s32 	%rd99, %r472, 2;
	add.s64 	%rd100, %rd5, %rd99;
	st.global.u16 	[%rd100], %rs31;
$L__BB2_163:
	add.s32 	%r141, %r2, 14;
	setp.ge.s32 	%p119, %r141, %r143;
	@%p119 bra 	$L__BB2_165;
	// begin inline asm
	{  cvt.rn.bf16.f32 %rs32, %f946;}

	// end inline asm
	mad.lo.s32 	%r473, %r141, %r144, %r112;
	mul.wide.s32 	%rd101, %r473, 2;
	add.s64 	%rd102, %rd5, %rd101;
	st.global.u16 	[%rd102], %rs32;
$L__BB2_165:
	add.s32 	%r142, %r2, 15;
	setp.ge.s32 	%p120, %r142, %r143;
	@%p120 bra 	$L__BB2_167;
	// begin inline asm
	{  cvt.rn.bf16.f32 %rs33, %f945;}

	// end inline asm
	mad.lo.s32 	%r474, %r142, %r144, %r112;
	mul.wide.s32 	%rd103, %r474, 2;
	add.s64 	%rd104, %rd5, %rd103;
	st.global.u16 	[%rd104], %rs33;
$L__BB2_167:
	ret;

}
	// .globl	awq_marlin_repack_int4
.visible .entry awq_marlin_repack_int4(
	.param .u64 .ptr .align 1 awq_marlin_repack_int4_param_0,
	.param .u64 .ptr .align 1 awq_marlin_repack_int4_param_1,
	.param .u32 awq_marlin_repack_int4_param_2,
	.param .u32 awq_marlin_repack_int4_param_3
)
{
	.reg .pred 	%p<4>;
	.reg .b32 	%r<32>;
	.reg .b64 	%rd<8>;

	ld.param.u64 	%rd1, [awq_marlin_repack_int4_param_0];
	ld.param.u64 	%rd2, [awq_marlin_repack_int4_param_1];
	ld.param.u32 	%r4, [awq_marlin_repack_int4_param_2];
	ld.param.u32 	%r3, [awq_marlin_repack_int4_param_3];
	mov.u32 	%r5, %ctaid.x;
	mov.u32 	%r6, %ntid.x;
	mov.u32 	%r7, %tid.x;
	mad.lo.s32 	%r1, %r5, %r6, %r7;
	mov.u32 	%r8, %ctaid.y;
	mov.u32 	%r9, %ntid.y;
	mov.u32 	%r10, %tid.y;
	mad.lo.s32 	%r2, %r8, %r9, %r10;
	setp.ge.s32 	%p1, %r2, %r4;
	setp.ge.s32 	%p2, %r1, %r3;
	or.pred  	%p3, %p1, %p2;
	@%p3 bra 	$L__BB3_2;
	cvta.to.global.u64 	%rd3, %rd2;
	cvta.to.global.u64 	%rd4, %rd1;
	mad.lo.s32 	%r11, %r3, %r2, %r1;
	mul.wide.s32 	%rd5, %r11, 4;
	add.s64 	%rd6, %rd3, %rd5;
	ld.global.nc.u32 	%r12, [%rd6];
	shr.u32 	%r13, %r12, 12;
	and.b32  	%r14, %r13, 240;
	shl.b32 	%r15, %r12, 4;
	and.b32  	%r16, %r15, 3840;
	shr.u32 	%r17, %r12, 8;
	and.b32  	%r18, %r17, 61440;
	shl.b32 	%r19, %r12, 8;
	and.b32  	%r20, %r19, 983040;
	shr.u32 	%r21, %r12, 4;
	and.b32  	%r22, %r21, 15728640;
	shl.b32 	%r23, %r12, 12;
	and.b32  	%r24, %r23, 251658240;
	and.b32  	%r25, %r12, -268435441;
	or.b32  	%r26, %r25, %r14;
	or.b32  	%r27, %r26, %r16;
	or.b32  	%r28, %r27, %r18;
	or.b32  	%r29, %r28, %r20;
	or.b32  	%r30, %r29, %r22;
	or.b32  	%r31, %r30, %r24;
	add.s64 	%rd7, %rd4, %rd5;
	st.global.u32 	[%rd7], %r31;
$L__BB3_2:
	ret;

}
	// .globl	marlin_gemm_fp8_bf16
.visible .entry marlin_gemm_fp8_bf16(
	.param .u64 .ptr .align 1 marlin_gemm_fp8_bf16_param_0,
	.param .u64 .ptr .align 1 marlin_gemm_fp8_bf16_param_1,
	.param .u64 .ptr .align 1 marlin_gemm_fp8_bf16_param_2,
	.param .u64 .ptr .align 1 marlin_gemm_fp8_bf16_param_3,
	.param .u32 marlin_gemm_fp8_bf16_param_4,
	.param .u32 marlin_gemm_fp8_bf16_param_5,
	.param .u32 marlin_gemm_fp8_bf16_param_6,
	.param .u32 marlin_gemm_fp8_bf16_param_7,
	.param .u64 .ptr .align 1 marlin_gemm_fp8_bf16_param_8
)
{
	.reg .pred 	%p<131>;
	.reg .b16 	%rs<105>;
	.reg .b32 	%r<339>;
	.reg .b32 	%f<1101>;
	.reg .b64 	%rd<119>;
	// demoted variable
	.shared .align 4 .b8 _ZZ20marlin_gemm_fp8_bf16E10smem_input[1024];
	// demoted variable
	.shared .align 4 .b8 _ZZ20marlin_gemm_fp8_bf16E11smem_weight[1024];
	ld.param.u64 	%rd9, [marlin_gemm_fp8_bf16_param_0];
	ld.param.u64 	%rd10, [marlin_gemm_fp8_bf16_param_1];
	ld.param.u64 	%rd11, [marlin_gemm_fp8_bf16_param_2];
	ld.param.u64 	%rd12, [marlin_gemm_fp8_bf16_param_3];
	ld.param.u32 	%r126, [marlin_gemm_fp8_bf16_param_4];
	ld.param.u32 	%r127, [marlin_gemm_fp8_bf16_param_5];
	ld.param.u32 	%r128, [marlin_gemm_fp8_bf16_param_6];
	ld.param.u32 	%r129, [marlin_gemm_fp8_bf16_param_7];
	ld.param.u64 	%rd8, [marlin_gemm_fp8_bf16_param_8];
	cvta.to.global.u64 	%rd1, %rd10;
	cvta.to.global.u64 	%rd2, %rd12;
	cvta.to.global.u64 	%rd3, %rd11;
	cvta.to.global.u64 	%rd4, %rd9;
	mov.u32 	%r130, %ctaid.x;
	shl.b32 	%r1, %r130, 4;
	mov.u32 	%r131, %ctaid.y;
	shl.b32 	%r2, %r131, 4;
	mov.u32 	%r3, %tid.x;
	and.b32  	%r4, %r3, 15;
	setp.lt.s32 	%p1, %r128, 1;
	mov.f32 	%f1027, 0f00000000;
	mov.f32 	%f1028, %f1027;
	mov.f32 	%f1029, %f1027;
	mov.f32 	%f1030, %f1027;
	mov.f32 	%f1031, %f1027;
	mov.f32 	%f1032, %f1027;
	mov.f32 	%f1033, %f1027;
	mov.f32 	%f1034, %f1027;
	mov.f32 	%f1035, %f1027;
	mov.f32 	%f1036, %f1027;
	mov.f32 	%f1037, %f1027;
	mov.f32 	%f1038, %f1027;
	mov.f32 	%f1039, %f1027;
	mov.f32 	%f1040, %f1027;
	mov.f32 	%f1041, %f1027;
	mov.f32 	%f1042, %f1027;
	@%p1 bra 	$L__BB4_114;
	mov.u32 	%r5, %ntid.x;
	add.s32 	%r6, %r1, %r4;
	shl.b32 	%r133, %r4, 2;
	mov.u32 	%r134, _ZZ20marlin_gemm_fp8_bf16E11smem_weight;
	add.s32 	%r7, %r134, %r133;
	add.s32 	%r8, %r3, %r5;
	max.u32 	%r135, %r8, 256;
	setp.lt.u32 	%p2, %r8, 256;
	selp.u32 	%r136, 1, 0, %p2;
	add.s32 	%r137, %r8, %r136;
	sub.s32 	%r138, %r135, %r137;
	div.u32 	%r139, %r138, %r5;
	add.s32 	%r9, %r139, %r136;
	and.b32  	%r10, %r9, 3;
	shr.u32 	%r11, %r3, 4;
	add.s32 	%r12, %r11, %r2;
	shl.b32 	%r140, %r11, 6;
	mov.u32 	%r141, _ZZ20marlin_gemm_fp8_bf16E10smem_input;
	add.s32 	%r142, %r141, %r140;
	add.s32 	%r13, %r142, %r133;
	mul.lo.s32 	%r14, %r12, %r128;
	shr.u32 	%r15, %r8, 4;
	and.b32  	%r16, %r8, 15;
	add.s32 	%r17, %r15, %r2;
	shl.b32 	%r143, %r15, 6;
	add.s32 	%r144, %r141, %r143;
	shl.b32 	%r145, %r8, 2;
	and.b32  	%r146, %r145, 60;
	add.s32 	%r18, %r144, %r146;
	mul.lo.s32 	%r19, %r17, %r128;
	add.s32 	%r20, %r8, %r5;
	shr.u32 	%r21, %r20, 4;
	and.b32  	%r22, %r20, 15;
	add.s32 	%r23, %r21, %r2;
	shl.b32 	%r147, %r21, 6;
	add.s32 	%r148, %r141, %r147;
	shl.b32 	%r149, %r20, 2;
	and.b32  	%r150, %r149, 60;
	add.s32 	%r24, %r148, %r150;
	mul.lo.s32 	%r25, %r23, %r128;
	add.s32 	%r26, %r20, %r5;
	add.s32 	%r27, %r7, %r140;
	mul.lo.s32 	%r28, %r6, %r128;
	add.s32 	%r29, %r16, %r1;
	add.s32 	%r151, %r134, %r143;
	add.s32 	%r30, %r151, %r146;
	mul.lo.s32 	%r31, %r29, %r128;
	mul.wide.s32 	%rd13, %r29, 4;
	add.s64 	%rd5, %rd2, %rd13;
	add.s32 	%r32, %r22, %r1;
	add.s32 	%r152, %r134, %r147;
	add.s32 	%r33, %r152, %r150;
	mul.lo.s32 	%r34, %r32, %r128;
	mul.wide.s32 	%rd14, %r32, 4;
	add.s64 	%rd6, %rd2, %rd14;
	mov.b32 	%r331, 0;
	mov.f32 	%f1027, 0f00000000;
$L__BB4_2:
	setp.gt.u32 	%p3, %r3, 255;
	@%p3 bra 	$L__BB4_80;
	setp.eq.s32 	%p4, %r10, 3;
	mov.u32 	%r332, %r3;
	@%p4 bra 	$L__BB4_13;
	setp.ge.s32 	%p5, %r12, %r126;
	add.s32 	%r36, %r4, %r331;
	setp.ge.s32 	%p6, %r36, %r128;
	mov.f32 	%f1043, 0f00000000;
	or.pred  	%p7, %p5, %p6;
	@%p7 bra 	$L__BB4_6;
	add.s32 	%r154, %r14, %r36;
	mul.wide.u32 	%rd15, %r154, 2;
	add.s64 	%rd16, %rd1, %rd15;
	ld.global.nc.u16 	%rs22, [%rd16];
	// begin inline asm
	{ cvt.f32.bf16 %f1043, %rs22;}

	// end inline asm
$L__BB4_6:
	setp.eq.s32 	%p8, %r10, 0;
	st.shared.f32 	[%r13], %f1043;
	mov.u32 	%r332, %r8;
	@%p8 bra 	$L__BB4_13;
	setp.ge.s32 	%p9, %r17, %r126;
	add.s32 	%r37, %r16, %r331;
	setp.ge.s32 	%p10, %r37, %r128;
	mov.f32 	%f1044, 0f00000000;
	or.pred  	%p11, %p9, %p10;
	@%p11 bra 	$L__BB4_9;
	add.s32 	%r156, %r19, %r37;
	mul.wide.u32 	%rd17, %r156, 2;
	add.s64 	%rd18, %rd1, %rd17;
	ld.global.nc.u16 	%rs23, [%rd18];
	// begin inline asm
	{ cvt.f32.bf16 %f1044, %rs23;}

	// end inline asm
$L__BB4_9:
	setp.eq.s32 	%p12, %r10, 1;
	st.shared.f32 	[%r18], %f1044;
	mov.u32 	%r332, %r20;
	@%p12 bra 	$L__BB4_13;
	setp.lt.s32 	%p13, %r23, %r126;
	add.s32 	%r38, %r22, %r331;
	setp.lt.s32 	%p14, %r38, %r128;
	and.pred  	%p15, %p13, %p14;
	@%p15 bra 	$L__BB4_12;
	mov.b32 	%r158, 0;
	st.shared.u32 	[%r24], %r158;
	mov.u32 	%r332, %r26;
	bra.uni 	$L__BB4_13;
$L__BB4_12:
	add.s32 	%r159, %r25, %r38;
	mul.wide.u32 	%rd19, %r159, 2;
	add.s64 	%rd20, %rd1, %rd19;
	ld.global.nc.u16 	%rs24, [%rd20];
	// begin inline asm
	{ cvt.f32.bf16 %f115, %rs24;}

	// end inline asm
	st.shared.f32 	[%r24], %f115;
	mov.u32 	%r332, %r26;
$L__BB4_13:
	setp.lt.u32 	%p16, %r9, 3;
	@%p16 bra 	$L__BB4_17;
	shl.b32 	%r160, %r5, 1;
	add.s32 	%r336, %r160, %r332;
	mad.lo.s32 	%r335, %r5, 3, %r332;
	add.s32 	%r334, %r5, %r332;
$L__BB4_15:
	shr.u32 	%r51, %r332, 4;
	and.b32  	%r52, %r332, 15;
	add.s32 	%r53, %r51, %r2;
	add.s32 	%r54, %r52, %r331;
	setp.ge.s32 	%p17, %r53, %r126;
	setp.ge.s32 	%p18, %r54, %r128;
	or.pred  	%p19, %p17, %p18;
	@%p19 bra 	$L__BB4_44;
	mad.lo.s32 	%r167, %r53, %r128, %r54;
	mul.wide.u32 	%rd21, %r167, 2;
	add.s64 	%rd22, %rd1, %rd21;
	ld.global.nc.u16 	%rs25, [%rd22];
	// begin inline asm
	{ cvt.f32.bf16 %f116, %rs25;}

	// end inline asm
	shl.b32 	%r168, %r51, 6;
	mov.u32 	%r169, _ZZ20marlin_gemm_fp8_bf16E10smem_input;
	add.s32 	%r170, %r169, %r168;
	shl.b32 	%r171, %r52, 2;
	add.s32 	%r172, %r170, %r171;
	st.shared.f32 	[%r172], %f116;
	bra.uni 	$L__BB4_45;
$L__BB4_17:
	mov.u32 	%r333, %r3;
	@%p4 bra 	$L__BB4_39;
	setp.ge.s32 	%p31, %r6, %r127;
	add.s32 	%r43, %r11, %r331;
	setp.ge.s32 	%p32, %r43, %r128;
	mov.f32 	%f1046, 0f00000000;
	or.pred  	%p33, %p32, %p31;
	@%p33 bra 	$L__BB4_24;
	add.s32 	%r211, %r28, %r43;
	cvt.s64.s32 	%rd29, %r211;
	add.s64 	%rd30, %rd3, %rd29;
	ld.global.nc.u8 	%rs30, [%rd30];
	cvt.u16.u8 	%rs31, %rs30;
	cvt.s16.s8 	%rs1, %rs31;
	shr.u16 	%rs32, %rs31, 3;
	and.b16  	%rs29, %rs32, 15;
	and.b16  	%rs3, %rs31, 7;
	mov.f32 	%f1045, 0f7FC00000;
	setp.eq.s16 	%p34, %rs29, 15;
	@%p34 bra 	$L__BB4_23;
	setp.ne.s16 	%p35, %rs29, 0;
	@%p35 bra 	$L__BB4_22;
	cvt.rn.f32.u16 	%f122, %rs3;
	mul.f32 	%f1045, %f122, 0f3B000000;
	bra.uni 	$L__BB4_23;
$L__BB4_22:
	cvt.u32.u16 	%r212, %rs29;
	cvt.rn.f32.u16 	%f123, %rs3;
	fma.rn.f32 	%f124, %f123, 0f3E000000, 0f3F800000;
	shl.b32 	%r213, %r212, 23;
	add.s32 	%r214, %r213, 1006632960;
	mov.b32 	%f125, %r214;
	mul.rn.f32 	%f126, %f124, %f125;
	mov.f32 	%f127, 0f3F800000;
	mul.rn.f32 	%f128, %f126, %f127;
	mul.rn.f32 	%f129, %f128, %f127;
	mul.rn.f32 	%f1045, %f129, %f127;
$L__BB4_23:
	neg.f32 	%f130, %f1045;
	setp.lt.s16 	%p36, %rs1, 0;
	selp.f32 	%f131, %f130, %f1045, %p36;
	mul.wide.s32 	%rd31, %r6, 4;
	add.s64 	%rd32, %rd2, %rd31;
	ld.global.nc.f32 	%f132, [%rd32];
	mul.f32 	%f1046, %f131, %f132;
$L__BB4_24:
	setp.eq.s32 	%p37, %r10, 0;
	st.shared.f32 	[%r27], %f1046;
	mov.u32 	%r333, %r8;
	@%p37 bra 	$L__BB4_39;
	setp.ge.s32 	%p38, %r29, %r127;
	add.s32 	%r44, %r15, %r331;
	setp.ge.s32 	%p39, %r44, %r128;
	mov.f32 	%f1048, 0f00000000;
	or.pred  	%p40, %p39, %p38;
	@%p40 bra 	$L__BB4_31;
	add.s32 	%r215, %r31, %r44;
	cvt.s64.s32 	%rd33, %r215;
	add.s64 	%rd34, %rd3, %rd33;
	ld.global.nc.u8 	%rs34, [%rd34];
	cvt.u16.u8 	%rs35, %rs34;
	cvt.s16.s8 	%rs4, %rs35;
	shr.u16 	%rs36, %rs35, 3;
	and.b16  	%rs33, %rs36, 15;
	and.b16  	%rs6, %rs35, 7;
	mov.f32 	%f1047, 0f7FC00000;
	setp.eq.s16 	%p41, %rs33, 15;
	@%p41 bra 	$L__BB4_30;
	setp.ne.s16 	%p42, %rs33, 0;
	@%p42 bra 	$L__BB4_29;
	cvt.rn.f32.u16 	%f135, %rs6;
	mul.f32 	%f1047, %f135, 0f3B000000;
	bra.uni 	$L__BB4_30;
$L__BB4_29:
	cvt.u32.u16 	%r216, %rs33;
	cvt.rn.f32.u16 	%f136, %rs6;
	fma.rn.f32 	%f137, %f136, 0f3E000000, 0f3F800000;
	shl.b32 	%r217, %r216, 23;
	add.s32 	%r218, %r217, 1006632960;
	mov.b32 	%f138, %r218;
	mul.rn.f32 	%f139, %f137, %f138;
	mov.f32 	%f140, 0f3F800000;
	mul.rn.f32 	%f141, %f139, %f140;
	mul.rn.f32 	%f142, %f141, %f140;
	mul.rn.f32 	%f1047, %f142, %f140;
$L__BB4_30:
	neg.f32 	%f143, %f1047;
	setp.lt.s16 	%p43, %rs4, 0;
	selp.f32 	%f144, %f143, %f1047, %p43;
	ld.global.nc.f32 	%f145, [%rd5];
	mul.f32 	%f1048, %f144, %f145;
$L__BB4_31:
	setp.eq.s32 	%p44, %r10, 1;
	st.shared.f32 	[%r30], %f1048;
	mov.u32 	%r333, %r20;
	@%p44 bra 	$L__BB4_39;
	setp.lt.s32 	%p45, %r32, %r127;
	add.s32 	%r45, %r21, %r331;
	setp.lt.s32 	%p46, %r45, %r128;
	and.pred  	%p47, %p46, %p45;
	@%p47 bra 	$L__BB4_34;
	mov.b32 	%r219, 0;
	st.shared.u32 	[%r33], %r219;
	mov.u32 	%r333, %r26;
	bra.uni 	$L__BB4_39;
$L__BB4_34:
	add.s32 	%r220, %r34, %r45;
	cvt.s64.s32 	%rd35, %r220;
	add.s64 	%rd36, %rd3, %rd35;
	ld.global.nc.u8 	%rs38, [%rd36];
	cvt.u16.u8 	%rs39, %rs38;
	cvt.s16.s8 	%rs7, %rs39;
	shr.u16 	%rs40, %rs39, 3;
	and.b16  	%rs37, %rs40, 15;
	and.b16  	%rs9, %rs39, 7;
	mov.f32 	%f1049, 0f7FC00000;
	setp.eq.s16 	%p48, %rs37, 15;
	@%p48 bra 	$L__BB4_38;
	setp.ne.s16 	%p49, %rs37, 0;
	@%p49 bra 	$L__BB4_37;
	cvt.rn.f32.u16 	%f147, %rs9;
	mul.f32 	%f1049, %f147, 0f3B000000;
	bra.uni 	$L__BB4_38;
$L__BB4_37:
	cvt.u32.u16 	%r221, %rs37;
	cvt.rn.f32.u16 	%f148, %rs9;
	fma.rn.f32 	%f149, %f148, 0f3E000000, 0f3F800000;
	shl.b32 	%r222, %r221, 23;
	add.s32 	%r223, %r222, 1006632960;
	mov.b32 	%f150, %r223;
	mul.rn.f32 	%f151, %f149, %f150;
	mov.f32 	%f152, 0f3F800000;
	mul.rn.f32 	%f153, %f151, %f152;
	mul.rn.f32 	%f154, %f153, %f152;
	mul.rn.f32 	%f1049, %f154, %f152;
$L__BB4_38:
	neg.f32 	%f155, %f1049;
	setp.lt.s16 	%p50, %rs7, 0;
	selp.f32 	%f156, %f155, %f1049, %p50;
	ld.global.nc.f32 	%f157, [%rd6];
	mul.f32 	%f158, %f156, %f157;
	st.shared.f32 	[%r33], %f158;
	mov.u32 	%r333, %r26;
$L__BB4_39:
	@%p16 bra 	$L__BB4_80;
$L__BB4_40:
	shr.u32 	%r74, %r333, 4;
	and.b32  	%r75, %r333, 15;
	add.s32 	%r76, %r74, %r331;
	add.s32 	%r77, %r75, %r1;
	setp.ge.s32 	%p52, %r76, %r128;
	setp.ge.s32 	%p53, %r77, %r127;
	or.pred  	%p54, %p52, %p53;
	@%p54 bra 	$L__BB4_57;
	mad.lo.s32 	%r230, %r77, %r128, %r76;
	cvt.s64.s32 	%rd37, %r230;
	add.s64 	%rd38, %rd3, %rd37;
	ld.global.nc.u8 	%rs42, [%rd38];
	cvt.u16.u8 	%rs43, %rs42;
	cvt.s16.s8 	%rs10, %rs43;
	shr.u16 	%rs44, %rs43, 3;
	and.b16  	%rs41, %rs44, 15;
	and.b16  	%rs12, %rs43, 7;
	mov.f32 	%f1050, 0f7FC00000;
	setp.eq.s16 	%p55, %rs41, 15;
	@%p55 bra 	$L__BB4_56;
	setp.ne.s16 	%p56, %rs41, 0;
	@%p56 bra 	$L__BB4_55;
	cvt.rn.f32.u16 	%f160, %rs12;
	mul.f32 	%f1050, %f160, 0f3B000000;
	bra.uni 	$L__BB4_56;
$L__BB4_44:
	shl.b32 	%r161, %r51, 6;
	mov.u32 	%r162, _ZZ20marlin_gemm_fp8_bf16E10smem_input;
	add.s32 	%r163, %r162, %r161;
	shl.b32 	%r164, %r52, 2;
	add.s32 	%r165, %r163, %r164;
	mov.b32 	%r166, 0;
	st.shared.u32 	[%r165], %r166;
$L__BB4_45:
	shr.u32 	%r55, %r334, 4;
	and.b32  	%r56, %r334, 15;
	add.s32 	%r57, %r55, %r2;
	add.s32 	%r58, %r56, %r331;
	setp.lt.s32 	%p20, %r57, %r126;
	setp.lt.s32 	%p21, %r58, %r128;
	and.pred  	%p22, %p20, %p21;
	@%p22 bra 	$L__BB4_47;
	shl.b32 	%r173, %r55, 6;
	mov.u32 	%r174, _ZZ20marlin_gemm_fp8_bf16E10smem_input;
	add.s32 	%r175, %r174, %r173;
	shl.b32 	%r176, %r56, 2;
	add.s32 	%r177, %r175, %r176;
	mov.b32 	%r178, 0;
	st.shared.u32 	[%r177], %r178;
	bra.uni 	$L__BB4_48;
$L__BB4_47:
	mad.lo.s32 	%r179, %r57, %r128, %r58;
	mul.wide.u32 	%rd23, %r179, 2;
	add.s64 	%rd24, %rd1, %rd23;
	ld.global.nc.u16 	%rs26, [%rd24];
	// begin inline asm
	{ cvt.f32.bf16 %f117, %rs26;}

	// end inline asm
	shl.b32 	%r180, %r55, 6;
	mov.u32 	%r181, _ZZ20marlin_gemm_fp8_bf16E10smem_input;
	add.s32 	%r182, %r181, %r180;
	shl.b32 	%r183, %r56, 2;
	add.s32 	%r184, %r182, %r183;
	st.shared.f32 	[%r184], %f117;
$L__BB4_48:
	add.s32 	%r59, %r332, %r5;
	shr.u32 	%r60, %r336, 4;
	and.b32  	%r61, %r336, 15;
	add.s32 	%r62, %r60, %r2;
	add.s32 	%r63, %r61, %r331;
	setp.lt.s32 	%p23, %r62, %r126;
	setp.lt.s32 	%p24, %r63, %r128;
	and.pred  	%p25, %p23, %p24;
	@%p25 bra 	$L__BB4_50;
	shl.b32 	%r185, %r60, 6;
	mov.u32 	%r186, _ZZ20marlin_gemm_fp8_bf16E10smem_input;
	add.s32 	%r187, %r186, %r185;
	shl.b32 	%r188, %r61, 2;
	add.s32 	%r189, %r187, %r188;
	mov.b32 	%r190, 0;
	st.shared.u32 	[%r189], %r190;
	bra.uni 	$L__BB4_51;
$L__BB4_50:
	mad.lo.s32 	%r191, %r62, %r128, %r63;
	mul.wide.u32 	%rd25, %r191, 2;
	add.s64 	%rd26, %rd1, %rd25;
	ld.global.nc.u16 	%rs27, [%rd26];
	// begin inline asm
	{ cvt.f32.bf16 %f118, %rs27;}

	// end inline asm
	shl.b32 	%r192, %r60, 6;
	mov.u32 	%r193, _ZZ20marlin_gemm_fp8_bf16E10smem_input;
	add.s32 	%r194, %r193, %r192;
	shl.b32 	%r195, %r61, 2;
	add.s32 	%r196, %r194, %r195;
	st.shared.f32 	[%r196], %f118;
$L__BB4_51:
	add.s32 	%r64, %r59, %r5;
	shr.u32 	%r65, %r335, 4;
	and.b32  	%r66, %r335, 15;
	add.s32 	%r67, %r65, %r2;
	add.s32 	%r68, %r66, %r331;
	setp.lt.s32 	%p26, %r67, %r126;
	setp.lt.s32 	%p27, %r68, %r128;
	and.pred  	%p28, %p26, %p27;
	@%p28 bra 	$L__BB4_53;
	shl.b32 	%r197, %r65, 6;
	mov.u32 	%r198, _ZZ20marlin_gemm_fp8_bf16E10smem_input;
	add.s32 	%r199, %r198, %r197;
	shl.b32 	%r200, %r66, 2;
	add.s32 	%r201, %r199, %r200;
	mov.b32 	%r202, 0;
	st.shared.u32 	[%r201], %r202;
	bra.uni 	$L__BB4_54;
$L__BB4_53:
	mad.lo.s32 	%r203, %r67, %r128, %r68;
	mul.wide.u32 	%rd27, %r203, 2;
	add.s64 	%rd28, %rd1, %rd27;
	ld.global.nc.u16 	%rs28, [%rd28];
	// begin inline asm
	{ cvt.f32.bf16 %f119, %rs28;}

	// end inline asm
	shl.b32 	%r204, %r65, 6;
	mov.u32 	%r205, _ZZ20marlin_gemm_fp8_bf16E10smem_input;
	add.s32 	%r206, %r205, %r204;
	shl.b32 	%r207, %r66, 2;
	add.s32 	%r208, %r206, %r207;
	st.shared.f32 	[%r208], %f119;
$L__BB4_54:
	add.s32 	%r209, %r64, %r5;
	add.s32 	%r332, %r209, %r5;
	shl.b32 	%r210, %r5, 2;
	add.s32 	%r336, %r336, %r210;
	add.s32 	%r335, %r335, %r210;
	add.s32 	%r334, %r334, %r210;
	setp.lt.u32 	%p29, %r332, 256;
	@%p29 bra 	$L__BB4_15;
	bra.uni 	$L__BB4_17;
$L__BB4_55:
	cvt.u32.u16 	%r231, %rs41;
	cvt.rn.f32.u16 	%f161, %rs12;
	fma.rn.f32 	%f162, %f161, 0f3E000000, 0f3F800000;
	shl.b32 	%r232, %r231, 23;
	add.s32 	%r233, %r232, 1006632960;
	mov.b32 	%f163, %r233;
	mul.rn.f32 	%f164, %f162, %f163;
	mov.f32 	%f165, 0f3F800000;
	mul.rn.f32 	%f166, %f164, %f165;
	mul.rn.f32 	%f167, %f166, %f165;
	mul.rn.f32 	%f1050, %f167, %f165;
$L__BB4_56:
	neg.f32 	%f168, %f1050;
	setp.lt.s16 	%p57, %rs10, 0;
	selp.f32 	%f169, %f168, %f1050, %p57;
	mul.wide.s32 	%rd39, %r77, 4;
	add.s64 	%rd40, %rd2, %rd39;
	ld.global.nc.f32 	%f170, [%rd40];
	mul.f32 	%f171, %f169, %f170;
	shl.b32 	%r234, %r74, 6;
	mov.u32 	%r235, _ZZ20marlin_gemm_fp8_bf16E11smem_weight;
	add.s32 	%r236, %r235, %r234;
	shl.b32 	%r237, %r75, 2;
	add.s32 	%r238, %r236, %r237;
	st.shared.f32 	[%r238], %f171;
	bra.uni 	$L__BB4_58;
$L__BB4_57:
	shl.b32 	%r224, %r74, 6;
	mov.u32 	%r225, _ZZ20marlin_gemm_fp8_bf16E11smem_weight;
	add.s32 	%r226, %r225, %r224;
	shl.b32 	%r227, %r75, 2;
	add.s32 	%r228, %r226, %r227;
	mov.b32 	%r229, 0;
	st.shared.u32 	[%r228], %r229;
$L__BB4_58:
	add.s32 	%r78, %r333, %r5;
	shr.u32 	%r79, %r78, 4;
	and.b32  	%r80, %r78, 15;
	add.s32 	%r81, %r79, %r331;
	add.s32 	%r82, %r80, %r1;
	setp.lt.s32 	%p58, %r81, %r128;
	setp.lt.s32 	%p59, %r82, %r127;
	and.pred  	%p60, %p58, %p59;
	@%p60 bra 	$L__BB4_60;
	shl.b32 	%r239, %r79, 6;
	mov.u32 	%r240, _ZZ20marlin_gemm_fp8_bf16E11smem_weight;
	add.s32 	%r241, %r240, %r239;
	shl.b32 	%r242, %r80, 2;
	add.s32 	%r243, %r241, %r242;
	mov.b32 	%r244, 0;
	st.shared.u32 	[%r243], %r244;
	bra.uni 	$L__BB4_65;
$L__BB4_60:
	mad.lo.s32 	%r245, %r82, %r128, %r81;
	cvt.s64.s32 	%rd41, %r245;
	add.s64 	%rd42, %rd3, %rd41;
	ld.global.nc.u8 	%rs46, [%rd42];
	cvt.u16.u8 	%rs47, %rs46;
	cvt.s16.s8 	%rs13, %rs47;
	shr.u16 	%rs48, %rs47, 3;
	and.b16  	%rs45, %rs48, 15;
	and.b16  	%rs15, %rs47, 7;
	mov.f32 	%f1051, 0f7FC00000;
	setp.eq.s16 	%p61, %rs45, 15;
	@%p61 bra 	$L__BB4_64;
	setp.ne.s16 	%p62, %rs45, 0;
	@%p62 bra 	$L__BB4_63;
	cvt.rn.f32.u16 	%f173, %rs15;
	mul.f32 	%f1051, %f173, 0f3B000000;
	bra.uni 	$L__BB4_64;
$L__BB4_63:
	cvt.u32.u16 	%r246, %rs45;
	cvt.rn.f32.u16 	%f174, %rs15;
	fma.rn.f32 	%f175, %f174, 0f3E000000, 0f3F800000;
	shl.b32 	%r247, %r246, 23;
	add.s32 	%r248, %r247, 1006632960;
	mov.b32 	%f176, %r248;
	mul.rn.f32 	%f177, %f175, %f176;
	mov.f32 	%f178, 0f3F800000;
	mul.rn.f32 	%f179, %f177, %f178;
	mul.rn.f32 	%f180, %f179, %f178;
	mul.rn.f32 	%f1051, %f180, %f178;
$L__BB4_64:
	neg.f32 	%f181, %f1051;
	setp.lt.s16 	%p63, %rs13, 0;
	selp.f32 	%f182, %f181, %f1051, %p63;
	mul.wide.s32 	%rd43, %r82, 4;
	add.s64 	%rd44, %rd2, %rd43;
	ld.global.nc.f32 	%f183, [%rd44];
	mul.f32 	%f184, %f182, %f183;
	shl.b32 	%r249, %r79, 6;
	mov.u32 	%r250, _ZZ20marlin_gemm_fp8_bf16E11smem_weight;
	add.s32 	%r251, %r250, %r249;
	shl.b32 	%r252, %r80, 2;
	add.s32 	%r253, %r251, %r252;
	st.shared.f32 	[%r253], %f184;
$L__BB4_65:
	add.s32 	%r83, %r78, %r5;
	shr.u32 	%r84, %r83, 4;
	and.b32  	%r85, %r83, 15;
	add.s32 	%r86, %r84, %r331;
	add.s32 	%r87, %r85, %r1;
	setp.lt.s32 	%p64, %r86, %r128;
	setp.lt.s32 	%p65, %r87, %r127;
	and.pred  	%p66, %p64, %p65;
	@%p66 bra 	$L__BB4_67;
	shl.b32 	%r254, %r84, 6;
	mov.u32 	%r255, _ZZ20marlin_gemm_fp8_bf16E11smem_weight;
	add.s32 	%r256, %r255, %r254;
	shl.b32 	%r257, %r85, 2;
	add.s32 	%r258, %r256, %r257;
	mov.b32 	%r259, 0;
	st.shared.u32 	[%r258], %r259;
	bra.uni 	$L__BB4_72;
$L__BB4_67:
	mad.lo.s32 	%r260, %r87, %r128, %r86;
	cvt.s64.s32 	%rd45, %r260;
	add.s64 	%rd46, %rd3, %rd45;
	ld.global.nc.u8 	%rs50, [%rd46];
	cvt.u16.u8 	%rs51, %rs50;
	cvt.s16.s8 	%rs16, %rs51;
	shr.u16 	%rs52, %rs51, 3;
	and.b16  	%rs49, %rs52, 15;
	and.b16  	%rs18, %rs51, 7;
	mov.f32 	%f1052, 0f7FC00000;
	setp.eq.s16 	%p67, %rs49, 15;
	@%p67 bra 	$L__BB4_71;
	setp.ne.s16 	%p68, %rs49, 0;
	@%p68 bra 	$L__BB4_70;
	cvt.rn.f32.u16 	%f186, %rs18;
	mul.f32 	%f1052, %f186, 0f3B000000;
	bra.uni 	$L__BB4_71;
$L__BB4_70:
	cvt.u32.u16 	%r261, %rs49;
	cvt.rn.f32.u16 	%f187, %rs18;
	fma.rn.f32 	%f188, %f187, 0f3E000000, 0f3F800000;
	shl.b32 	%r262, %r261, 23;
	add.s32 	%r263, %r262, 1006632960;
	mov.b32 	%f189, %r263;
	mul.rn.f32 	%f190, %f188, %f189;
	mov.f32 	%f191, 0f3F800000;
	mul.rn.f32 	%f192, %f190, %f191;
	mul.rn.f32 	%f193, %f192, %f191;
	mul.rn.f32 	%f1052, %f193, %f191;
$L__BB4_71:
	neg.f32 	%f194, %f1052;
	setp.lt.s16 	%p69, %rs16, 0;
	selp.f32 	%f195, %f194, %f1052, %p69;
	mul.wide.s32 	%rd47, %r87, 4;
	add.s64 	%rd48, %rd2, %rd47;
	ld.global.nc.f32 	%f196, [%rd48];
	mul.f32 	%f197, %f195, %f196;
	shl.b32 	%r264, %r84, 6;
	mov.u32 	%r265, _ZZ20marlin_gemm_fp8_bf16E11smem_weight;
	add.s32 	%r266, %r265, %r264;
	shl.b32 	%r267, %r85, 2;
	add.s32 	%r268, %r266, %r267;
	st.shared.f32 	[%r268], %f197;
$L__BB4_72:
	add.s32 	%r88, %r83, %r5;
	shr.u32 	%r89, %r88, 4;
	and.b32  	%r90, %r88, 15;
	add.s32 	%r91, %r89, %r331;
	add.s32 	%r92, %r90, %r1;
	setp.lt.s32 	%p70, %r91, %r128;
	setp.lt.s32 	%p71, %r92, %r127;
	and.pred  	%p72, %p70, %p71;
	@%p72 bra 	$L__BB4_74;
	shl.b32 	%r269, %r89, 6;
	mov.u32 	%r270, _ZZ20marlin_gemm_fp8_bf16E11smem_weight;
	add.s32 	%r271, %r270, %r269;
	shl.b32 	%r272, %r90, 2;
	add.s32 	%r273, %r271, %r272;
	mov.b32 	%r274, 0;
	st.shared.u32 	[%r273], %r274;
	bra.uni 	$L__BB4_79;
$L__BB4_74:
	mad.lo.s32 	%r275, %r92, %r128, %r91;
	cvt.s64.s32 	%rd49, %r275;
	add.s64 	%rd50, %rd3, %rd49;
	ld.global.nc.u8 	%rs54, [%rd50];
	cvt.u16.u8 	%rs55, %rs54;
	cvt.s16.s8 	%rs19, %rs55;
	shr.u16 	%rs56, %rs55, 3;
	and.b16  	%rs53, %rs56, 15;
	and.b16  	%rs21, %rs55, 7;
	mov.f32 	%f1053, 0f7FC00000;
	setp.eq.s16 	%p73, %rs53, 15;
	@%p73 bra 	$L__BB4_78;
	setp.ne.s16 	%p74, %rs53, 0;
	@%p74 bra 	$L__BB4_77;
	cvt.rn.f32.u16 	%f199, %rs21;
	mul.f32 	%f1053, %f199, 0f3B000000;
	bra.uni 	$L__BB4_78;
$L__BB4_77:
	cvt.u32.u16 	%r276, %rs53;
	cvt.rn.f32.u16 	%f200, %rs21;
	fma.rn.f32 	%f201, %f200, 0f3E000000, 0f3F800000;
	shl.b32 	%r277, %r276, 23;
	add.s32 	%r278, %r277, 1006632960;
	mov.b32 	%f202, %r278;
	mul.rn.f32 	%f203, %f201, %f202;
	mov.f32 	%f204, 0f3F800000;
	mul.rn.f32 	%f205, %f203, %f204;
	mul.rn.f32 	%f206, %f205, %f204;
	mul.rn.f32 	%f1053, %f206, %f204;
$L__BB4_78:
	neg.f32 	%f207, %f1053;
	setp.lt.s16 	%p75, %rs19, 0;
	selp.f32 	%f208, %f207, %f1053, %p75;
	mul.wide.s32 	%rd51, %r92, 4;
	add.s64 	%rd52, %rd2, %rd51;
	ld.global.nc.f32 	%f209, [%rd52];
	mul.f32 	%f210, %f208, %f209;
	shl.b32 	%r279, %r89, 6;
	mov.u32 	%r280, _ZZ20marlin_gemm_fp8_bf16E11smem_weight;
	add.s32 	%r281, %r280, %r279;
	shl.b32 	%r282, %r90, 2;
	add.s32 	%r283, %r281, %r282;
	st.shared.f32 	[%r283], %f210;
$L__BB4_79:
	add.s32 	%r333, %r88, %r5;
	setp.lt.u32 	%p76, %r333, 256;
	@%p76 bra 	$L__BB4_40;
$L__BB4_80:
	setp.ge.s32 	%p77, %r6, %r127;
	bar.sync 	0;
	@%p77 bra 	$L__BB4_113;
	setp.ge.s32 	%p78, %r2, %r126;
	@%p78 bra 	$L__BB4_83;
	ld.shared.f32 	%f211, [_ZZ20marlin_gemm_fp8_bf16E10smem_input];
	ld.shared.f32 	%f212, [%r7];
	fma.rn.f32 	%f213, %f211, %f212, 0f00000000;
	ld.shared.f32 	%f214, [_ZZ20marlin_gemm_fp8_bf16E10smem_input+4];
	ld.shared.f32 	%f215, [%r7+64];
	fma.rn.f32 	%f216, %f214, %f215, %f213;
	ld.shared.f32 	%f217, [_ZZ20marlin_gemm_fp8_bf16E10smem_input+8];
	ld.shared.f32 	%f218, [%r7+128];
	fma.rn.f32 	%f219, %f217, %f218, %f216;
	ld.shared.f32 	%f220, [_ZZ20marlin_gemm_fp8_bf16E10smem_input+12];
	ld.shared.f32 	%f221, [%r7+192];
	fma.rn.f32 	%f222, %f220, %f221, %f219;
	ld.shared.f32 	%f223, [_ZZ20marlin_gemm_fp8_bf16E10smem_input+16];
	ld.shared.f32 	%f224, [%r7+256];
	fma.rn.f32 	%f225, %f223, %f224, %f222;
	ld.shared.f32 	%f226, [_ZZ20marlin_gemm_fp8_bf16E10smem_input+20];
	ld.shared.f32 	%f227, [%r7+320];
	fma.rn.f32 	%f228, %f226, %f227, %f225;
	ld.shared.f32 	%f229, [_ZZ20marlin_gemm_fp8_bf16E10smem_input+24];
	ld.shared.f32 	%f230, [%r7+384];
	fma.rn.f32 	%f231, %f229, %f230, %f228;
	ld.shared.f32 	%f232, [_ZZ20marlin_gemm_fp8_bf16E10smem_input+28];
	ld.shared.f32 	%f233, [%r7+448];
	fma.rn.f32 	%f234, %f232, %f233, %f231;
	ld.shared.f32 	%f235, [_ZZ20marlin_gemm_fp8_bf16E10smem_input+32];
	ld.shared.f32 	%f236, [%r7+512];
	fma.rn.f32 	%f237, %f235, %f236, %f234;
	ld.shared.f32 	%f238, [_ZZ20marlin_gemm_fp8_bf16E10smem_input+36];
	ld.shared.f32 	%f239, [%r7+576];
	fma.rn.f32 	%f240, %f238, %f239, %f237;
	ld.shared.f32 	%f241, [_ZZ20marlin_gemm_fp8_bf16E10smem_input+40];
	ld.shared.f32 	%f242, [%r7+640];
	fma.rn.f32 	%f243, %f241, %f242, %f240;
	ld.shared.f32 	%f244, [_ZZ20marlin_gemm_fp8_bf16E10smem_input+44];
	ld.shared.f32 	%f245, [%r7+704];
	fma.rn.f32 	%f246, %f244, %f245, %f243;
	ld.shared.f32 	%f247, [_ZZ20marlin_gemm_fp8_bf16E10smem_input+48];
	ld.shared.f32 	%f248, [%r7+768];
	fma.rn.f32 	%f249, %f247, %f248, %f246;
	ld.shared.f32 	%f250, [_ZZ20marlin_gemm_fp8_bf16E10smem_input+52];
	ld.shared.f32 	%f251, [%r7+832];
	fma.rn.f32 	%f252, %f250, %f251, %f249;
	ld.shared.f32 	%f253, [_ZZ20marlin_gemm_fp8_bf16E10smem_input+56];
	ld.shared.f32 	%f254, [%r7+896];
	fma.rn.f32 	%f255, %f253, %f254, %f252;
	ld.shared.f32 	%f256, [_ZZ20marlin_gemm_fp8_bf16E10smem_input+60];
	ld.shared.f32 	%f257, [%r7+960];
	fma.rn.f32 	%f258, %f256, %f257, %f255;
	add.f32 	%f1042, %f258, %f1042;
$L__BB4_83:
	add.s32 	%r284, %r2, 1;
	setp.ge.s32 	%p79, %r284, %r126;
	@%p79 bra 	$L__BB4_85;
	ld.shared.f32 	%f259, [_ZZ20marlin_gemm_fp8_bf16E10smem_input+64];
	ld.shared.f32 	%f260, [%r7];
	fma.rn.f32 	%f261, %f259, %f260, 0f00000000;
	ld.shared.f32 	%f262, [_ZZ20marlin_gemm_fp8_bf16E10smem_input+68];
	ld.shared.f32 	%f263, [%r7+64];
	fma.rn.f32 	%f264, %f262, %f263, %f261;
	ld.shared.f32 	%f265, [_ZZ20marlin_gemm_fp8_bf16E10smem_input+72];
	ld.shared.f32 	%f266, [%r7+128];
	fma.rn.f32 	%f267, %f265, %f266, %f264;
	ld.shared.f32 	%f268, [_ZZ20marlin_gemm_fp8_bf16E10smem_input+76];
	ld.shared.f32 	%f269, [%r7+192];
	fma.rn.f32 	%f270, %f268, %f269, %f267;
	ld.shared.f32 	%f271, [_ZZ20marlin_gemm_fp8_bf16E10smem_input+80];
	ld.shared.f32 	%f272, [%r7+256];
	fma.rn.f32 	%f273, %f271, %f272, %f270;
	ld.shared.f32 	%f274, [_ZZ20marlin_gemm_fp8_bf16E10smem_input+84];
	ld.shared.f32 	%f275, [%r7+320];
	fma.rn.f32 	%f276, %f274, %f275, %f273;
	ld.shared.f32 	%f277, [_ZZ20marlin_gemm_fp8_bf16E10smem_input+88];
	ld.shared.f32 	%f278, [%r7+384];
	fma.rn.f32 	%f279, %f277, %f278, %f276;
	ld.shared.f32 	%f280, [_ZZ20marlin_gemm_fp8_bf16E10smem_input+92];
	ld.shared.f32 	%f281, [%r7+448];
	fma.rn.f32 	%f282, %f280, %f281, %f279;
	ld.shared.f32 	%f283, [_ZZ20marlin_gemm_fp8_bf16E10smem_input+96];
	ld.shared.f32 	%f284, [%r7+512];
	fma.rn.f32 	%f285, %f283, %f284, %f282;
	ld.shared.f32 	%f286, [_ZZ20marlin_gemm_fp8_bf16E10smem_input+100];
	ld.shared.f32 	%f287, [%r7+576];
	fma.rn.f32 	%f288, %f286, %f287, %f285;
	ld.shared.f32 	%f289, [_ZZ20marlin_gemm_fp8_bf16E10smem_input+104];
	ld.shared.f32 	%f290, [%r7+640];
	fma.rn.f32 	%f291, %f289, %f290, %f288;
	ld.shared.f32 	%f292, [_ZZ20marlin_gemm_fp8_bf16E10smem_input+108];
	ld.shared.f32 	%f293, [%r7+704];
	fma.rn.f32 	%f294, %f292, %f293, %f291;
	ld.shared.f32 	%f295, [_ZZ20marlin_gemm_fp8_bf16E10smem_input+112];
	ld.shared.f32 	%f296, [%r7+768];
	fma.rn.f32 	%f297, %f295, %f296, %f294;
	ld.shared.f32 	%f298, [_ZZ20marlin_gemm_fp8_bf16E10smem_input+116];
	ld.shared.f32 	%f299, [%r7+832];
	fma.rn.f32 	%f300, %f298, %f299, %f297;
	ld.shared.f32 	%f301, [_ZZ20marlin_gemm_fp8_bf16E10smem_input+120];
	ld.shared.f32 	%f302, [%r7+896];
	fma.rn.f32 	%f303, %f301, %f302, %f300;
	ld.shared.f32 	%f304, [_ZZ20marlin_gemm_fp8_bf16E10smem_input+124];
	ld.shared.f32 	%f305, [%r7+960];
	fma.rn.f32 	%f306, %f304, %f305, %f303;
	add.f32 	%f1041, %f306, %f1041;
$L__BB4_85:
	add.s32 	%r285, %r2, 2;
	setp.ge.s32 	%p80, %r285, %r126;
	@%p80 bra 	$L__BB4_87;
	ld.shared.f32 	%f307, [_ZZ20marlin_gemm_fp8_bf16E10smem_input+128];
	ld.shared.f32 	%f308, [%r7];
	fma.rn.f32 	%f309, %f307, %f308, 0f00000000;
	ld.shared.f32 	%f310, [_ZZ20marlin_gemm_fp8_bf16E10smem_input+132];
	ld.shared.f32 	%f311, [%r7+64];
	fma.rn.f32 	%f312, %f310, %f311, %f309;
	ld.shared.f32 	%f313, [_ZZ20marlin_gemm_fp8_bf16E10smem_input+136];
	ld.shared.f32 	%f314, [%r7+128];
	fma.rn.f32 	%f315, %f313, %f314, %f312;
	ld.shared.f32 	%f316, [_ZZ20marlin_gemm_fp8_bf16E10smem_input+140];
	ld.shared.f32 	%f317, [%r7+192];
	fma.rn.f32 	%f318, %f316, %f317, %f315;
	ld.shared.f32 	%f319, [_ZZ20marlin_gemm_fp8_bf16E10smem_input+144];
	ld.shared.f32 	%f320, [%r7+256];
	fma.rn.f32 	%f321, %f319, %f320, %f318;
	ld.shared.f32 	%f322, [_ZZ20marlin_gemm_fp8_bf16E10smem_input+148];
	ld.shared.f32 	%f323, [%r7+320];
	fma.rn.f32 	%f324, %f322, %f323, %f321;
	ld.shared.f32 	%f325, [_ZZ20marlin_gemm_fp8_bf16E10smem_input+152];
	ld.shared.f32 	%f326, [%r7+384];
	fma.rn.f32 	%f327, %f325, %f326, %f324;
	ld.shared.f32 	%f328, [_ZZ20marlin_gemm_fp8_bf16E10smem_input+156];
	ld.shared.f32 	%f329, [%r7+448];
	fma.rn.f32 	%f330, %f328, %f329, %f327;
	ld.shared.f32 	%f331, [_ZZ20marlin_gemm_fp8_bf16E10smem_input+160];
	ld.shared.f32 	%f332, [%r7+512];
	fma.rn.f32 	%f333, %f331, %f332, %f330;
	ld.shared.f32 	%f334, [_ZZ20marlin_gemm_fp8_bf16E10smem_input+164];
	ld.shared.f32 	%f335, [%r7+576];
	fma.rn.f32 	%f336, %f334, %f335, %f333;
	ld.shared.f32 	%f337, [_ZZ20marlin_gemm_fp8_bf16E10smem_input+168];
	ld.shared.f32 	%f338, [%r7+640];
	fma.rn.f32 	%f339, %f337, %f338, %f336;
	ld.shared.f32 	%f340, [_ZZ20marlin_gemm_fp8_bf16E10smem_input+172];
	ld.shared.f32 	%f341, [%r7+704];
	fma.rn.f32 	%f342, %f340, %f341, %f339;
	ld.shared.f32 	%f343, [_ZZ20marlin_gemm_fp8_bf16E10smem_input+176];
	ld.shared.f32 	%f344, [%r7+768];
	fma.rn.f32 	%f345, %f343, %f344, %f342;
	ld.shared.f32 	%f346, [_ZZ20marlin_gemm_fp8_bf16E10smem_input+180];
	ld.shared.f32 	%f347, [%r7+832];
	fma.rn.f32 	%f348, %f346, %f347, %f345;
	ld.shared.f32 	%f349, [_ZZ20marlin_gemm_fp8_bf16E10smem_input+184];
	ld.shared.f32 	%f350, [%r7+896];
	fma.rn.f32 	%f351, %f349, %f350, %f348;
	ld.shared.f32 	%f352, [_ZZ20marlin_gemm_fp8_bf16E10smem_input+188];
	ld.shared.f32 	%f353, [%r7+960];
	fma.rn.f32 	%f354, %f352, %f353, %f351;
	add.f32 	%f1040, %f354, %f1040;
$L__BB4_87:
	add.s32 	%r286, %r2, 3;
	setp.ge.s32 	%p81, %r286, %r126;
	@%p81 bra 	$L__BB4_89;
	ld.shared.f32 	%f355, [_ZZ20marlin_gemm_fp8_bf16E10smem_input+192];
	ld.shared.f32 	%f356, [%r7];
	fma.rn.f32 	%f357, %f355, %f356, 0f00000000;
	ld.shared.f32 	%f358, [_ZZ20marlin_gemm_fp8_bf16E10smem_input+196];
	ld.shared.f32 	%f359, [%r7+64];
	fma.rn.f32 	%f360, %f358, %f359, %f357;
	ld.shared.f32 	%f361, [_ZZ20marlin_gemm_fp8_bf16E10smem_input+200];
	ld.shared.f32 	%f362, [%r7+128];
	fma.rn.f32 	%f363, %f361, %f362, %f360;
	ld.shared.f32 	%f364, [_ZZ20marlin_gemm_fp8_bf16E10smem_input+204];
	ld.shared.f32 	%f365, [%r7+192];
	fma.rn.f32 	%f366, %f364, %f365, %f363;
	ld.shared.f32 	%f367, [_ZZ20marlin_gemm_fp8_bf16E10smem_input+208];
	ld.shared.f32 	%f368, [%r7+256];
	fma.rn.f32 	%f369, %f367, %f368, %f366;
	ld.shared.f32 	%f370, [_ZZ20marlin_gemm_fp8_bf16E10smem_input+212];
	ld.shared.f32 	%f371, [%r7+320];
	fma.rn.f32 	%f372, %f370, %f371, %f369;
	ld.shared.f32 	%f373, [_ZZ20marlin_gemm_fp8_bf16E10smem_input+216];
	ld.shared.f32 	%f374, [%r7+384];
	fma.rn.f32 	%f375, %f373, %f374, %f372;
	ld.shared.f32 	%f376, [_ZZ20marlin_gemm_fp8_bf16E10smem_input+220];
	ld.shared.f32 	%f377, [%r7+448];
	fma.rn.f32 	%f378, %f376, %f377, %f375;
	ld.shared.f32 	%f379, [_ZZ20marlin_gemm_fp8_bf16E10smem_input+224];
	ld.shared.f32 	%f380, [%r7+512];
	fma.rn.f32 	%f381, %f379, %f380, %f378;
	ld.shared.f32 	%f382, [_ZZ20marlin_gemm_fp8_bf16E10smem_input+228];
	ld.shared.f32 	%f383, [%r7+576];
	fma.rn.f32 	%f384, %f382, %f383, %f381;
	ld.shared.f32 	%f385, [_ZZ20marlin_gemm_fp8_bf16E10smem_input+232];
	ld.shared.f32 	%f386, [%r7+640];
	fma.rn.f32 	%f387, %f385, %f386, %f384;
	ld.shared.f32 	%f388, [_ZZ20marlin_gemm_fp8_bf16E10smem_input+236];
	ld.shared.f32 	%f389, [%r7+704];
	fma.rn.f32 	%f390, %f388, %f389, %f387;
	ld.shared.f32 	%f391, [_ZZ20marlin_gemm_fp8_bf16E10smem_input+240];
	ld.shared.f32 	%f392, [%r7+768];
	fma.rn.f32 	%f393, %f391, %f392, %f390;
	ld.shared.f32 	%f394, [_ZZ20marlin_gemm_fp8_bf16E10smem_input+244];
	ld.shared.f32 	%f395, [%r7+832];
	fma.rn.f32 	%f396, %f394, %f395, %f393;
	ld.shared.f32 	%f397, [_ZZ20marlin_gemm_fp8_bf16E10smem_input+248];
	ld.shared.f32 	%f398, [%r7+896];
	fma.rn.f32 	%f399, %f397, %f398, %f396;
	ld.shared.f32 	%f400, [_ZZ20marlin_gemm_fp8_bf16E10smem_input+252];
	ld.shared.f32 	%f401, [%r7+960];
	fma.rn.f32 	%f402, %f400, %f401, %f399;
	add.f32 	%f1039, %f402, %f1039;
$L__BB4_89:
	add.s32 	%r287, %r2, 4;
	setp.ge.s32 	%p82, %r287, %r126;
	@%p82 bra 	$L__BB4_91;
	ld.shared.f32 	%f403, [_ZZ20marlin_gemm_fp8_bf16E10smem_input+256];
	ld.shared.f32 	%f404, [%r7];
	fma.rn.f32 	%f405, %f403, %f404, 0f00000000;
	ld.shared.f32 	%f406, [_ZZ20marlin_gemm_fp8_bf16E10smem_input+260];
	ld.shared.f32 	%f407, [%r7+64];
	fma.rn.f32 	%f408, %f406, %f407, %f405;
	ld.shared.f32 	%f409, [_ZZ20marlin_gemm_fp8_bf16E10smem_input+264];
	ld.shared.f32 	%f410, [%r7+128];
	fma.rn.f32 	%f411, %f409, %f410, %f408;
	ld.shared.f32 	%f412, [_ZZ20marlin_gemm_fp8_bf16E10smem_input+268];
	ld.shared.f32 	%f413, [%r7+192];
	fma.rn.f32 	%f414, %f412, %f413, %f411;
	ld.shared.f32 	%f415, [_ZZ20marlin_gemm_fp8_bf16E10smem_input+272];
	ld.shared.f32 	%f416, [%r7+256];
	fma.rn.f32 	%f417, %f415, %f416, %f414;
	ld.shared.f32 	%f418, [_ZZ20marlin_gemm_fp8_bf16E10smem_input+276];
	ld.shared.f32 	%f419, [%r7+320];
	fma.rn.f32 	%f420, %f418, %f419, %f417;
	ld.shared.f32 	%f421, [_ZZ20marlin_gemm_fp8_bf16E10smem_input+280];
	ld.shared.f32 	%f422, [%r7+384];
	fma.rn.f32 	%f423, %f421, %f422, %f420;
	ld.shared.f32 	%f424, [_ZZ20marlin_gemm_fp8_bf16E10smem_input+284];
	ld.shared.f32 	%f425, [%r7+448];
	fma.rn.f32 	%f426, %f424, %f425, %f423;
	ld.shared.f32 	%f427, [_ZZ20marlin_gemm_fp8_bf16E10smem_input+288];
	ld.shared.f32 	%f428, [%r7+512];
	fma.rn.f32 	%f429, %f427, %f428, %f426;
	ld.shared.f32 	%f430, [_ZZ20marlin_gemm_fp8_bf16E10smem_input+292];
	ld.shared.f32 	%f431, [%r7+576];
	fma.rn.f32 	%f432, %f430, %f431, %f429;
	ld.shared.f32 	%f433, [_ZZ20marlin_gemm_fp8_bf16E10smem_input+296];
	ld.shared.f32 	%f434, [%r7+640];
	fma.rn.f32 	%f435, %f433, %f434, %f432;
	ld.shared.f32 	%f436, [_ZZ20marlin_gemm_fp8_bf16E10smem_input+300];
	ld.shared.f32 	%f437, [%r7+704];
	fma.rn.f32 	%f438, %f436, %f437, %f435;
	ld.shared.f32 	%f439, [_ZZ20marlin_gemm_fp8_bf16E10smem_input+304];
	ld.shared.f32 	%f440, [%r7+768];
	fma.rn.f32 	%f441, %f439, %f440, %f438;
	ld.shared.f32 	%f442, [_ZZ20marlin_gemm_fp8_bf16E10smem_input+308];
	ld.shared.f32 	%f443, [%r7+832];
	fma.rn.f32 	%f444, %f442, %f443, %f441;
	ld.shared.f32 	%f445, [_ZZ20marlin_gemm_fp8_bf16E10smem_input+312];
	ld.shared.f32 	%f446, [%r7+896];
	fma.rn.f32 	%f447, %f445, %f446, %f444;
	ld.shared.f32 	%f448, [_ZZ20marlin_gemm_fp8_bf16E10smem_input+316];
	ld.shared.f32 	%f449, [%r7+960];
	fma.rn.f32 	%f450, %f448, %f449, %f447;
	add.f32 	%f1038, %f450, %f1038;
$L__BB4_91:
	add.s32 	%r288, %r2, 5;
	setp.ge.s32 	%p83, %r288, %r126;
	@%p83 bra 	$L__BB4_93;
	ld.shared.f32 	%f451, [_ZZ20marlin_gemm_fp8_bf16E10smem_input+320];
	ld.shared.f32 	%f452, [%r7];
	fma.rn.f32 	%f453, %f451, %f452, 0f00000000;
	ld.shared.f32 	%f454, [_ZZ20marlin_gemm_fp8_bf16E10smem_input+324];
	ld.shared.f32 	%f455, [%r7+64];
	fma.rn.f32 	%f456, %f454, %f455, %f453;
	ld.shared.f32 	%f457, [_ZZ20marlin_gemm_fp8_bf16E10smem_input+328];
	ld.shared.f32 	%f458, [%r7+128];
	fma.rn.f32 	%f459, %f457, %f458, %f456;
	ld.shared.f32 	%f460, [_ZZ20marlin_gemm_fp8_bf16E10smem_input+332];
	ld.shared.f32 	%f461, [%r7+192];
	fma.rn.f32 	%f462, %f460, %f461, %f459;
	ld.shared.f32 	%f463, [_ZZ20marlin_gemm_fp8_bf16E10smem_input+336];
	ld.shared.f32 	%f464, [%r7+256];
	fma.rn.f32 	%f465, %f463, %f464, %f462;
	ld.shared.f32 	%f466, [_ZZ20marlin_gemm_fp8_bf16E10smem_input+340];
	ld.shared.f32 	%f467, [%r7+320];
	fma.rn.f32 	%f468, %f466, %f467, %f465;
	ld.shared.f32 	%f469, [_ZZ20marlin_gemm_fp8_bf16E10smem_input+344];
	ld.shared.f32 	%f470, [%r7+384];
	fma.rn.f32 	%f471, %f469, %f470, %f468;
	ld.shared.f32 	%f472, [_ZZ20marlin_gemm_fp8_bf16E10smem_input+348];
	ld.shared.f32 	%f473, [%r7+448];
	fma.rn.f32 	%f474, %f472, %f473, %f471;
	ld.shared.f32 	%f475, [_ZZ20marlin_gemm_fp8_bf16E10smem_input+352];
	ld.shared.f32 	%f476, [%r7+512];
	fma.rn.f32 	%f477, %f475, %f476, %f474;
	ld.shared.f32 	%f478, [_ZZ20marlin_gemm_fp8_bf16E10smem_input+356];
	ld.shared.f32 	%f479, [%r7+576];
	fma.rn.f32 	%f480, %f478, %f479, %f477;
	ld.shared.f32 	%f481, [_ZZ20marlin_gemm_fp8_bf16E10smem_input+360];
	ld.shared.f32 	%f482, [%r7+640];
	fma.rn.f32 	%f483, %f481, %f482, %f480;
	ld.shared.f32 	%f484, [_ZZ20marlin_gemm_fp8_bf16E10smem_input+364];
	ld.shared.f32 	%f485, [%r7+704];
	fma.rn.f32 	%f486, %f484, %f485, %f483;
	ld.shared.f32 	%f487, [_ZZ20marlin_gemm_fp8_bf16E10smem_input+368];
	ld.shared.f32 	%f488, [%r7+768];
	fma.rn.f32 	%f489, %f487, %f488, %f486;
	ld.shared.f32 	%f490, [_ZZ20marlin_gemm_fp8_bf16E10smem_input+372];
	ld.shared.f32 	%f491, [%r7+832];
	fma.rn.f32 	%f492, %f490, %f491, %f489;
	ld.shared.f32 	%f493, [_ZZ20marlin_gemm_fp8_bf16E10smem_input+376];
	ld.shared.f32 	%f494, [%r7+896];
	fma.rn.f32 	%f495, %f493, %f494, %f492;
	ld.shared.f32 	%f496, [_ZZ20marlin_gemm_fp8_bf16E10smem_input+380];
	ld.shared.f32 	%f497, [%r7+960];
	fma.rn.f32 	%f498, %f496, %f497, %f495;
	add.f32 	%f1037, %f498, %f1037;
$L__BB4_93:
	add.s32 	%r289, %r2, 6;
	setp.ge.s32 	%p84, %r289, %r126;
	@%p84 bra 	$L__BB4_95;
	ld.shared.f32 	%f499, [_ZZ20marlin_gemm_fp8_bf16E10smem_input+384];
	ld.shared.f32 	%f500, [%r7];
	fma.rn.f32 	%f501, %f499, %f500, 0f00000000;
	ld.shared.f32 	%f502, [_ZZ20marlin_gemm_fp8_bf16E10smem_input+388];
	ld.shared.f32 	%f503, [%r7+64];
	fma.rn.f32 	%f504, %f502, %f503, %f501;
	ld.shared.f32 	%f505, [_ZZ20marlin_gemm_fp8_bf16E10smem_input+392];
	ld.shared.f32 	%f506, [%r7+128];
	fma.rn.f32 	%f507, %f505, %f506, %f504;
	ld.shared.f32 	%f508, [_ZZ20marlin_gemm_fp8_bf16E10smem_input+396];
	ld.shared.f32 	%f509, [%r7+192];
	fma.rn.f32 	%f510, %f508, %f509, %f507;
	ld.shared.f32 	%f511, [_ZZ20marlin_gemm_fp8_bf16E10smem_input+400];
	ld.shared.f32 	%f512, [%r7+256];
	fma.rn.f32 	%f513, %f511, %f512, %f510;
	ld.shared.f32 	%f514, [_ZZ20marlin_gemm_fp8_bf16E10smem_input+404];
	ld.shared.f32 	%f515, [%r7+320];
	fma.rn.f32 	%f516, %f514, %f515, %f513;
	ld.shared.f32 	%f517, [_ZZ20marlin_gemm_fp8_bf16E10smem_input+408];
	ld.shared.f32 	%f518, [%r7+384];
	fma.rn.f32 	%f519, %f517, %f518, %f516;
	ld.shared.f32 	%f520, [_ZZ20marlin_gemm_fp8_bf16E10smem_input+412];
	ld.shared.f32 	%f521, [%r7+448];
	fma.rn.f32 	%f522, %f520, %f521, %f519;
	ld.shared.f32 	%f523, [_ZZ20marlin_gemm_fp8_bf16E10smem_input+416];
	ld.shared.f32 	%f524, [%r7+512];
	fma.rn.f32 	%f525, %f523, %f524, %f522;
	ld.shared.f32 	%f526, [_ZZ20marlin_gemm_fp8_bf16E10smem_input+420];
	ld.shared.f32 	%f527, [%r7+576];
	fma.rn.f32 	%f528, %f526, %f527, %f525;
	ld.shared.f32 	%f529, [_ZZ20marlin_gemm_fp8_bf16E10smem_input+424];
	ld.shared.f32 	%f530, [%r7+640];
	fma.rn.f32 	%f531, %f529, %f530, %f528;
	ld.shared.f32 	%f532, [_ZZ20marlin_gemm_fp8_bf16E10smem_input+428];
	ld.shared.f32 	%f533, [%r7+704];
	fma.rn.f32 	%f534, %f532, %f533, %f531;
	ld.shared.f32 	%f535, [_ZZ20marlin_gemm_fp8_bf16E10smem_input+432];
	ld.shared.f32 	%f536, [%r7+768];
	fma.rn.f32 	%f537, %f535, %f536, %f534;
	ld.shared.f32 	%f538, [_ZZ20marlin_gemm_fp8_bf16E10smem_input+436];
	ld.shared.f32 	%f539, [%r7+832];
	fma.rn.f32 	%f540, %f538, %f539, %f537;
	ld.shared.f32 	%f541, [_ZZ20marlin_gemm_fp8_bf16E10smem_input+440];
	ld.shared.f32 	%f542, [%r7+896];
	fma.rn.f32 	%f543, %f541, %f542, %f540;
	ld.shared.f32 	%f544, [_ZZ20marlin_gemm_fp8_bf16E10smem_input+444];
	ld.shared.f32 	%f545, [%r7+960];
	fma.rn.f32 	%f546, %f544, %f545, %f543;
	add.f32 	%f1036, %f546, %f1036;
$L__BB4_95:
	add.s32 	%r290, %r2, 7;
	setp.ge.s32 	%p85, %r290, %r126;
	@%p85 bra 	$L__BB4_97;
	ld.shared.f32 	%f547, [_ZZ20marlin_gemm_fp8_bf16E10smem_input+448];
	ld.shared.f32 	%f548, [%r7];
	fma.rn.f32 	%f549, %f547, %f548, 0f00000000;
	ld.shared.f32 	%f550, [_ZZ20marlin_gemm_fp8_bf16E10smem_input+452];
	ld.shared.f32 	%f551, [%r7+64];
	fma.rn.f32 	%f552, %f550, %f551, %f549;
	ld.shared.f32 	%f553, [_ZZ20marlin_gemm_fp8_bf16E10smem_input+456];
	ld.shared.f32 	%f554, [%r7+128];
	fma.rn.f32 	%f555, %f553, %f554, %f552;
	ld.shared.f32 	%f556, [_ZZ20marlin_gemm_fp8_bf16E10smem_input+460];
	ld.shared.f32 	%f557, [%r7+192];
	fma.rn.f32 	%f558, %f556, %f557, %f555;
	ld.shared.f32 	%f559, [_ZZ20marlin_gemm_fp8_bf16E10smem_input+464];
	ld.shared.f32 	%f560, [%r7+256];
	fma.rn.f32 	%f561, %f559, %f560, %f558;
	ld.shared.f32 	%f562, [_ZZ20marlin_gemm_fp8_bf16E10smem_input+468];
	ld.shared.f32 	%f563, [%r7+320];
	fma.rn.f32 	%f564, %f562, %f563, %f561;
	ld.shared.f32 	%f565, [_ZZ20marlin_gemm_fp8_bf16E10smem_input+472];
	ld.shared.f32 	%f566, [%r7+384];
	fma.rn.f32 	%f567, %f565, %f566, %f564;
	ld.shared.f32 	%f568, [_ZZ20marlin_gemm_fp8_bf16E10smem_input+476];
	ld.shared.f32 	%f569, [%r7+448];
	fma.rn.f32 	%f570, %f568, %f569, %f567;
	ld.shared.f32 	%f571, [_ZZ20marlin_gemm_fp8_bf16E10smem_input+480];
	ld.shared.f32 	%f572, [%r7+512];
	fma.rn.f32 	%f573, %f571, %f572, %f570;
	ld.shared.f32 	%f574, [_ZZ20marlin_gemm_fp8_bf16E10smem_input+484];
	ld.shared.f32 	%f575, [%r7+576];
	fma.rn.f32 	%f576, %f574, %f575, %f573;
	ld.shared.f32 	%f577, [_ZZ20marlin_gemm_fp8_bf16E10smem_input+488];
	ld.shared.f32 	%f578, [%r7+640];
	fma.rn.f32 	%f579, %f577, %f578, %f576;
	ld.shared.f32 	%f580, [_ZZ20marlin_gemm_fp8_bf16E10smem_input+492];
	ld.shared.f32 	%f581, [%r7+704];
	fma.rn.f32 	%f582, %f580, %f581, %f579;
	ld.shared.f32 	%f583, [_ZZ20marlin_gemm_fp8_bf16E10smem_input+496];
	ld.shared.f32 	%f584, [%r7+768];
	fma.rn.f32 	%f585, %f583, %f584, %f582;
	ld.shared.f32 	%f586, [_ZZ20marlin_gemm_fp8_bf16E10smem_input+500];
	ld.shared.f32 	%f587, [%r7+832];
	fma.rn.f32 	%f588, %f586, %f587, %f585;
	ld.shared.f32 	%f589, [_ZZ20marlin_gemm_fp8_bf16E10smem_input+504];
	ld.shared.f32 	%f590, [%r7+896];
	fma.rn.f32 	%f591, %f589, %f590, %f588;
	ld.shared.f32 	%f592, [_ZZ20marlin_gemm_fp8_bf16E10smem_input+508];
	ld.shared.f32 	%f593, [%r7+960];
	fma.rn.f32 	%f594, %f592, %f593, %f591;
	add.f32 	%f1035, %f594, %f1035;
$L__BB4_97:
	add.s32 	%r291, %r2, 8;
	setp.ge.s32 	%p86, %r291, %r126;
	@%p86 bra 	$L__BB4_99;
	ld.shared.f32 	%f595, [_ZZ20marlin_gemm_fp8_bf16E10smem_input+512];
	ld.shared.f32 	%f596, [%r7];
	fma.rn.f32 	%f597, %f595, %f596, 0f00000000;
	ld.shared.f32 	%f598, [_ZZ20marlin_gemm_fp8_bf16E10smem_input+516];
	ld.shared.f32 	%f599, [%r7+64];
	fma.rn.f32 	%f600, %f598, %f599, %f597;
	ld.shared.f32 	%f601, [_ZZ20marlin_gemm_fp8_bf16E10smem_input+520];
	ld.shared.f32 	%f602, [%r7+128];
	fma.rn.f32 	%f603, %f601, %f602, %f600;
	ld.shared.f32 	%f604, [_ZZ20marlin_gemm_fp8_bf16E10smem_input+524];
	ld.shared.f32 	%f605, [%r7+192];
	fma.rn.f32 	%f606, %f604, %f605, %f603;
	ld.shared.f32 	%f607, [_ZZ20marlin_gemm_fp8_bf16E10smem_input+528];
	ld.shared.f32 	%f608, [%r7+256];
	fma.rn.f32 	%f609, %f607, %f608, %f606;
	ld.shared.f32 	%f610, [_ZZ20marlin_gemm_fp8_bf16E10smem_input+532];
	ld.shared.f32 	%f611, [%r7+320];
	fma.rn.f32 	%f612, %f610, %f611, %f609;
	ld.shared.f32 	%f613, [_ZZ20marlin_gemm_fp8_bf16E10smem_input+536];
	ld.shared.f32 	%f614, [%r7+384];
	fma.rn.f32 	%f615, %f613, %f614, %f612;
	ld.shared.f32 	%f616, [_ZZ20marlin_gemm_fp8_bf16E10smem_input+540];
	ld.shared.f32 	%f617, [%r7+448];
	fma.rn.f32 	%f618, %f616, %f617, %f615;
	ld.shared.f32 	%f619, [_ZZ20marlin_gemm_fp8_bf16E10smem_input+544];
	ld.shared.f32 	%f620, [%r7+512];
	fma.rn.f32 	%f621, %f619, %f620, %f618;
	ld.shared.f32 	%f622, [_ZZ20marlin_gemm_fp8_bf16E10smem_input+548];
	ld.shared.f32 	%f623, [%r7+576];
	fma.rn.f32 	%f624, %f622, %f623, %f621;
	ld.shared.f32 	%f625, [_ZZ20marlin_gemm_fp8_bf16E10smem_input+552];
	ld.shared.f32 	%f626, [%r7+640];
	fma.rn.f32 	%f627, %f625, %f626, %f624;
	ld.shared.f32 	%f628, [_ZZ20marlin_gemm_fp8_bf16E10smem_input+556];
	ld.shared.f32 	%f629, [%r7+704];
	fma.rn.f32 	%f630, %f628, %f629, %f627;
	ld.shared.f32 	%f631, [_ZZ20marlin_gemm_fp8_bf16E10smem_input+560];
	ld.shared.f32 	%f632, [%r7+768];
	fma.rn.f32 	%f633, %f631, %f632, %f630;
	ld.shared.f32 	%f634, [_ZZ20marlin_gemm_fp8_bf16E10smem_input+564];
	ld.shared.f32 	%f635, [%r7+832];
	fma.rn.f32 	%f636, %f634, %f635, %f633;
	ld.shared.f32 	%f637, [_ZZ20marlin_gemm_fp8_bf16E10smem_input+568];
	ld.shared.f32 	%f638, [%r7+896];
	fma.rn.f32 	%f639, %f637, %f638, %f636;
	ld.shared.f32 	%f640, [_ZZ20marlin_gemm_fp8_bf16E10smem_input+572];
	ld.shared.f32 	%f641, [%r7+960];
	fma.rn.f32 	%f642, %f640, %f641, %f639;
	add.f32 	%f1034, %f642, %f1034;
$L__BB4_99:
	add.s32 	%r292, %r2, 9;
	setp.ge.s32 	%p87, %r292, %r126;
	@%p87 bra 	$L__BB4_101;
	ld.shared.f32 	%f643, [_ZZ20marlin_gemm_fp8_bf16E10smem_input+576];
	ld.shared.f32 	%f644, [%r7];
	fma.rn.f32 	%f645, %f643, %f644, 0f00000000;
	ld.shared.f32 	%f646, [_ZZ20marlin_gemm_fp8_bf16E10smem_input+580];
	ld.shared.f32 	%f647, [%r7+64];
	fma.rn.f32 	%f648, %f646, %f647, %f645;
	ld.shared.f32 	%f649, [_ZZ20marlin_gemm_fp8_bf16E10smem_input+584];
	ld.shared.f32 	%f650, [%r7+128];
	fma.rn.f32 	%f651, %f649, %f650, %f648;
	ld.shared.f32 	%f652, [_ZZ20marlin_gemm_fp8_bf16E10smem_input+588];
	ld.shared.f32 	%f653, [%r7+192];
	fma.rn.f32 	%f654, %f652, %f653, %f651;
	ld.shared.f32 	%f655, [_ZZ20marlin_gemm_fp8_bf16E10smem_input+592];
	ld.shared.f32 	%f656, [%r7+256];
	fma.rn.f32 	%f657, %f655, %f656, %f654;
	ld.shared.f32 	%f658, [_ZZ20marlin_gemm_fp8_bf16E10smem_input+596];
	ld.shared.f32 	%f659, [%r7+320];
	fma.rn.f32 	%f660, %f658, %f659, %f657;
	ld.shared.f32 	%f661, [_ZZ20marlin_gemm_fp8_bf16E10smem_input+600];
	ld.shared.f32 	%f662, [%r7+384];
	fma.rn.f32 	%f663, %f661, %f662, %f660;
	ld.shared.f32 	%f664, [_ZZ20marlin_gemm_fp8_bf16E10smem_input+604];
	ld.shared.f32 	%f665, [%r7+448];
	fma.rn.f32 	%f666, %f664, %f665, %f663;
	ld.shared.f32 	%f667, [_ZZ20marlin_gemm_fp8_bf16E10smem_input+608];
	ld.shared.f32 	%f668, [%r7+512];
	fma.rn.f32 	%f669, %f667, %f668, %f666;
	ld.shared.f32 	%f670, [_ZZ20marlin_gemm_fp8_bf16E10smem_input+612];
	ld.shared.f32 	%f671, [%r7+576];
	fma.rn.f32 	%f672, %f670, %f671, %f669;
	ld.shared.f32 	%f673, [_ZZ20marlin_gemm_fp8_bf16E10smem_input+616];
	ld.shared.f32 	%f674, [%r7+640];
	fma.rn.f32 	%f675, %f673, %f674, %f672;
	ld.shared.f32 	%f676, [_ZZ20marlin_gemm_fp8_bf16E10smem_input+620];
	ld.shared.f32 	%f677, [%r7+704];
	fma.rn.f32 	%f678, %f676, %f677, %f675;
	ld.shared.f32 	%f679, [_ZZ20marlin_gemm_fp8_bf16E10smem_input+624];
	ld.shared.f32 	%f680, [%r7+768];
	fma.rn.f32 	%f681, %f679, %f680, %f678;
	ld.shared.f32 	%f682, [_ZZ20marlin_gemm_fp8_bf16E10smem_input+628];
	ld.shared.f32 	%f683, [%r7+832];
	fma.rn.f32 	%f684, %f682, %f683, %f681;
	ld.shared.f32 	%f685, [_ZZ20marlin_gemm_fp8_bf16E10smem_input+632];
	ld.shared.f32 	%f686, [%r7+896];
	fma.rn.f32 	%f687, %f685, %f686, %f684;
	ld.shared.f32 	%f688, [_ZZ20marlin_gemm_fp8_bf16E10smem_input+636];
	ld.shared.f32 	%f689, [%r7+960];
	fma.rn.f32 	%f690, %f688, %f689, %f687;
	add.f32 	%f1033, %f690, %f1033;
$L__BB4_101:
	add.s32 	%r293, %r2, 10;
	setp.ge.s32 	%p88, %r293, %r126;
	@%p88 bra 	$L__BB4_103;
	ld.shared.f32 	%f691, [_ZZ20marlin_gemm_fp8_bf16E10smem_input+640];
	ld.shared.f32 	%f692, [%r7];
	fma.rn.f32 	%f693, %f691, %f692, 0f00000000;
	ld.shared.f32 	%f694, [_ZZ20marlin_gemm_fp8_bf16E10smem_input+644];
	ld.shared.f32 	%f695, [%r7+64];
	fma.rn.f32 	%f696, %f694, %f695, %f693;
	ld.shared.f32 	%f697, [_ZZ20marlin_gemm_fp8_bf16E10smem_input+648];
	ld.shared.f32 	%f698, [%r7+128];
	fma.rn.f32 	%f699, %f697, %f698, %f696;
	ld.shared.f32 	%f700, [_ZZ20marlin_gemm_fp8_bf16E10smem_input+652];
	ld.shared.f32 	%f701, [%r7+192];
	fma.rn.f32 	%f702, %f700, %f701, %f699;
	ld.shared.f32 	%f703, [_ZZ20marlin_gemm_fp8_bf16E10smem_input+656];
	ld.shared.f32 	%f704, [%r7+256];
	fma.rn.f32 	%f705, %f703, %f704, %f702;
	ld.shared.f32 	%f706, [_ZZ20marlin_gemm_fp8_bf16E10smem_input+660];
	ld.shared.f32 	%f707, [%r7+320];
	fma.rn.f32 	%f708, %f706, %f707, %f705;
	ld.shared.f32 	%f709, [_ZZ20marlin_gemm_fp8_bf16E10smem_input+664];
	ld.shared.f32 	%f710, [%r7+384];
	fma.rn.f32 	%f711, %f709, %f710, %f708;
	ld.shared.f32 	%f712, [_ZZ20marlin_gemm_fp8_bf16E10smem_input+668];
	ld.shared.f32 	%f713, [%r7+448];
	fma.rn.f32 	%f714, %f712, %f713, %f711;
	ld.shared.f32 	%f715, [_ZZ20marlin_gemm_fp8_bf16E10smem_input+672];
	ld.shared.f32 	%f716, [%r7+512];
	fma.rn.f32 	%f717, %f715, %f716, %f714;
	ld.shared.f32 	%f718, [_ZZ20marlin_gemm_fp8_bf16E10smem_input+676];
	ld.shared.f32 	%f719, [%r7+576];
	fma.rn.f32 	%f720, %f718, %f719, %f717;
	ld.shared.f32 	%f721, [_ZZ20marlin_gemm_fp8_bf16E10smem_input+680];
	ld.shared.f32 	%f722, [%r7+640];
	fma.rn.f32 	%f723, %f721, %f722, %f720;
	ld.shared.f32 	%f724, [_ZZ20marlin_gemm_fp8_bf16E10smem_input+684];
	ld.shared.f32 	%f725, [%r7+704];
	fma.rn.f32 	%f726, %f724, %f725, %f723;
	ld.shared.f32 	%f727, [_ZZ20marlin_gemm_fp8_bf16E10smem_input+688];
	ld.shared.f32 	%f728, [%r7+768];
	fma.rn.f32 	%f729, %f727, %f728, %f726;
	ld.shared.f32 	%f730, [_ZZ20marlin_gemm_fp8_bf16E10smem_input+692];
	ld.shared.f32 	%f731, [%r7+832];
	fma.rn.f32 	%f732, %f730, %f731, %f729;
	ld.shared.f32 	%f733, [_ZZ20marlin_gemm_fp8_bf16E10smem_input+696];
	ld.shared.f32 	%f734, [%r7+896];
	fma.rn.f32 	%f735, %f733, %f734, %f732;
	ld.shared.f32 	%f736, [_ZZ20marlin_gemm_fp8_bf16E10smem_input+700];
	ld.shared.f32 	%f737, [%r7+960];
	fma.rn.f32 	%f738, %f736, %f737, %f735;
	add.f32 	%f1032, %f738, %f1032;
$L__BB4_103:
	add.s32 	%r294, %r2, 11;
	setp.ge.s32 	%p89, %r294, %r126;
	@%p89 bra 	$L__BB4_105;
	ld.shared.f32 	%f739, [_ZZ20marlin_gemm_fp8_bf16E10smem_input+704];
	ld.shared.f32 	%f740, [%r7];
	fma.rn.f32 	%f741, %f739, %f740, 0f00000000;
	ld.shared.f32 	%f742, [_ZZ20marlin_gemm_fp8_bf16E10smem_input+708];
	ld.shared.f32 	%f743, [%r7+64];
	fma.rn.f32 	%f744, %f742, %f743, %f741;
	ld.shared.f32 	%f745, [_ZZ20marlin_gemm_fp8_bf16E10smem_input+712];
	ld.shared.f32 	%f746, [%r7+128];
	fma.rn.f32 	%f747, %f745, %f746, %f744;
	ld.shared.f32 	%f748, [_ZZ20marlin_gemm_fp8_bf16E10smem_input+716];
	ld.shared.f32 	%f749, [%r7+192];
	fma.rn.f32 	%f750, %f748, %f749, %f747;
	ld.shared.f32 	%f751, [_ZZ20marlin_gemm_fp8_bf16E10smem_input+720];
	ld.shared.f32 	%f752, [%r7+256];
	fma.rn.f32 	%f753, %f751, %f752, %f750;
	ld.shared.f32 	%f754, [_ZZ20marlin_gemm_fp8_bf16E10smem_input+724];
	ld.shared.f32 	%f755, [%r7+320];
	fma.rn.f32 	%f756, %f754, %f755, %f753;
	ld.shared.f32 	%f757, [_ZZ20marlin_gemm_fp8_bf16E10smem_input+728];
	ld.shared.f32 	%f758, [%r7+384];
	fma.rn.f32 	%f759, %f757, %f758, %f756;
	ld.shared.f32 	%f760, [_ZZ20marlin_gemm_fp8_bf16E10smem_input+732];
	ld.shared.f32 	%f761, [%r7+448];
	fma.rn.f32 	%f762, %f760, %f761, %f759;
	ld.shared.f32 	%f763, [_ZZ20marlin_gemm_fp8_bf16E10smem_input+736];
	ld.shared.f32 	%f764, [%r7+512];
	fma.rn.f32 	%f765, %f763, %f764, %f762;
	ld.shared.f32 	%f766, [_ZZ20marlin_gemm_fp8_bf16E10smem_input+740];
	ld.shared.f32 	%f767, [%r7+576];
	fma.rn.f32 	%f768, %f766, %f767, %f765;
	ld.shared.f32 	%f769, [_ZZ20marlin_gemm_fp8_bf16E10smem_input+744];
	ld.shared.f32 	%f770, [%r7+640];
	fma.rn.f32 	%f771, %f769, %f770, %f768;
	ld.shared.f32 	%f772, [_ZZ20marlin_gemm_fp8_bf16E10smem_input+748];
	ld.shared.f32 	%f773, [%r7+704];
	fma.rn.f32 	%f774, %f772, %f773, %f771;
	ld.shared.f32 	%f775, [_ZZ20marlin_gemm_fp8_bf16E10smem_input+752];
	ld.shared.f32 	%f776, [%r7+768];
	fma.rn.f32 	%f777, %f775, %f776, %f774;
	ld.shared.f32 	%f778, [_ZZ20marlin_gemm_fp8_bf16E10smem_input+756];
	ld.shared.f32 	%f779, [%r7+832];
	fma.rn.f32 	%f780, %f778, %f779, %f777;
	ld.shared.f32 	%f781, [_ZZ20marlin_gemm_fp8_bf16E10smem_input+760];
	ld.shared.f32 	%f782, [%r7+896];
	fma.rn.f32 	%f783, %f781, %f782, %f780;
	ld.shared.f32 	%f784, [_ZZ20marlin_gemm_fp8_bf16E10smem_input+764];
	ld.shared.f32 	%f785, [%r7+960];
	fma.rn.f32 	%f786, %f784, %f785, %f783;
	add.f32 	%f1031, %f786, %f1031;
$L__BB4_105:
	add.s32 	%r295, %r2, 12;
	setp.ge.s32 	%p90, %r295, %r126;
	@%p90 bra 	$L__BB4_107;
	ld.shared.f32 	%f787, [_ZZ20marlin_gemm_fp8_bf16E10smem_input+768];
	ld.shared.f32 	%f788, [%r7];
	fma.rn.f32 	%f789, %f787, %f788, 0f00000000;
	ld.shared.f32 	%f790, [_ZZ20marlin_gemm_fp8_bf16E10smem_input+772];
	ld.shared.f32 	%f791, [%r7+64];
	fma.rn.f32 	%f792, %f790, %f791, %f789;
	ld.shared.f32 	%f793, [_ZZ20marlin_gemm_fp8_bf16E10smem_input+776];
	ld.shared.f32 	%f794, [%r7+128];
	fma.rn.f32 	%f795, %f793, %f794, %f792;
	ld.shared.f32 	%f796, [_ZZ20marlin_gemm_fp8_bf16E10smem_input+780];
	ld.shared.f32 	%f797, [%r7+192];
	fma.rn.f32 	%f798, %f796, %f797, %f795;
	ld.shared.f32 	%f799, [_ZZ20marlin_gemm_fp8_bf16E10smem_input+784];
	ld.shared.f32 	%f800, [%r7+256];
	fma.rn.f32 	%f801, %f799, %f800, %f798;
	ld.shared.f32 	%f802, [_ZZ20marlin_gemm_fp8_bf16E10smem_input+788];
	ld.shared.f32 	%f803, [%r7+320];
	fma.rn.f32 	%f804, %f802, %f803, %f801;
	ld.shared.f32 	%f805, [_ZZ20marlin_gemm_fp8_bf16E10smem_input+792];
	ld.shared.f32 	%f806, [%r7+384];
	fma.rn.f32 	%f807, %f805, %f806, %f804;
	ld.shared.f32 	%f808, [_ZZ20marlin_gemm_fp8_bf16E10smem_input+796];
	ld.shared.f32 	%f809, [%r7+448];
	fma.rn.f32 	%f810, %f808, %f809, %f807;
	ld.shared.f32 	%f811, [_ZZ20marlin_gemm_fp8_bf16E10smem_input+800];
	ld.shared.f32 	%f812, [%r7+512];
	fma.rn.f32 	%f813, %f811, %f812, %f810;
	ld.shared.f32 	%f814, [_ZZ20marlin_gemm_fp8_bf16E10smem_input+804];
	ld.shared.f32 	%f815, [%r7+576];
	fma.rn.f32 	%f816, %f814, %f815, %f813;
	ld.shared.f32 	%f817, [_ZZ20marlin_gemm_fp8_bf16E10smem_input+808];
	ld.shared.f32 	%f818, [%r7+640];
	fma.rn.f32 	%f819, %f817, %f818, %f816;
	ld.shared.f32 	%f820, [_ZZ20marlin_gemm_fp8_bf16E10smem_input+812];
	ld.shared.f32 	%f821, [%r7+704];
	fma.rn.f32 	%f822, %f820, %f821, %f819;
	ld.shared.f32 	%f823, [_ZZ20marlin_gemm_fp8_bf16E10smem_input+816];
	ld.shared.f32 	%f824, [%r7+768];
	fma.rn.f32 	%f825, %f823, %f824, %f822;
	ld.shared.f32 	%f826, [_ZZ20marlin_gemm_fp8_bf16E10smem_input+820];
	ld.shared.f32 	%f827, [%r7+832];
	fma.rn.f32 	%f828, %f826, %f827, %f825;
	ld.shared.f32 	%f829, [_ZZ20marlin_gemm_fp8_bf16E10smem_input+824];
	ld.shared.f32 	%f830, [%r7+896];
	fma.rn.f32 	%f831, %f829, %f830, %f828;
	ld.shared.f32 	%f832, [_ZZ20marlin_gemm_fp8_bf16E10smem_input+828];
	ld.shared.f32 	%f833, [%r7+960];
	fma.rn.f32 	%f834, %f832, %f833, %f831;
	add.f32 	%f1030, %f834, %f1030;
$L__BB4_107:
	add.s32 	%r296, %r2, 13;
	setp.ge.s32 	%p91, %r296, %r126;
	@%p91 bra 	$L__BB4_109;
	ld.shared.f32 	%f835, [_ZZ20marlin_gemm_fp8_bf16E10smem_input+832];
	ld.shared.f32 	%f836, [%r7];
	fma.rn.f32 	%f837, %f835, %f836, 0f00000000;
	ld.shared.f32 	%f838, [_ZZ20marlin_gemm_fp8_bf16E10smem_input+836];
	ld.shared.f32 	%f839, [%r7+64];
	fma.rn.f32 	%f840, %f838, %f839, %f837;
	ld.shared.f32 	%f841, [_ZZ20marlin_gemm_fp8_bf16E10smem_input+840];
	ld.shared.f32 	%f842, [%r7+128];
	fma.rn.f32 	%f843, %f841, %f842, %f840;
	ld.shared.f32 	%f844, [_ZZ20marlin_gemm_fp8_bf16E10smem_input+844];
	ld.shared.f32 	%f845, [%r7+192];
	fma.rn.f32 	%f846, %f844, %f845, %f843;
	ld.shared.f32 	%f847, [_ZZ20marlin_gemm_fp8_bf16E10smem_input+848];
	ld.shared.f32 	%f848, [%r7+256];
	fma.rn.f32 	%f849, %f847, %f848, %f846;
	ld.shared.f32 	%f850, [_ZZ20marlin_gemm_fp8_bf16E10smem_input+852];
	ld.shared.f32 	%f851, [%r7+320];
	fma.rn.f32 	%f852, %f850, %f851, %f849;
	ld.shared.f32 	%f853, [_ZZ20marlin_gemm_fp8_bf16E10smem_input+856];
	ld.shared.f32 	%f854, [%r7+384];
	fma.rn.f32 	%f855, %f853, %f854, %f852;
	ld.shared.f32 	%f856, [_ZZ20marlin_gemm_fp8_bf16E10smem_input+860];
	ld.shared.f32 	%f857, [%r7+448];
	fma.rn.f32 	%f858, %f856, %f857, %f855;
	ld.shared.f32 	%f859, [_ZZ20marlin_gemm_fp8_bf16E10smem_input+864];
	ld.shared.f32 	%f860, [%r7+512];
	fma.rn.f32 	%f861, %f859, %f860, %f858;
	ld.shared.f32 	%f862, [_ZZ20marlin_gemm_fp8_bf16E10smem_input+868];
	ld.shared.f32 	%f863, [%r7+576];
	fma.rn.f32 	%f864, %f862, %f863, %f861;
	ld.shared.f32 	%f865, [_ZZ20marlin_gemm_fp8_bf16E10smem_input+872];
	ld.shared.f32 	%f866, [%r7+640];
	fma.rn.f32 	%f867, %f865, %f866, %f864;
	ld.shared.f32 	%f868, [_ZZ20marlin_gemm_fp8_bf16E10smem_input+876];
	ld.shared.f32 	%f869, [%r7+704];
	fma.rn.f32 	%f870, %f868, %f869, %f867;
	ld.shared.f32 	%f871, [_ZZ20marlin_gemm_fp8_bf16E10smem_input+880];
	ld.shared.f32 	%f872, [%r7+768];
	fma.rn.f32 	%f873, %f871, %f872, %f870;
	ld.shared.f32 	%f874, [_ZZ20marlin_gemm_fp8_bf16E10smem_input+884];
	ld.shared.f32 	%f875, [%r7+832];
	fma.rn.f32 	%f876, %f874, %f875, %f873;
	ld.shared.f32 	%f877, [_ZZ20marlin_gemm_fp8_bf16E10smem_input+888];
	ld.shared.f32 	%f878, [%r7+896];
	fma.rn.f32 	%f879, %f877, %f878, %f876;
	ld.shared.f32 	%f880, [_ZZ20marlin_gemm_fp8_bf16E10smem_input+892];
	ld.shared.f32 	%f881, [%r7+960];
	fma.rn.f32 	%f882, %f880, %f881, %f879;
	add.f32 	%f1029, %f882, %f1029;
$L__BB4_109:
	add.s32 	%r297, %r2, 14;
	setp.ge.s32 	%p92, %r297, %r126;
	@%p92 bra 	$L__BB4_111;
	ld.shared.f32 	%f883, [_ZZ20marlin_gemm_fp8_bf16E10smem_input+896];
	ld.shared.f32 	%f884, [%r7];
	fma.rn.f32 	%f885, %f883, %f884, 0f00000000;
	ld.shared.f32 	%f886, [_ZZ20marlin_gemm_fp8_bf16E10smem_input+900];
	ld.shared.f32 	%f887, [%r7+64];
	fma.rn.f32 	%f888, %f886, %f887, %f885;
	ld.shared.f32 	%f889, [_ZZ20marlin_gemm_fp8_bf16E10smem_input+904];
	ld.shared.f32 	%f890, [%r7+128];
	fma.rn.f32 	%f891, %f889, %f890, %f888;
	ld.shared.f32 	%f892, [_ZZ20marlin_gemm_fp8_bf16E10smem_input+908];
	ld.shared.f32 	%f893, [%r7+192];
	fma.rn.f32 	%f894, %f892, %f893, %f891;
	ld.shared.f32 	%f895, [_ZZ20marlin_gemm_fp8_bf16E10smem_input+912];
	ld.shared.f32 	%f896, [%r7+256];
	fma.rn.f32 	%f897, %f895, %f896, %f894;
	ld.shared.f32 	%f898, [_ZZ20marlin_gemm_fp8_bf16E10smem_input+916];
	ld.shared.f32 	%f899, [%r7+320];
	fma.rn.f32 	%f900, %f898, %f899, %f897;
	ld.shared.f32 	%f901, [_ZZ20marlin_gemm_fp8_bf16E10smem_input+920];
	ld.shared.f32 	%f902, [%r7+384];
	fma.rn.f32 	%f903, %f901, %f902, %f900;
	ld.shared.f32 	%f904, [_ZZ20marlin_gemm_fp8_bf16E10smem_input+924];
	ld.shared.f32 	%f905, [%r7+448];
	fma.rn.f32 	%f906, %f904, %f905, %f903;
	ld.shared.f32 	%f907, [_ZZ20marlin_gemm_fp8_bf16E10smem_input+928];
	ld.shared.f32 	%f908, [%r7+512];
	fma.rn.f32 	%f909, %f907, %f908, %f906;
	ld.shared.f32 	%f910, [_ZZ20marlin_gemm_fp8_bf16E10smem_input+932];
	ld.shared.f32 	%f911, [%r7+576];
	fma.rn.f32 	%f912, %f910, %f911, %f909;
	ld.shared.f32 	%f913, [_ZZ20marlin_gemm_fp8_bf16E10smem_input+936];
	ld.shared.f32 	%f914, [%r7+640];
	fma.rn.f32 	%f915, %f913, %f914, %f912;
	ld.shared.f32 	%f916, [_ZZ20marlin_gemm_fp8_bf16E10smem_input+940];
	ld.shared.f32 	%f917, [%r7+704];
	fma.rn.f32 	%f918, %f916, %f917, %f915;
	ld.shared.f32 	%f919, [_ZZ20marlin_gemm_fp8_bf16E10smem_input+944];
	ld.shared.f32 	%f920, [%r7+768];
	fma.rn.f32 	%f921, %f919, %f920, %f918;
	ld.shared.f32 	%f922, [_ZZ20marlin_gemm_fp8_bf16E10smem_input+948];
	ld.shared.f32 	%f923, [%r7+832];
	fma.rn.f32 	%f924, %f922, %f923, %f921;
	ld.shared.f32 	%f925, [_ZZ20marlin_gemm_fp8_bf16E10smem_input+952];
	ld.shared.f32 	%f926, [%r7+896];
	fma.rn.f32 	%f927, %f925, %f926, %f924;
	ld.shared.f32 	%f928, [_ZZ20marlin_gemm_fp8_bf16E10smem_input+956];
	ld.shared.f32 	%f929, [%r7+960];
	fma.rn.f32 	%f930, %f928, %f929, %f927;
	add.f32 	%f1028, %f930, %f1028;
$L__BB4_111:
	add.s32 	%r298, %r2, 15;
	setp.ge.s32 	%p93, %r298, %r126;
	@%p93 bra 	$L__BB4_113;
	ld.shared.f32 	%f931, [_ZZ20marlin_gemm_fp8_bf16E10smem_input+960];
	ld.shared.f32 	%f932, [%r7];
	fma.rn.f32 	%f933, %f931, %f932, 0f00000000;
	ld.shared.f32 	%f934, [_ZZ20marlin_gemm_fp8_bf16E10smem_input+964];
	ld.shared.f32 	%f935, [%r7+64];
	fma.rn.f32 	%f936, %f934, %f935, %f933;
	ld.shared.f32 	%f937, [_ZZ20marlin_gemm_fp8_bf16E10smem_input+968];
	ld.shared.f32 	%f938, [%r7+128];
	fma.rn.f32 	%f939, %f937, %f938, %f936;
	ld.shared.f32 	%f940, [_ZZ20marlin_gemm_fp8_bf16E10smem_input+972];
	ld.shared.f32 	%f941, [%r7+192];
	fma.rn.f32 	%f942, %f940, %f941, %f939;
	ld.shared.f32 	%f943, [_ZZ20marlin_gemm_fp8_bf16E10smem_input+976];
	ld.shared.f32 	%f944, [%r7+256];
	fma.rn.f32 	%f945, %f943, %f944, %f942;
	ld.shared.f32 	%f946, [_ZZ20marlin_gemm_fp8_bf16E10smem_input+980];
	ld.shared.f32 	%f947, [%r7+320];
	fma.rn.f32 	%f948, %f946, %f947, %f945;
	ld.shared.f32 	%f949, [_ZZ20marlin_gemm_fp8_bf16E10smem_input+984];
	ld.shared.f32 	%f950, [%r7+384];
	fma.rn.f32 	%f951, %f949, %f950, %f948;
	ld.shared.f32 	%f952, [_ZZ20marlin_gemm_fp8_bf16E10smem_input+988];
	ld.shared.f32 	%f953, [%r7+448];
	fma.rn.f32 	%f954, %f952, %f953, %f951;
	ld.shared.f32 	%f955, [_ZZ20marlin_gemm_fp8_bf16E10smem_input+992];
	ld.shared.f32 	%f956, [%r7+512];
	fma.rn.f32 	%f957, %f955, %f956, %f954;
	ld.shared.f32 	%f958, [_ZZ20marlin_gemm_fp8_bf16E10smem_input+996];
	ld.shared.f32 	%f959, [%r7+576];
	fma.rn.f32 	%f960, %f958, %f959, %f957;
	ld.shared.f32 	%f961, [_ZZ20marlin_gemm_fp8_bf16E10smem_input+1000];
	ld.shared.f32 	%f962, [%r7+640];
	fma.rn.f32 	%f963, %f961, %f962, %f960;
	ld.shared.f32 	%f964, [_ZZ20marlin_gemm_fp8_bf16E10smem_input+1004];
	ld.shared.f32 	%f965, [%r7+704];
	fma.rn.f32 	%f966, %f964, %f965, %f963;
	ld.shared.f32 	%f967, [_ZZ20marlin_gemm_fp8_bf16E10smem_input+1008];
	ld.shared.f32 	%f968, [%r7+768];
	fma.rn.f32 	%f969, %f967, %f968, %f966;
	ld.shared.f32 	%f970, [_ZZ20marlin_gemm_fp8_bf16E10smem_input+1012];
	ld.shared.f32 	%f971, [%r7+832];
	fma.rn.f32 	%f972, %f970, %f971, %f969;
	ld.shared.f32 	%f973, [_ZZ20marlin_gemm_fp8_bf16E10smem_input+1016];
	ld.shared.f32 	%f974, [%r7+896];
	fma.rn.f32 	%f975, %f973, %f974, %f972;
	ld.shared.f32 	%f976, [_ZZ20marlin_gemm_fp8_bf16E10smem_input+1020];
	ld.shared.f32 	%f977, [%r7+960];
	fma.rn.f32 	%f978, %f976, %f977, %f975;
	add.f32 	%f1027, %f978, %f1027;
$L__BB4_113:
	bar.sync 	0;
	add.s32 	%r331, %r331, 16;
	setp.lt.s32 	%p94, %r331, %r128;
	@%p94 bra 	$L__BB4_2;
$L__BB4_114:
	add.s32 	%r95, %r1, %r4;
	setp.ge.s32 	%p95, %r95, %r127;
	@%p95 bra 	$L__BB4_180;
	setp.eq.s32 	%p96, %r129, 0;
	setp.eq.s64 	%p97, %rd8, 0;
	or.pred  	%p98, %p96, %p97;
	@%p98 bra 	$L__BB4_148;
	cvta.to.global.u64 	%rd85, %rd8;
	mul.wide.s32 	%rd86, %r95, 2;
	add.s64 	%rd7, %rd85, %rd86;
	setp.ge.s32 	%p115, %r2, %r126;
	@%p115 bra 	$L__BB4_118;
	ld.global.nc.u16 	%rs73, [%rd7];
	// begin inline asm
	{ cvt.f32.bf16 %f995, %rs73;}

	// end inline asm
	add.f32 	%f996, %f1042, %f995;
	// begin inline asm
	{  cvt.rn.bf16.f32 %rs74, %f996;}

	// end inline asm
	mad.lo.s32 	%r315, %r2, %r127, %r95;
	mul.wide.s32 	%rd87, %r315, 2;
	add.s64 	%rd88, %rd4, %rd87;
	st.global.u16 	[%rd88], %rs74;
$L__BB4_118:
	add.s32 	%r96, %r2, 1;
	setp.ge.s32 	%p116, %r96, %r126;
	@%p116 bra 	$L__BB4_120;
	ld.global.nc.u16 	%rs75, [%rd7];
	// begin inline asm
	{ cvt.f32.bf16 %f997, %rs75;}

	// end inline asm
	add.f32 	%f998, %f1041, %f997;
	// begin inline asm
	{  cvt.rn.bf16.f32 %rs76, %f998;}

	// end inline asm
	mad.lo.s32 	%r316, %r96, %r127, %r95;
	mul.wide.s32 	%rd89, %r316, 2;
	add.s64 	%rd90, %rd4, %rd89;
	st.global.u16 	[%rd90], %rs76;
$L__BB4_120:
	add.s32 	%r97, %r2, 2;
	setp.ge.s32 	%p117, %r97, %r126;
	@%p117 bra 	$L__BB4_122;
	ld.global.nc.u16 	%rs77, [%rd7];
	// begin inline asm
	{ cvt.f32.bf16 %f999, %rs77;}

	// end inline asm
	add.f32 	%f1000, %f1040, %f999;
	// begin inline asm
	{  cvt.rn.bf16.f32 %rs78, %f1000;}

	// end inline asm
	mad.lo.s32 	%r317, %r97, %r127, %r95;
	mul.wide.s32 	%rd91, %r317, 2;
	add.s64 	%rd92, %rd4, %rd91;
	st.global.u16 	[%rd92], %rs78;
$L__BB4_122:
	add.s32 	%r98, %r2, 3;
	setp.ge.s32 	%p118, %r98, %r126;
	@%p118 bra 	$L__BB4_124;
	ld.global.nc.u16 	%rs79, [%rd7];
	// begin inline asm
	{ cvt.f32.bf16 %f1001, %rs79;}

	// end inline asm
	add.f32 	%f1002, %f1039, %f1001;
	// begin inline asm
	{  cvt.rn.bf16.f32 %rs80, %f1002;}

	// end inline asm
	mad.lo.s32 	%r318, %r98, %r127, %r95;
	mul.wide.s32 	%rd93, %r318, 2;
	add.s64 	%rd94, %rd4, %rd93;
	st.global.u16 	[%rd94], %rs80;
$L__BB4_124:
	add.s32 	%r99, %r2, 4;
	setp.ge.s32 	%p119, %r99, %r126;
	@%p119 bra 	$L__BB4_126;
	ld.global.nc.u16 	%rs81, [%rd7];
	// begin inline asm
	{ cvt.f32.bf16 %f1003, %rs81;}

	// end inline asm
	add.f32 	%f1004, %f1038, %f1003;
	// begin inline asm
	{  cvt.rn.bf16.f32 %rs82, %f1004;}

	// end inline asm
	mad.lo.s32 	%r319, %r99, %r127, %r95;
	mul.wide.s32 	%rd95, %r319, 2;
	add.s64 	%rd96, %rd4, %rd95;
	st.global.u16 	[%rd96], %rs82;
$L__BB4_126:
	add.s32 	%r100, %r2, 5;
	setp.ge.s32 	%p120, %r100, %r126;
	@%p120 bra 	$L__BB4_128;
	ld.global.nc.u16 	%rs83, [%rd7];
	// begin inline asm
	{ cvt.f32.bf16 %f1005, %rs83;}

	// end inline asm
	add.f32 	%f1006, %f1037, %f1005;
	// begin inline asm
	{  cvt.rn.bf16.f32 %rs84, %f1006;}

	// end inline asm
	mad.lo.s32 	%r320, %r100, %r127, %r95;
	mul.wide.s32 	%rd97, %r320, 2;
	add.s64 	%rd98, %rd4, %rd97;
	st.global.u16 	[%rd98], %rs84;
$L__BB4_128:
	add.s32 	%r101, %r2, 6;
	setp.ge.s32 	%p121, %r101, %r126;
	@%p121 bra 	$L__BB4_130;
	ld.global.nc.u16 	%rs85, [%rd7];
	// begin inline asm
	{ cvt.f32.bf16 %f1007, %rs85;}

	// end inline asm
	add.f32 	%f1008, %f1036, %f1007;
	// begin inline asm
	{  cvt.rn.bf16.f32 %rs86, %f1008;}

	// end inline asm
	mad.lo.s32 	%r321, %r101, %r127, %r95;
	mul.wide.s32 	%rd99, %r321, 2;
	add.s64 	%rd100, %rd4, %rd99;
	st.global.u16 	[%rd100], %rs86;
$L__BB4_130:
	add.s32 	%r102, %r2, 7;
	setp.ge.s32 	%p122, %r102, %r126;
	@%p122 bra 	$L__BB4_132;
	ld.global.nc.u16 	%rs87, [%rd7];
	// begin inline asm
	{ cvt.f32.bf16 %f1009, %rs87;}

	// end inline asm
	add.f32 	%f1010, %f1035, %f1009;
	// begin inline asm
	{  cvt.rn.bf16.f32 %rs88, %f1010;}

	// end inline asm
	mad.lo.s32 	%r322, %r102, %r127, %r95;
	mul.wide.s32 	%rd101, %r322, 2;
	add.s64 	%rd102, %rd4, %rd101;
	st.global.u16 	[%rd102], %rs88;
$L__BB4_132:
	add.s32 	%r103, %r2, 8;
	setp.ge.s32 	%p123, %r103, %r126;
	@%p123 bra 	$L__BB4_134;
	ld.global.nc.u16 	%rs89, [%rd7];
	// begin inline asm
	{ cvt.f32.bf16 %f1011, %rs89;}

	// end inline asm
	add.f32 	%f1012, %f1034, %f1011;
	// begin inline asm
	{  cvt.rn.bf16.f32 %rs90, %f1012;}

	// end inline asm
	mad.lo.s32 	%r323, %r103, %r127, %r95;
	mul.wide.s32 	%rd103, %r323, 2;
	add.s64 	%rd104, %rd4, %rd103;
	st.global.u16 	[%rd104], %rs90;
$L__BB4_134:
	add.s32 	%r104, %r2, 9;
	setp.ge.s32 	%p124, %r104, %r126;
	@%p124 bra 	$L__BB4_136;
	ld.global.nc.u16 	%rs91, [%rd7];
	// begin inline asm
	{ cvt.f32.bf16 %f1013, %rs91;}

	// end inline asm
	add.f32 	%f1014, %f1033, %f1013;
	// begin inline asm
	{  cvt.rn.bf16.f32 %rs92, %f1014;}

	// end inline asm
	mad.lo.s32 	%r324, %r104, %r127, %r95;
	mul.wide.s32 	%rd105, %r324, 2;
	add.s64 	%rd106, %rd4, %rd105;
	st.global.u16 	[%rd106], %rs92;
$L__BB4_136:
	add.s32 	%r105, %r2, 10;
	setp.ge.s32 	%p125, %r105, %r126;
	@%p125 bra 	$L__BB4_138;
	ld.global.nc.u16 	%rs93, [%rd7];
	// begin inline asm
	{ cvt.f32.bf16 %f1015, %rs93;}

	// end inline asm
	add.f32 	%f1016, %f1032, %f1015;
	// begin inline asm
	{  cvt.rn.bf16.f32 %rs94, %f1016;}

	// end inline asm
	mad.lo.s32 	%r325, %r105, %r127, %r95;
	mul.wide.s32 	%rd107, %r325, 2;
	add.s64 	%rd108, %rd4, %rd107;
	st.global.u16 	[%rd108], %rs94;
$L__BB4_138:
	add.s32 	%r106, %r2, 11;
	setp.ge.s32 	%p126, %r106, %r126;
	@%p126 bra 	$L__BB4_140;
	ld.global.nc.u16 	%rs95, [%rd7];
	// begin inline asm
	{ cvt.f32.bf16 %f1017, %rs95;}

	// end inline asm
	add.f32 	%f1018, %f1031, %f1017;
	// begin inline asm
	{  cvt.rn.bf16.f32 %rs96, %f1018;}

	// end inline asm
	mad.lo.s32 	%r326, %r106, %r127, %r95;
	mul.wide.s32 	%rd109, %r326, 2;
	add.s64 	%rd110, %rd4, %rd109;
	st.global.u16 	[%rd110], %rs96;
$L__BB4_140:
	add.s32 	%r107, %r2, 12;
	setp.ge.s32 	%p127, %r107, %r126;
	@%p127 bra 	$L__BB4_142;
	ld.global.nc.u16 	%rs97, [%rd7];
	// begin inline asm
	{ cvt.f32.bf16 %f1019, %rs97;}

	// end inline asm
	add.f32 	%f1020, %f1030, %f1019;
	// begin inline asm
	{  cvt.rn.bf16.f32 %rs98, %f1020;}

	// end inline asm
	mad.lo.s32 	%r327, %r107, %r127, %r95;
	mul.wide.s32 	%rd111, %r327, 2;
	add.s64 	%rd112, %rd4, %rd111;
	st.global.u16 	[%rd112], %rs98;
$L__BB4_142:
	add.s32 	%r108, %r2, 13;
	setp.ge.s32 	%p128, %r108, %r126;
	@%p128 bra 	$L__BB4_144;
	ld.global.nc.u16 	%rs99, [%rd7];
	// begin inline asm
	{ cvt.f32.bf16 %f1021, %rs99;}

	// end inline asm
	add.f32 	%f1022, %f1029, %f1021;
	// begin inline asm
	{  cvt.rn.bf16.f32 %rs100, %f1022;}

	// end inline asm
	mad.lo.s32 	%r328, %r108, %r127, %r95;
	mul.wide.s32 	%rd113, %r328, 2;
	add.s64 	%rd114, %rd4, %rd113;
	st.global.u16 	[%rd114], %rs100;
$L__BB4_144:
	add.s32 	%r109, %r2, 14;
	setp.ge.s32 	%p129, %r109, %r126;
	@%p129 bra 	$L__BB4_146;
	ld.global.nc.u16 	%rs101, [%rd7];
	// begin inline asm
	{ cvt.f32.bf16 %f1023, %rs101;}

	// end inline asm
	add.f32 	%f1024, %f1028, %f1023;
	// begin inline asm
	{  cvt.rn.bf16.f32 %rs102, %f1024;}

	// end inline asm
	mad.lo.s32 	%r329, %r109, %r127, %r95;
	mul.wide.s32 	%rd115, %r329, 2;
	add.s64 	%rd116, %rd4, %rd115;
	st.global.u16 	[%rd116], %rs102;
$L__BB4_146:
	add.s32 	%r110, %r2, 15;
	setp.ge.s32 	%p130, %r110, %r126;
	@%p130 bra 	$L__BB4_180;
	ld.global.nc.u16 	%rs103, [%rd7];
	// begin inline asm
	{ cvt.f32.bf16 %f1025, %rs103;}

	// end inline asm
	add.f32 	%f1026, %f1027, %f1025;
	// begin inline asm
	{  cvt.rn.bf16.f32 %rs104, %f1026;}

	// end inline asm
	mad.lo.s32 	%r330, %r110, %r127, %r95;
	mul.wide.s32 	%rd117, %r330, 2;
	add.s64 	%rd118, %rd4, %rd117;
	st.global.u16 	[%rd118], %rs104;
	bra.uni 	$L__BB4_180;
$L__BB4_148:
	setp.ge.s32 	%p99, %r2, %r126;
	@%p99 bra 	$L__BB4_150;
	// begin inline asm
	{  cvt.rn.bf16.f32 %rs57, %f1042;}

	// end inline asm
	mad.lo.s32 	%r299, %r2, %r127, %r95;
	mul.wide.s32 	%rd53, %r299, 2;
	add.s64 	%rd54, %rd4, %rd53;
	st.global.u16 	[%rd54], %rs57;
$L__BB4_150:
	add.s32 	%r111, %r2, 1;
	setp.ge.s32 	%p100, %r111, %r126;
	@%p100 bra 	$L__BB4_152;
	// begin inline asm
	{  cvt.rn.bf16.f32 %rs58, %f1041;}

	// end inline asm
	mad.lo.s32 	%r300, %r111, %r127, %r95;
	mul.wide.s32 	%rd55, %r300, 2;
	add.s64 	%rd56, %rd4, %rd55;
	st.global.u16 	[%rd56], %rs58;
$L__BB4_152:
	add.s32 	%r112, %r2, 2;
	setp.ge.s32 	%p101, %r112, %r126;
	@%p101 bra 	$L__BB4_154;
	// begin inline asm
	{  cvt.rn.bf16.f32 %rs59, %f1040;}

	// end inline asm
	mad.lo.s32 	%r301, %r112, %r127, %r95;
	mul.wide.s32 	%rd57, %r301, 2;
	add.s64 	%rd58, %rd4, %rd57;
	st.global.u16 	[%rd58], %rs59;
$L__BB4_154:
	add.s32 	%r113, %r2, 3;
	setp.ge.s32 	%p102, %r113, %r126;
	@%p102 bra 	$L__BB4_156;
	// begin inline asm
	{  cvt.rn.bf16.f32 %rs60, %f1039;}

	// end inline asm
	mad.lo.s32 	%r302, %r113, %r127, %r95;
	mul.wide.s32 	%rd59, %r302, 2;
	add.s64 	%rd60, %rd4, %rd59;
	st.global.u16 	[%rd60], %rs60;
$L__BB4_156:
	add.s32 	%r114, %r2, 4;
	setp.ge.s32 	%p103, %r114, %r126;
	@%p103 bra 	$L__BB4_158;
	// begin inline asm
	{  cvt.rn.bf16.f32 %rs61, %f1038;}

	// end inline asm
	mad.lo.s32 	%r303, %r114, %r127, %r95;
	mul.wide.s32 	%rd61, %r303, 2;
	add.s64 	%rd62, %rd4, %rd61;
	st.global.u16 	[%rd62], %rs61;
$L__BB4_158:
	add.s32 	%r115, %r2, 5;
	setp.ge.s32 	%p104, %r115, %r126;
	@%p104 bra 	$L__BB4_160;
	// begin inline asm
	{  cvt.rn.bf16.f32 %rs62, %f1037;}

	// end inline asm
	mad.lo.s32 	%r304, %r115, %r127, %r95;
	mul.wide.s32 	%rd63, %r304, 2;
	add.s64 	%rd64, %rd4, %rd63;
	st.global.u16 	[%rd64], %rs62;
$L__BB4_160:
	add.s32 	%r116, %r2, 6;
	setp.ge.s32 	%p105, %r116, %r126;
	@%p105 bra 	$L__BB4_162;
	// begin inline asm
	{  cvt.rn.bf16.f32 %rs63, %f1036;}

	// end inline asm
	mad.lo.s32 	%r305, %r116, %r127, %r95;
	mul.wide.s32 	%rd65, %r305, 2;
	add.s64 	%rd66, %rd4, %rd65;
	st.global.u16 	[%rd66], %rs63;
$L__BB4_162:
	add.s32 	%r117, %r2, 7;
	setp.ge.s32 	%p106, %r117, %r126;
	@%p106 bra 	$L__BB4_164;
	// begin inline asm
	{  cvt.rn.bf16.f32 %rs64, %f1035;}

	// end inline asm
	mad.lo.s32 	%r306, %r117, %r127, %r95;
	mul.wide.s32 	%rd67, %r306, 2;
	add.s64 	%rd68, %rd4, %rd67;
	st.global.u16 	[%rd68], %rs64;
$L__BB4_164:
	add.s32 	%r118, %r2, 8;
	setp.ge.s32 	%p107, %r118, %r126;
	@%p107 bra 	$L__BB4_166;
	// begin inline asm
	{  cvt.rn.bf16.f32 %rs65, %f1034;}

	// end inline asm
	mad.lo.s32 	%r307, %r118, %r127, %r95;
	mul.wide.s32 	%rd69, %r307, 2;
	add.s64 	%rd70, %rd4, %rd69;
	st.global.u16 	[%rd70], %rs65;
$L__BB4_166:
	add.s32 	%r119, %r2, 9;
	setp.ge.s32 	%p108, %r119, %r126;
	@%p108 bra 	$L__BB4_168;
	// begin inline asm
	{  cvt.rn.bf16.f32 %rs66, %f1033;}

	// end inline asm
	mad.lo.s32 	%r308, %r119, %r127, %r95;
	mul.wide.s32 	%rd71, %r308, 2;
	add.s64 	%rd72, %rd4, %rd71;
	st.global.u16 	[%rd72], %rs66;
$L__BB4_168:
	add.s32 	%r120, %r2, 10;
	setp.ge.s32 	%p109, %r120, %r126;
	@%p109 bra 	$L__BB4_170;
	// begin inline asm
	{  cvt.rn.bf16.f32 %rs67, %f1032;}

	// end inline asm
	mad.lo.s32 	%r309, %r120, %r127, %r95;
	mul.wide.s32 	%rd73, %r309, 2;
	add.s64 	%rd74, %rd4, %rd73;
	st.global.u16 	[%rd74], %rs67;
$L__BB4_170:
	add.s32 	%r121, %r2, 11;
	setp.ge.s32 	%p110, %r121, %r126;
	@%p110 bra 	$L__BB4_172;
	// begin inline asm
	{  cvt.rn.bf16.f32 %rs68, %f1031;}

	// end inline asm
	mad.lo.s32 	%r310, %r121, %r127, %r95;
	mul.wide.s32 	%rd75, %r310, 2;
	add.s64 	%rd76, %rd4, %rd75;
	st.global.u16 	[%rd76], %rs68;
$L__BB4_172:
	add.s32 	%r122, %r2, 12;
	setp.ge.s32 	%p111, %r122, %r126;
	@%p111 bra 	$L__BB4_174;
	// begin inline asm
	{  cvt.rn.bf16.f32 %rs69, %f1030;}

	// end inline asm
	mad.lo.s32 	%r311, %r122, %r127, %r95;
	mul.wide.s32 	%rd77, %r311, 2;
	add.s64 	%rd78, %rd4, %rd77;
	st.global.u16 	[%rd78], %rs69;
$L__BB4_174:
	add.s32 	%r123, %r2, 13;
	setp.ge.s32 	%p112, %r123, %r126;
	@%p112 bra 	$L__BB4_176;
	// begin inline asm
	{  cvt.rn.bf16.f32 %rs70, %f1029;}

	// end inline asm
	mad.lo.s32 	%r312, %r123, %r127, %r95;
	mul.wide.s32 	%rd79, %r312, 2;
	add.s64 	%rd80, %rd4, %rd79;
	st.global.u16 	[%rd80], %rs70;
$L__BB4_176:
	add.s32 	%r124, %r2, 14;
	setp.ge.s32 	%p113, %r124, %r126;
	@%p113 bra 	$L__BB4_178;
	// begin inline asm
	{  cvt.rn.bf16.f32 %rs71, %f1028;}

	// end inline asm
	mad.lo.s32 	%r313, %r124, %r127, %r95;
	mul.wide.s32 	%rd81, %r313, 2;
	add.s64 	%rd82, %rd4, %rd81;
	st.global.u16 	[%rd82], %rs71;
$L__BB4_178:
	add.s32 	%r125, %r2, 15;
	setp.ge.s32 	%p114, %r125, %r126;
	@%p114 bra 	$L__BB4_180;
	// begin inline asm
	{  cvt.rn.bf16.f32 %rs72, %f1027;}

	// end inline asm
	mad.lo.s32 	%r314, %r125, %r127, %r95;
	mul.wide.s32 	%rd83, %r314, 2;
	add.s64 	%rd84, %rd4, %rd83;
	st.global.u16 	[%rd84], %rs72;
$L__BB4_180:
	ret;

}


// ===== COMPILED SASS (sm_100) =====

	.target	sm_100

	.elftype	@"ET_EXEC"


//--------------------- .note.nv.tkinfo           --------------------------
	.section	.note.nv.tkinfo,"",@"SHT_NOTE"
	.sectionflags	@"SHF_NOTE_NV_TKINFO"
	.tkinfo
        /*0018*/ 	.word	0x00000002
        /*0030*/ 	.string	""
        /*0030*/ 	.string	"ptxas"
        /*0030*/ 	.string	"Cuda compilation tools, release 13.0, V13.0.88"
        /*0030*/ 	.string	"Build cuda_13.0.r13.0/compiler.36424714_0"
        /*0030*/ 	.string	"-arch sm_100 -m 64 "



//--------------------- .note.nv.cuinfo           --------------------------
	.section	.note.nv.cuinfo,"",@"SHT_NOTE"
	.sectionflags	@"SHF_NOTE_NV_CUINFO"
        /*0018*/ 	.short	0x0002
        /*001a*/ 	.short	0x0064
        /*001c*/ 	.short	0x0082
	.zero		2


//--------------------- .nv.info                  --------------------------
	.section	.nv.info,"",@"SHT_CUDA_INFO"
	.align	4


	//----- nvinfo : EIATTR_REGCOUNT
	.align		4
        /*0000*/ 	.byte	0x04, 0x2f
        /*0002*/ 	.short	(.L_1 - .L_0)
	.align		4
.L_0:
        /*0004*/ 	.word	index@(marlin_gemm_int4_bf16)
        /*0008*/ 	.word	0x00000038


	//----- nvinfo : EIATTR_FRAME_SIZE
	.align		4
.L_1:
        /*000c*/ 	.byte	0x04, 0x11
        /*000e*/ 	.short	(.L_3 - .L_2)
	.align		4
.L_2:
        /*0010*/ 	.word	index@(marlin_gemm_int4_bf16)
        /*0014*/ 	.word	0x00000000


	//----- nvinfo : EIATTR_REGCOUNT
	.align		4
.L_3:
        /*0018*/ 	.byte	0x04, 0x2f
        /*001a*/ 	.short	(.L_5 - .L_4)
	.align		4
.L_4:
        /*001c*/ 	.word	index@(marlin_gemm_int8_bf16)
        /*0020*/ 	.word	0x00000038


	//----- nvinfo : EIATTR_FRAME_SIZE
	.align		4
.L_5:
        /*0024*/ 	.byte	0x04, 0x11
        /*0026*/ 	.short	(.L_7 - .L_6)
	.align		4
.L_6:
        /*0028*/ 	.word	index@(marlin_gemm_int8_bf16)
        /*002c*/ 	.word	0x00000000


	//----- nvinfo : EIATTR_REGCOUNT
	.align		4
.L_7:
        /*0030*/ 	.byte	0x04, 0x2f
        /*0032*/ 	.short	(.L_9 - .L_8)
	.align		4
.L_8:
        /*0034*/ 	.word	index@(marlin_gemm_int4_zp_bf16)
        /*0038*/ 	.word	0x00000038


	//----- nvinfo : EIATTR_FRAME_SIZE
	.align		4
.L_9:
        /*003c*/ 	.byte	0x04, 0x11
        /*003e*/ 	.short	(.L_11 - .L_10)
	.align		4
.L_10:
        /*0040*/ 	.word	index@(marlin_gemm_int4_zp_bf16)
        /*0044*/ 	.word	0x00000000


	//----- nvinfo : EIATTR_REGCOUNT
	.align		4
.L_11:
        /*0048*/ 	.byte	0x04, 0x2f
        /*004a*/ 	.short	(.L_13 - .L_12)
	.align		4
.L_12:
        /*004c*/ 	.word	index@(awq_marlin_repack_int4)
        /*0050*/ 	.word	0x0000000c


	//----- nvinfo : EIATTR_FRAME_SIZE
	.align		4
.L_13:
        /*0054*/ 	.byte	0x04, 0x11
        /*0056*/ 	.short	(.L_15 - .L_14)
	.align		4
.L_14:
        /*0058*/ 	.word	index@(awq_marlin_repack_int4)
        /*005c*/ 	.word	0x00000000


	//----- nvinfo : EIATTR_REGCOUNT
	.align		4
.L_15:
        /*0060*/ 	.byte	0x04, 0x2f
        /*0062*/ 	.short	(.L_17 - .L_16)
	.align		4
.L_16:
        /*0064*/ 	.word	index@(marlin_gemm_fp8_bf16)
        /*0068*/ 	.word	0x00000038


	//----- nvinfo : EIATTR_FRAME_SIZE
	.align		4
.L_17:
        /*006c*/ 	.byte	0x04, 0x11
        /*006e*/ 	.short	(.L_19 - .L_18)
	.align		4
.L_18:
        /*0070*/ 	.word	index@(marlin_gemm_fp8_bf16)
        /*0074*/ 	.word	0x00000000


	//----- nvinfo : EIATTR_MIN_STACK_SIZE
	.align		4
.L_19:
        /*0078*/ 	.byte	0x04, 0x12
        /*007a*/ 	.short	(.L_21 - .L_20)
	.align		4
.L_20:
        /*007c*/ 	.word	index@(marlin_gemm_fp8_bf16)
        /*0080*/ 	.word	0x00000000


	//----- nvinfo : EIATTR_MIN_STACK_SIZE
	.align		4
.L_21:
        /*0084*/ 	.byte	0x04, 0x12
        /*0086*/ 	.short	(.L_23 - .L_22)
	.align		4
.L_22:
        /*0088*/ 	.word	index@(awq_marlin_repack_int4)
        /*008c*/ 	.word	0x00000000


	//----- nvinfo : EIATTR_MIN_STACK_SIZE
	.align		4
.L_23:
        /*0090*/ 	.byte	0x04, 0x12
        /*0092*/ 	.short	(.L_25 - .L_24)
	.align		4
.L_24:
        /*0094*/ 	.word	index@(marlin_gemm_int4_zp_bf16)
        /*0098*/ 	.word	0x00000000


	//----- nvinfo : EIATTR_MIN_STACK_SIZE
	.align		4
.L_25:
        /*009c*/ 	.byte	0x04, 0x12
        /*009e*/ 	.short	(.L_27 - .L_26)
	.align		4
.L_26:
        /*00a0*/ 	.word	index@(marlin_gemm_int8_bf16)
        /*00a4*/ 	.word	0x00000000


	//----- nvinfo : EIATTR_MIN_STACK_SIZE
	.align		4
.L_27:
        /*00a8*/ 	.byte	0x04, 0x12
        /*00aa*/ 	.short	(.L_29 - .L_28)
	.align		4
.L_28:
        /*00ac*/ 	.word	index@(marlin_gemm_int4_bf16)
        /*00b0*/ 	.word	0x00000000
.L_29:


//--------------------- .nv.compat                --------------------------
	.section	.nv.compat,"",@"SHT_CUDA_COMPAT_INFO"
	.align	4
        /*0000*/ 	.byte	0x02, 0x09, 0x00, 0x00, 0x02, 0x02, 0x01, 0x00, 0x02, 0x05, 0x05, 0x00, 0x03, 0x07, 0x01, 0x01
        /*0010*/ 	.byte	0x02, 0x03, 0x00, 0x00, 0x02, 0x06, 0x01, 0x00, 0x04, 0x0b, 0x08, 0x00, 0x09, 0x00, 0x00, 0x00
        /*0020*/ 	.byte	0x00, 0x00, 0x00, 0x00


//--------------------- .nv.info.marlin_gemm_fp8_bf16 --------------------------
	.section	.nv.info.marlin_gemm_fp8_bf16,"",@"SHT_CUDA_INFO"
	.sectionflags	@""
	.align	4


	//----- nvinfo : EIATTR_CUDA_API_VERSION
	.align		4
        /*0000*/ 	.byte	0x04, 0x37
        /*0002*/ 	.short	(.L_31 - .L_30)
.L_30:
        /*0004*/ 	.word	0x00000082


	//----- nvinfo : EIATTR_KPARAM_INFO
	.align		4
.L_31:
        /*0008*/ 	.byte	0x04, 0x17
        /*000a*/ 	.short	(.L_33 - .L_32)
.L_32:
        /*000c*/ 	.word	0x00000000
        /*0010*/ 	.short	0x0008
        /*0012*/ 	.short	0x0030
        /*0014*/ 	.byte	0x00, 0xf5, 0x21, 0x00


	//----- nvinfo : EIATTR_KPARAM_INFO
	.align		4
.L_33:
        /*0018*/ 	.byte	0x04, 0x17
        /*001a*/ 	.short	(.L_35 - .L_34)
.L_34:
        /*001c*/ 	.word	0x00000000
        /*0020*/ 	.short	0x0007
        /*0022*/ 	.short	0x002c
        /*0024*/ 	.byte	0x00, 0xf0, 0x11, 0x00


	//----- nvinfo : EIATTR_KPARAM_INFO
	.align		4
.L_35:
        /*0028*/ 	.byte	0x04, 0x17
        /*002a*/ 	.short	(.L_37 - .L_36)
.L_36:
        /*002c*/ 	.word	0x00000000
        /*0030*/ 	.short	0x0006
        /*0032*/ 	.short	0x0028
        /*0034*/ 	.byte	0x00, 0xf0, 0x11, 0x00


	//----- nvinfo : EIATTR_KPARAM_INFO
	.align		4
.L_37:
        /*0038*/ 	.byte	0x04, 0x17
        /*003a*/ 	.short	(.L_39 - .L_38)
.L_38:
        /*003c*/ 	.word	0x00000000
        /*0040*/ 	.short	0x0005
        /*0042*/ 	.short	0x0024
        /*0044*/ 	.byte	0x00, 0xf0, 0x11, 0x00


	//----- nvinfo : EIATTR_KPARAM_INFO
	.align		4
.L_39:
        /*0048*/ 	.byte	0x04, 0x17
        /*004a*/ 	.short	(.L_41 - .L_40)
.L_40:
        /*004c*/ 	.word	0x00000000
        /*0050*/ 	.short	0x0004
        /*0052*/ 	.short	0x0020
        /*0054*/ 	.byte	0x00, 0xf0, 0x11, 0x00


	//----- nvinfo : EIATTR_KPARAM_INFO
	.align		4
.L_41:
        /*0058*/ 	.byte	0x04, 0x17
        /*005a*/ 	.short	(.L_43 - .L_42)
.L_42:
        /*005c*/ 	.word	0x00000000
        /*0060*/ 	.short	0x0003
        /*0062*/ 	.short	0x0018
        /*0064*/ 	.byte	0x00, 0xf5, 0x21, 0x00


	//----- nvinfo : EIATTR_KPARAM_INFO
	.align		4
.L_43:
        /*0068*/ 	.byte	0x04, 0x17
        /*006a*/ 	.short	(.L_45 - .L_44)
.L_44:
        /*006c*/ 	.word	0x00000000
        /*0070*/ 	.short	0x0002
        /*0072*/ 	.short	0x0010
        /*0074*/ 	.byte	0x00, 0xf5, 0x21, 0x00


	//----- nvinfo : EIATTR_KPARAM_INFO
	.align		4
.L_45:
        /*0078*/ 	.byte	0x04, 0x17
        /*007a*/ 	.short	(.L_47 - .L_46)
.L_46:
        /*007c*/ 	.word	0x00000000
        /*0080*/ 	.short	0x0001
        /*0082*/ 	.short	0x0008
        /*0084*/ 	.byte	0x00, 0xf5, 0x21, 0x00


	//----- nvinfo : EIATTR_KPARAM_INFO
	.align		4
.L_47:
        /*0088*/ 	.byte	0x04, 0x17
        /*008a*/ 	.short	(.L_49 - .L_48)
.L_48:
        /*008c*/ 	.word	0x00000000
        /*0090*/ 	.short	0x0000
        /*0092*/ 	.short	0x0000
        /*0094*/ 	.byte	0x00, 0xf5, 0x21, 0x00


	//----- nvinfo : EIATTR_SPARSE_MMA_MASK
	.align		4
.L_49:
        /*0098*/ 	.byte	0x03, 0x50
        /*009a*/ 	.short	0x0000


	//----- nvinfo : EIATTR_MAXREG_COUNT
	.align		4
        /*009c*/ 	.byte	0x03, 0x1b
        /*009e*/ 	.short	0x00ff


	//----- nvinfo : EIATTR_NUM_BARRIERS
	.align		4
        /*00a0*/ 	.byte	0x02, 0x4c
        /*00a2*/ 	.byte	0x01
	.zero		1


	//----- nvinfo : EIATTR_MERCURY_ISA_VERSION
	.align		4
        /*00a4*/ 	.byte	0x03, 0x5f
        /*00a6*/ 	.short	0x0101


	//----- nvinfo : EIATTR_VRC_CTA_INIT_COUNT
	.align		4
        /*00a8*/ 	.byte	0x02, 0x4a
	.zero		1
	.zero		1


	//----- nvinfo : EIATTR_EXIT_INSTR_OFFSETS
	.align		4
        /*00ac*/ 	.byte	0x04, 0x1c
        /*00ae*/ 	.short	(.L_51 - .L_50)


	//   ....[0]....
.L_50:
        /*00b0*/ 	.word	0x00004f80


	//   ....[1]....
        /*00b4*/ 	.word	0x000059a0


	//   ....[2]....
        /*00b8*/ 	.word	0x00005a30


	//   ....[3]....
        /*00bc*/ 	.word	0x000060f0


	//   ....[4]....
        /*00c0*/ 	.word	0x00006150


	//----- nvinfo : EIATTR_CRS_STACK_SIZE
	.align		4
.L_51:
        /*00c4*/ 	.byte	0x04, 0x1e
        /*00c6*/ 	.short	(.L_53 - .L_52)
.L_52:
        /*00c8*/ 	.word	0x00000000


	//----- nvinfo : EIATTR_CBANK_PARAM_SIZE
	.align		4
.L_53:
        /*00cc*/ 	.byte	0x03, 0x19
        /*00ce*/ 	.short	0x0038


	//----- nvinfo : EIATTR_PARAM_CBANK
	.align		4
        /*00d0*/ 	.byte	0x04, 0x0a
        /*00d2*/ 	.short	(.L_55 - .L_54)
	.align		4
.L_54:
        /*00d4*/ 	.word	index@(.nv.constant0.marlin_gemm_fp8_bf16)
        /*00d8*/ 	.short	0x0380
        /*00da*/ 	.short	0x0038


	//----- nvinfo : EIATTR_SW_WAR
	.align		4
.L_55:
        /*00dc*/ 	.byte	0x04, 0x36
        /*00de*/ 	.short	(.L_57 - .L_56)
.L_56:
        /*00e0*/ 	.word	0x00000008
.L_57:


//--------------------- .nv.info.awq_marlin_repack_int4 --------------------------
	.section	.nv.info.awq_marlin_repack_int4,"",@"SHT_CUDA_INFO"
	.sectionflags	@""
	.align	4


	//----- nvinfo : EIATTR_CUDA_API_VERSION
	.align		4
        /*0000*/ 	.byte	0x04, 0x37
        /*0002*/ 	.short	(.L_59 - .L_58)
.L_58:
        /*0004*/ 	.word	0x00000082


	//----- nvinfo : EIATTR_KPARAM_INFO
	.align		4
.L_59:
        /*0008*/ 	.byte	0x04, 0x17
        /*000a*/ 	.short	(.L_61 - .L_60)
.L_60:
        /*000c*/ 	.word	0x00000000
        /*0010*/ 	.short	0x0003
        /*0012*/ 	.short	0x0014
        /*0014*/ 	.byte	0x00, 0xf0, 0x11, 0x00


	//----- nvinfo : EIATTR_KPARAM_INFO
	.align		4
.L_61:
        /*0018*/ 	.byte	0x04, 0x17
        /*001a*/ 	.short	(.L_63 - .L_62)
.L_62:
        /*001c*/ 	.word	0x00000000
        /*0020*/ 	.short	0x0002
        /*0022*/ 	.short	0x0010
        /*0024*/ 	.byte	0x00, 0xf0, 0x11, 0x00


	//----- nvinfo : EIATTR_KPARAM_INFO
	.align		4
.L_63:
        /*0028*/ 	.byte	0x04, 0x17
        /*002a*/ 	.short	(.L_65 - .L_64)
.L_64:
        /*002c*/ 	.word	0x00000000
        /*0030*/ 	.short	0x0001
        /*0032*/ 	.short	0x0008
        /*0034*/ 	.byte	0x00, 0xf5, 0x21, 0x00


	//----- nvinfo : EIATTR_KPARAM_INFO
	.align		4
.L_65:
        /*0038*/ 	.byte	0x04, 0x17
        /*003a*/ 	.short	(.L_67 - .L_66)
.L_66:
        /*003c*/ 	.word	0x00000000
        /*0040*/ 	.short	0x0000
        /*0042*/ 	.short	0x0000
        /*0044*/ 	.byte	0x00, 0xf5, 0x21, 0x00


	//----- nvinfo : EIATTR_SPARSE_MMA_MASK
	.align		4
.L_67:
        /*0048*/ 	.byte	0x03, 0x50
        /*004a*/ 	.short	0x0000


	//----- nvinfo : EIATTR_MAXREG_COUNT
	.align		4
        /*004c*/ 	.byte	0x03, 0x1b
        /*004e*/ 	.short	0x00ff


	//----- nvinfo : EIATTR_MERCURY_ISA_VERSION
	.align		4
        /*0050*/ 	.byte	0x03, 0x5f
        /*0052*/ 	.short	0x0101


	//----- nvinfo : EIATTR_VRC_CTA_INIT_COUNT
	.align		4
        /*0054*/ 	.byte	0x02, 0x4a
	.zero		1
	.zero		1


	//----- nvinfo : EIATTR_EXIT_INSTR_OFFSETS
	.align		4
        /*0058*/ 	.byte	0x04, 0x1c
        /*005a*/ 	.short	(.L_69 - .L_68)


	//   ....[0]....
.L_68:
        /*005c*/ 	.word	0x000000c0


	//   ....[1]....
        /*0060*/ 	.word	0x00000220


	//----- nvinfo : EIATTR_CBANK_PARAM_SIZE
	.align		4
.L_69:
        /*0064*/ 	.byte	0x03, 0x19
        /*0066*/ 	.short	0x0018


	//----- nvinfo : EIATTR_PARAM_CBANK
	.align		4
        /*0068*/ 	.byte	0x04, 0x0a
        /*006a*/ 	.short	(.L_71 - .L_70)
	.align		4
.L_70:
        /*006c*/ 	.word	index@(.nv.constant0.awq_marlin_repack_int4)
        /*0070*/ 	.short	0x0380
        /*0072*/ 	.short	0x0018


	//----- nvinfo : EIATTR_SW_WAR
	.align		4
.L_71:
        /*0074*/ 	.byte	0x04, 0x36
        /*0076*/ 	.short	(.L_73 - .L_72)
.L_72:
        /*0078*/ 	.word	0x00000008
.L_73:


//--------------------- .nv.info.marlin_gemm_int4_zp_bf16 --------------------------
	.section	.nv.info.marlin_gemm_int4_zp_bf16,"",@"SHT_CUDA_INFO"
	.sectionflags	@""
	.align	4


	//----- nvinfo : EIATTR_CUDA_API_VERSION
	.align		4
        /*0000*/ 	.byte	0x04, 0x37
        /*0002*/ 	.short	(.L_75 - .L_74)
.L_74:
        /*0004*/ 	.word	0x00000082


	//----- nvinfo : EIATTR_KPARAM_INFO
	.align		4
.L_75:
        /*0008*/ 	.byte	0x04, 0x17
        /*000a*/ 	.short	(.L_77 - .L_76)
.L_76:
        /*000c*/ 	.word	0x00000000
        /*0010*/ 	.short	0x0011
        /*0012*/ 	.short	0x0068
        /*0014*/ 	.byte	0x00, 0xf5, 0x21, 0x00


	//----- nvinfo : EIATTR_KPARAM_INFO
	.align		4
.L_77:
        /*0018*/ 	.byte	0x04, 0x17
        /*001a*/ 	.short	(.L_79 - .L_78)
.L_78:
        /*001c*/ 	.word	0x00000000
        /*0020*/ 	.short	0x0010
        /*0022*/ 	.short	0x0060
        /*0024*/ 	.byte	0x00, 0xf5, 0x21, 0x00


	//----- nvinfo : EIATTR_KPARAM_INFO
	.align		4
.L_79:
        /*0028*/ 	.byte	0x04, 0x17
        /*002a*/ 	.short	(.L_81 - .L_80)
.L_80:
        /*002c*/ 	.word	0x00000000
        /*0030*/ 	.short	0x000f
        /*0032*/ 	.short	0x0058
        /*0034*/ 	.byte	0x00, 0xf5, 0x21, 0x00


	//----- nvinfo : EIATTR_KPARAM_INFO
	.align		4
.L_81:
        /*0038*/ 	.byte	0x04, 0x17
        /*003a*/ 	.short	(.L_83 - .L_82)
.L_82:
        /*003c*/ 	.word	0x00000000
        /*0040*/ 	.short	0x000e
        /*0042*/ 	.short	0x0050
        /*0044*/ 	.byte	0x00, 0xf5, 0x21, 0x00


	//----- nvinfo : EIATTR_KPARAM_INFO
	.align		4
.L_83:
        /*0048*/ 	.byte	0x04, 0x17
        /*004a*/ 	.short	(.L_85 - .L_84)
.L_84:
        /*004c*/ 	.word	0x00000000
        /*0050*/ 	.short	0x000d
        /*0052*/ 	.short	0x0048
        /*0054*/ 	.byte	0x00, 0xf0, 0x11, 0x00


	//----- nvinfo : EIATTR_KPARAM_INFO
	.align		4
.L_85:
        /*0058*/ 	.byte	0x04, 0x17
        /*005a*/ 	.short	(.L_87 - .L_86)
.L_86:
        /*005c*/ 	.word	0x00000000
        /*0060*/ 	.short	0x000c
        /*0062*/ 	.short	0x0044
        /*0064*/ 	.byte	0x00, 0xf0, 0x11, 0x00


	//----- nvinfo : EIATTR_KPARAM_INFO
	.align		4
.L_87:
        /*0068*/ 	.byte	0x04, 0x17
        /*006a*/ 	.short	(.L_89 - .L_88)
.L_88:
        /*006c*/ 	.word	0x00000000
        /*0070*/ 	.short	0x000b
        /*0072*/ 	.short	0x0040
        /*0074*/ 	.byte	0x00, 0xf0, 0x11, 0x00


	//----- nvinfo : EIATTR_KPARAM_INFO
	.align		4
.L_89:
        /*0078*/ 	.byte	0x04, 0x17
        /*007a*/ 	.short	(.L_91 - .L_90)
.L_90:
        /*007c*/ 	.word	0x00000000
        /*0080*/ 	.short	0x000a
        /*0082*/ 	.short	0x003c
        /*0084*/ 	.byte	0x00, 0xf0, 0x11, 0x00


	//----- nvinfo : EIATTR_KPARAM_INFO
	.align		4
.L_91:
        /*0088*/ 	.byte	0x04, 0x17
        /*008a*/ 	.short	(.L_93 - .L_92)
.L_92:
        /*008c*/ 	.word	0x00000000
        /*0090*/ 	.short	0x0009
        /*0092*/ 	.short	0x0038
        /*0094*/ 	.byte	0x00, 0xf0, 0x11, 0x00


	//----- nvinfo : EIATTR_KPARAM_INFO
	.align		4
.L_93:
        /*0098*/ 	.byte	0x04, 0x17
        /*009a*/ 	.short	(.L_95 - .L_94)
.L_94:
        /*009c*/ 	.word	0x00000000
        /*00a0*/ 	.short	0x0008
        /*00a2*/ 	.short	0x0034
        /*00a4*/ 	.byte	0x00, 0xf0, 0x11, 0x00


	//----- nvinfo : EIATTR_KPARAM_INFO
	.align		4
.L_95:
        /*00a8*/ 	.byte	0x04, 0x17
        /*00aa*/ 	.short	(.L_97 - .L_96)
.L_96:
        /*00ac*/ 	.word	0x00000000
        /*00b0*/ 	.short	0x0007
        /*00b2*/ 	.short	0x0030
        /*00b4*/ 	.byte	0x00, 0xf0, 0x11, 0x00


	//----- nvinfo : EIATTR_KPARAM_INFO
	.align		4
.L_97:
        /*00b8*/ 	.byte	0x04, 0x17
        /*00ba*/ 	.short	(.L_99 - .L_98)
.L_98:
        /*00bc*/ 	.word	0x00000000
        /*00c0*/ 	.short	0x0006
        /*00c2*/ 	.short	0x002c
        /*00c4*/ 	.byte	0x00, 0xf0, 0x11, 0x00


	//----- nvinfo : EIATTR_KPARAM_INFO
	.align		4
.L_99:
        /*00c8*/ 	.byte	0x04, 0x17
        /*00ca*/ 	.short	(.L_101 - .L_100)
.L_100:
        /*00cc*/ 	.word	0x00000000
        /*00d0*/ 	.short	0x0005
        /*00d2*/ 	.short	0x0028
        /*00d4*/ 	.byte	0x00, 0xf0, 0x11, 0x00


	//----- nvinfo : EIATTR_KPARAM_INFO
	.align		4
.L_101:
        /*00d8*/ 	.byte	0x04, 0x17
        /*00da*/ 	.short	(.L_103 - .L_102)
.L_102:
        /*00dc*/ 	.word	0x00000000
        /*00e0*/ 	.short	0x0004
        /*00e2*/ 	.short	0x0020
        /*00e4*/ 	.byte	0x00, 0xf5, 0x21, 0x00


	//----- nvinfo : EIATTR_KPARAM_INFO
	.align		4
.L_103:
        /*00e8*/ 	.byte	0x04, 0x17
        /*00ea*/ 	.short	(.L_105 - .L_104)
.L_104:
        /*00ec*/ 	.word	0x00000000
        /*00f0*/ 	.short	0x0003
        /*00f2*/ 	.short	0x0018
        /*00f4*/ 	.byte	0x00, 0xf5, 0x21, 0x00


	//----- nvinfo : EIATTR_KPARAM_INFO
	.align		4
.L_105:
        /*00f8*/ 	.byte	0x04, 0x17
        /*00fa*/ 	.short	(.L_107 - .L_106)
.L_106:
        /*00fc*/ 	.word	0x00000000
        /*0100*/ 	.short	0x0002
        /*0102*/ 	.short	0x0010
        /*0104*/ 	.byte	0x00, 0xf5, 0x21, 0x00


	//----- nvinfo : EIATTR_KPARAM_INFO
	.align		4
.L_107:
        /*0108*/ 	.byte	0x04, 0x17
        /*010a*/ 	.short	(.L_109 - .L_108)
.L_108:
        /*010c*/ 	.word	0x00000000
        /*0110*/ 	.short	0x0001
        /*0112*/ 	.short	0x0008
        /*0114*/ 	.byte	0x00, 0xf5, 0x21, 0x00


	//----- nvinfo : EIATTR_KPARAM_INFO
	.align		4
.L_109:
        /*0118*/ 	.byte	0x04, 0x17
        /*011a*/ 	.short	(.L_111 - .L_110)
.L_110:
        /*011c*/ 	.word	0x00000000
        /*0120*/ 	.short	0x0000
        /*0122*/ 	.short	0x0000
        /*0124*/ 	.byte	0x00, 0xf5, 0x21, 0x00


	//----- nvinfo : EIATTR_SPARSE_MMA_MASK
	.align		4
.L_111:
        /*0128*/ 	.byte	0x03, 0x50
        /*012a*/ 	.short	0x0000


	//----- nvinfo : EIATTR_MAXREG_COUNT
	.align		4
        /*012c*/ 	.byte	0x03, 0x1b
        /*012e*/ 	.short	0x00ff


	//----- nvinfo : EIATTR_NUM_BARRIERS
	.align		4
        /*0130*/ 	.byte	0x02, 0x4c
        /*0132*/ 	.byte	0x01
	.zero		1


	//----- nvinfo : EIATTR_MERCURY_ISA_VERSION
	.align		4
        /*0134*/ 	.byte	0x03, 0x5f
        /*0136*/ 	.short	0x0101


	//----- nvinfo : EIATTR_VRC_CTA_INIT_COUNT
	.align		4
        /*0138*/ 	.byte	0x02, 0x4a
	.zero		1
	.zero		1


	//----- nvinfo : EIATTR_EXIT_INSTR_OFFSETS
	.align		4
        /*013c*/ 	.byte	0x04, 0x1c
        /*013e*/ 	.short	(.L_113 - .L_112)


	//   ....[0]....
.L_112:
        /*0140*/ 	.word	0x000066a0


	//   ....[1]....
        /*0144*/ 	.word	0x000070b0


	//   ....[2]....
        /*0148*/ 	.word	0x00007140


	//   ....[3]....
        /*014c*/ 	.word	0x00007800


	//   ....[4]....
        /*0150*/ 	.word	0x00007860


	//----- nvinfo : EIATTR_CRS_STACK_SIZE
	.align		4
.L_113:
        /*0154*/ 	.byte	0x04, 0x1e
        /*0156*/ 	.short	(.L_115 - .L_114)
.L_114:
        /*0158*/ 	.word	0x00000000


	//----- nvinfo : EIATTR_CBANK_PARAM_SIZE
	.align		4
.L_115:
        /*015c*/ 	.byte	0x03, 0x19
        /*015e*/ 	.short	0x0070


	//----- nvinfo : EIATTR_PARAM_CBANK
	.align		4
        /*0160*/ 	.byte	0x04, 0x0a
        /*0162*/ 	.short	(.L_117 - .L_116)
	.align		4
.L_116:
        /*0164*/ 	.word	index@(.nv.constant0.marlin_gemm_int4_zp_bf16)
        /*0168*/ 	.short	0x0380
        /*016a*/ 	.short	0x0070


	//----- nvinfo : EIATTR_SW_WAR
	.align		4
.L_117:
        /*016c*/ 	.byte	0x04, 0x36
        /*016e*/ 	.short	(.L_119 - .L_118)
.L_118:
        /*0170*/ 	.word	0x00000008
.L_119:


//--------------------- .nv.info.marlin_gemm_int8_bf16 --------------------------
	.section	.nv.info.marlin_gemm_int8_bf16,"",@"SHT_CUDA_INFO"
	.sectionflags	@""
	.align	4


	//----- nvinfo : EIATTR_CUDA_API_VERSION
	.align		4
        /*0000*/ 	.byte	0x04, 0x37
        /*0002*/ 	.short	(.L_121 - .L_120)
.L_120:
        /*0004*/ 	.word	0x00000082


	//----- nvinfo : EIATTR_KPARAM_INFO
	.align		4
.L_121:
        /*0008*/ 	.byte	0x04, 0x17
        /*000a*/ 	.short	(.L_123 - .L_122)
.L_122:
        /*000c*/ 	.word	0x00000000
        /*0010*/ 	.short	0x0011
        /*0012*/ 	.short	0x0068
        /*0014*/ 	.byte	0x00, 0xf5, 0x21, 0x00


	//----- nvinfo : EIATTR_KPARAM_INFO
	.align		4
.L_123:
        /*0018*/ 	.byte	0x04, 0x17
        /*001a*/ 	.short	(.L_125 - .L_124)
.L_124:
        /*001c*/ 	.word	0x00000000
        /*0020*/ 	.short	0x0010
        /*0022*/ 	.short	0x0060
        /*0024*/ 	.byte	0x00, 0xf5, 0x21, 0x00


	//----- nvinfo : EIATTR_KPARAM_INFO
	.align		4
.L_125:
        /*0028*/ 	.byte	0x04, 0x17
        /*002a*/ 	.short	(.L_127 - .L_126)
.L_126:
        /*002c*/ 	.word	0x00000000
        /*0030*/ 	.short	0x000f
        /*0032*/ 	.short	0x0058
        /*0034*/ 	.byte	0x00, 0xf5, 0x21, 0x00


	//----- nvinfo : EIATTR_KPARAM_INFO
	.align		4
.L_127:
        /*0038*/ 	.byte	0x04, 0x17
        /*003a*/ 	.short	(.L_129 - .L_128)
.L_128:
        /*003c*/ 	.word	0x00000000
        /*0040*/ 	.short	0x000e
        /*0042*/ 	.short	0x0050
        /*0044*/ 	.byte	0x00, 0xf5, 0x21, 0x00


	//----- nvinfo : EIATTR_KPARAM_INFO
	.align		4
.L_129:
        /*0048*/ 	.byte	0x04, 0x17
        /*004a*/ 	.short	(.L_131 - .L_130)
.L_130:
        /*004c*/ 	.word	0x00000000
        /*0050*/ 	.short	0x000d
        /*0052*/ 	.short	0x0048
        /*0054*/ 	.byte	0x00, 0xf0, 0x11, 0x00


	//----- nvinfo : EIATTR_KPARAM_INFO
	.align		4
.L_131:
        /*0058*/ 	.byte	0x04, 0x17
        /*005a*/ 	.short	(.L_133 - .L_132)
.L_132:
        /*005c*/ 	.word	0x00000000
        /*0060*/ 	.short	0x000c
        /*0062*/ 	.short	0x0044
        /*0064*/ 	.byte	0x00, 0xf0, 0x11, 0x00


	//----- nvinfo : EIATTR_KPARAM_INFO
	.align		4
.L_133:
        /*0068*/ 	.byte	0x04, 0x17
        /*006a*/ 	.short	(.L_135 - .L_134)
.L_134:
        /*006c*/ 	.word	0x00000000
        /*0070*/ 	.short	0x000b
        /*0072*/ 	.short	0x0040
        /*0074*/ 	.byte	0x00, 0xf0, 0x11, 0x00


	//----- nvinfo : EIATTR_KPARAM_INFO
	.align		4
.L_135:
        /*0078*/ 	.byte	0x04, 0x17
        /*007a*/ 	.short	(.L_137 - .L_136)
.L_136:
        /*007c*/ 	.word	0x00000000
        /*0080*/ 	.short	0x000a
        /*0082*/ 	.short	0x003c
        /*0084*/ 	.byte	0x00, 0xf0, 0x11, 0x00


	//----- nvinfo : EIATTR_KPARAM_INFO
	.align		4
.L_137:
        /*0088*/ 	.byte	0x04, 0x17
        /*008a*/ 	.short	(.L_139 - .L_138)
.L_138:
        /*008c*/ 	.word	0x00000000
        /*0090*/ 	.short	0x0009
        /*0092*/ 	.short	0x0038
        /*0094*/ 	.byte	0x00, 0xf0, 0x11, 0x00


	//----- nvinfo : EIATTR_KPARAM_INFO
	.align		4
.L_139:
        /*0098*/ 	.byte	0x04, 0x17
        /*009a*/ 	.short	(.L_141 - .L_140)
.L_140:
        /*009c*/ 	.word	0x00000000
        /*00a0*/ 	.short	0x0008
        /*00a2*/ 	.short	0x0034
        /*00a4*/ 	.byte	0x00, 0xf0, 0x11, 0x00


	//----- nvinfo : EIATTR_KPARAM_INFO
	.align		4
.L_141:
        /*00a8*/ 	.byte	0x04, 0x17
        /*00aa*/ 	.short	(.L_143 - .L_142)
.L_142:
        /*00ac*/ 	.word	0x00000000
        /*00b0*/ 	.short	0x0007
        /*00b2*/ 	.short	0x0030
        /*00b4*/ 	.byte	0x00, 0xf0, 0x11, 0x00


	//----- nvinfo : EIATTR_KPARAM_INFO
	.align		4
.L_143:
        /*00b8*/ 	.byte	0x04, 0x17
        /*00ba*/ 	.short	(.L_145 - .L_144)
.L_144:
        /*00bc*/ 	.word	0x00000000
        /*00c0*/ 	.short	0x0006
        /*00c2*/ 	.short	0x002c
        /*00c4*/ 	.byte	0x00, 0xf0, 0x11, 0x00


	//----- nvinfo : EIATTR_KPARAM_INFO
	.align		4
.L_145:
        /*00c8*/ 	.byte	0x04, 0x17
        /*00ca*/ 	.short	(.L_147 - .L_146)
.L_146:
        /*00cc*/ 	.word	0x00000000
        /*00d0*/ 	.short	0x0005
        /*00d2*/ 	.short	0x0028
        /*00d4*/ 	.byte	0x00, 0xf0, 0x11, 0x00


	//----- nvinfo : EIATTR_KPARAM_INFO
	.align		4
.L_147:
        /*00d8*/ 	.byte	0x04, 0x17
        /*00da*/ 	.short	(.L_149 - .L_148)
.L_148:
        /*00dc*/ 	.word	0x00000000
        /*00e0*/ 	.short	0x0004
        /*00e2*/ 	.short	0x0020
        /*00e4*/ 	.byte	0x00, 0xf5, 0x21, 0x00


	//----- nvinfo : EIATTR_KPARAM_INFO
	.align		4
.L_149:
        /*00e8*/ 	.byte	0x04, 0x17
        /*00ea*/ 	.short	(.L_151 - .L_150)
.L_150:
        /*00ec*/ 	.word	0x00000000
        /*00f0*/ 	.short	0x0003
        /*00f2*/ 	.short	0x0018
        /*00f4*/ 	.byte	0x00, 0xf5, 0x21, 0x00


	//----- nvinfo : EIATTR_KPARAM_INFO
	.align		4
.L_151:
        /*00f8*/ 	.byte	0x04, 0x17
        /*00fa*/ 	.short	(.L_153 - .L_152)
.L_152:
        /*00fc*/ 	.word	0x00000000
        /*0100*/ 	.short	0x0002
        /*0102*/ 	.short	0x0010
        /*0104*/ 	.byte	0x00, 0xf5, 0x21, 0x00


	//----- nvinfo : EIATTR_KPARAM_INFO
	.align		4
.L_153:
        /*0108*/ 	.byte	0x04, 0x17
        /*010a*/ 	.short	(.L_155 - .L_154)
.L_154:
        /*010c*/ 	.word	0x00000000
        /*0110*/ 	.short	0x0001
        /*0112*/ 	.short	0x0008
        /*0114*/ 	.byte	0x00, 0xf5, 0x21, 0x00


	//----- nvinfo : EIATTR_KPARAM_INFO
	.align		4
.L_155:
        /*0118*/ 	.byte	0x04, 0x17
        /*011a*/ 	.short	(.L_157 - .L_156)
.L_156:
        /*011c*/ 	.word	0x00000000
        /*0120*/ 	.short	0x0000
        /*0122*/ 	.short	0x0000
        /*0124*/ 	.byte	0x00, 0xf5, 0x21, 0x00


	//----- nvinfo : EIATTR_SPARSE_MMA_MASK
	.align		4
.L_157:
        /*0128*/ 	.byte	0x03, 0x50
        /*012a*/ 	.short	0x0000


	//----- nvinfo : EIATTR_MAXREG_COUNT
	.align		4
        /*012c*/ 	.byte	0x03, 0x1b
        /*012e*/ 	.short	0x00ff


	//----- nvinfo : EIATTR_NUM_BARRIERS
	.align		4
        /*0130*/ 	.byte	0x02, 0x4c
        /*0132*/ 	.byte	0x01
	.zero		1


	//----- nvinfo : EIATTR_MERCURY_ISA_VERSION
	.align		4
        /*0134*/ 	.byte	0x03, 0x5f
        /*0136*/ 	.short	0x0101


	//----- nvinfo : EIATTR_VRC_CTA_INIT_COUNT
	.align		4
        /*0138*/ 	.byte	0x02, 0x4a
	.zero		1
	.zero		1


	//----- nvinfo : EIATTR_EXIT_INSTR_OFFSETS
	.align		4
        /*013c*/ 	.byte	0x04, 0x1c
        /*013e*/ 	.short	(.L_159 - .L_158)


	//   ....[0]....
.L_158:
        /*0140*/ 	.word	0x00005750


	//   ....[1]....
        /*0144*/ 	.word	0x00006160


	//   ....[2]....
        /*0148*/ 	.word	0x000061f0


	//   ....[3]....
        /*014c*/ 	.word	0x000068b0


	//   ....[4]....
        /*0150*/ 	.word	0x00006910


	//----- nvinfo : EIATTR_CRS_STACK_SIZE
	.align		4
.L_159:
        /*0154*/ 	.byte	0x04, 0x1e
        /*0156*/ 	.short	(.L_161 - .L_160)
.L_160:
        /*0158*/ 	.word	0x00000000


	//----- nvinfo : EIATTR_CBANK_PARAM_SIZE
	.align		4
.L_161:
        /*015c*/ 	.byte	0x03, 0x19
        /*015e*/ 	.short	0x0070


	//----- nvinfo : EIATTR_PARAM_CBANK
	.align		4
        /*0160*/ 	.byte	0x04, 0x0a
        /*0162*/ 	.short	(.L_163 - .L_162)
	.align		4
.L_162:
        /*0164*/ 	.word	index@(.nv.constant0.marlin_gemm_int8_bf16)
        /*0168*/ 	.short	0x0380
        /*016a*/ 	.short	0x0070


	//----- nvinfo : EIATTR_SW_WAR
	.align		4
.L_163:
        /*016c*/ 	.byte	0x04, 0x36
        /*016e*/ 	.short	(.L_165 - .L_164)
.L_164:
        /*0170*/ 	.word	0x00000008
.L_165:


//--------------------- .nv.info.marlin_gemm_int4_bf16 --------------------------
	.section	.nv.info.marlin_gemm_int4_bf16,"",@"SHT_CUDA_INFO"
	.sectionflags	@""
	.align	4


	//----- nvinfo : EIATTR_CUDA_API_VERSION
	.align		4
        /*0000*/ 	.byte	0x04, 0x37
        /*0002*/ 	.short	(.L_167 - .L_166)
.L_166:
        /*0004*/ 	.word	0x00000082


	//----- nvinfo : EIATTR_KPARAM_INFO
	.align		4
.L_167:
        /*0008*/ 	.byte	0x04, 0x17
        /*000a*/ 	.short	(.L_169 - .L_168)
.L_168:
        /*000c*/ 	.word	0x00000000
        /*0010*/ 	.short	0x0011
        /*0012*/ 	.short	0x0068
        /*0014*/ 	.byte	0x00, 0xf5, 0x21, 0x00


	//----- nvinfo : EIATTR_KPARAM_INFO
	.align		4
.L_169:
        /*0018*/ 	.byte	0x04, 0x17
        /*001a*/ 	.short	(.L_171 - .L_170)
.L_170:
        /*001c*/ 	.word	0x00000000
        /*0020*/ 	.short	0x0010
        /*0022*/ 	.short	0x0060
        /*0024*/ 	.byte	0x00, 0xf5, 0x21, 0x00


	//----- nvinfo : EIATTR_KPARAM_INFO
	.align		4
.L_171:
        /*0028*/ 	.byte	0x04, 0x17
        /*002a*/ 	.short	(.L_173 - .L_172)
.L_172:
        /*002c*/ 	.word	0x00000000
        /*0030*/ 	.short	0x000f
        /*0032*/ 	.short	0x0058
        /*0034*/ 	.byte	0x00, 0xf5, 0x21, 0x00


	//----- nvinfo : EIATTR_KPARAM_INFO
	.align		4
.L_173:
        /*0038*/ 	.byte	0x04, 0x17
        /*003a*/ 	.short	(.L_175 - .L_174)
.L_174:
        /*003c*/ 	.word	0x00000000
        /*0040*/ 	.short	0x000e
        /*0042*/ 	.short	0x0050
        /*0044*/ 	.byte	0x00, 0xf5, 0x21, 0x00


	//----- nvinfo : EIATTR_KPARAM_INFO
	.align		4
.L_175:
        /*0048*/ 	.byte	0x04, 0x17
        /*004a*/ 	.short	(.L_177 - .L_176)
.L_176:
        /*004c*/ 	.word	0x00000000
        /*0050*/ 	.short	0x000d
        /*0052*/ 	.short	0x0048
        /*0054*/ 	.byte	0x00, 0xf0, 0x11, 0x00


	//----- nvinfo : EIATTR_KPARAM_INFO
	.align		4
.L_177:
        /*0058*/ 	.byte	0x04, 0x17
        /*005a*/ 	.short	(.L_179 - .L_178)
.L_178:
        /*005c*/ 	.word	0x00000000
        /*0060*/ 	.short	0x000c
        /*0062*/ 	.short	0x0044
        /*0064*/ 	.byte	0x00, 0xf0, 0x11, 0x00


	//----- nvinfo : EIATTR_KPARAM_INFO
	.align		4
.L_179:
        /*0068*/ 	.byte	0x04, 0x17
        /*006a*/ 	.short	(.L_181 - .L_180)
.L_180:
        /*006c*/ 	.word	0x00000000
        /*0070*/ 	.short	0x000b
        /*0072*/ 	.short	0x0040
        /*0074*/ 	.byte	0x00, 0xf0, 0x11, 0x00


	//----- nvinfo : EIATTR_KPARAM_INFO
	.align		4
.L_181:
        /*0078*/ 	.byte	0x04, 0x17
        /*007a*/ 	.short	(.L_183 - .L_182)
.L_182:
        /*007c*/ 	.word	0x00000000
        /*0080*/ 	.short	0x000a
        /*0082*/ 	.short	0x003c
        /*0084*/ 	.byte	0x00, 0xf0, 0x11, 0x00


	//----- nvinfo : EIATTR_KPARAM_INFO
	.align		4
.L_183:
        /*0088*/ 	.byte	0x04, 0x17
        /*008a*/ 	.short	(.L_185 - .L_184)
.L_184:
        /*008c*/ 	.word	0x00000000
        /*0090*/ 	.short	0x0009
        /*0092*/ 	.short	0x0038
        /*0094*/ 	.byte	0x00, 0xf0, 0x11, 0x00


	//----- nvinfo : EIATTR_KPARAM_INFO
	.align		4
.L_185:
        /*0098*/ 	.byte	0x04, 0x17
        /*009a*/ 	.short	(.L_187 - .L_186)
.L_186:
        /*009c*/ 	.word	0x00000000
        /*00a0*/ 	.short	0x0008
        /*00a2*/ 	.short	0x0034
        /*00a4*/ 	.byte	0x00, 0xf0, 0x11, 0x00


	//----- nvinfo : EIATTR_KPARAM_INFO
	.align		4
.L_187:
        /*00a8*/ 	.byte	0x04, 0x17
        /*00aa*/ 	.short	(.L_189 - .L_188)
.L_188:
        /*00ac*/ 	.word	0x00000000
        /*00b0*/ 	.short	0x0007
        /*00b2*/ 	.short	0x0030
        /*00b4*/ 	.byte	0x00, 0xf0, 0x11, 0x00


	//----- nvinfo : EIATTR_KPARAM_INFO
	.align		4
.L_189:
        /*00b8*/ 	.byte	0x04, 0x17
        /*00ba*/ 	.short	(.L_191 - .L_190)
.L_190:
        /*00bc*/ 	.word	0x00000000
        /*00c0*/ 	.short	0x0006
        /*00c2*/ 	.short	0x002c
        /*00c4*/ 	.byte	0x00, 0xf0, 0x11, 0x00


	//----- nvinfo : EIATTR_KPARAM_INFO
	.align		4
.L_191:
        /*00c8*/ 	.byte	0x04, 0x17
        /*00ca*/ 	.short	(.L_193 - .L_192)
.L_192:
        /*00cc*/ 	.word	0x00000000
        /*00d0*/ 	.short	0x0005
        /*00d2*/ 	.short	0x0028
        /*00d4*/ 	.byte	0x00, 0xf0, 0x11, 0x00


	//----- nvinfo : EIATTR_KPARAM_INFO
	.align		4
.L_193:
        /*00d8*/ 	.byte	0x04, 0x17
        /*00da*/ 	.short	(.L_195 - .L_194)
.L_194:
        /*00dc*/ 	.word	0x00000000
        /*00e0*/ 	.short	0x0004
        /*00e2*/ 	.short	0x0020
        /*00e4*/ 	.byte	0x00, 0xf5, 0x21, 0x00


	//----- nvinfo : EIATTR_KPARAM_INFO
	.align		4
.L_195:
        /*00e8*/ 	.byte	0x04, 0x17
        /*00ea*/ 	.short	(.L_197 - .L_196)
.L_196:
        /*00ec*/ 	.word	0x00000000
        /*00f0*/ 	.short	0x0003
        /*00f2*/ 	.short	0x0018
        /*00f4*/ 	.byte	0x00, 0xf5, 0x21, 0x00


	//----- nvinfo : EIATTR_KPARAM_INFO
	.align		4
.L_197:
        /*00f8*/ 	.byte	0x04, 0x17
        /*00fa*/ 	.short	(.L_199 - .L_198)
.L_198:
        /*00fc*/ 	.word	0x00000000
        /*0100*/ 	.short	0x0002
        /*0102*/ 	.short	0x0010
        /*0104*/ 	.byte	0x00, 0xf5, 0x21, 0x00


	//----- nvinfo : EIATTR_KPARAM_INFO
	.align		4
.L_199:
        /*0108*/ 	.byte	0x04, 0x17
        /*010a*/ 	.short	(.L_201 - .L_200)
.L_200:
        /*010c*/ 	.word	0x00000000
        /*0110*/ 	.short	0x0001
        /*0112*/ 	.short	0x0008
        /*0114*/ 	.byte	0x00, 0xf5, 0x21, 0x00


	//----- nvinfo : EIATTR_KPARAM_INFO
	.align		4
.L_201:
        /*0118*/ 	.byte	0x04, 0x17
        /*011a*/ 	.short	(.L_203 - .L_202)
.L_202:
        /*011c*/ 	.word	0x00000000
        /*0120*/ 	.short	0x0000
        /*0122*/ 	.short	0x0000
        /*0124*/ 	.byte	0x00, 0xf5, 0x21, 0x00


	//----- nvinfo : EIATTR_SPARSE_MMA_MASK
	.align		4
.L_203:
        /*0128*/ 	.byte	0x03, 0x50
        /*012a*/ 	.short	0x0000


	//----- nvinfo : EIATTR_MAXREG_COUNT
	.align		4
        /*012c*/ 	.byte	0x03, 0x1b
        /*012e*/ 	.short	0x00ff


	//----- nvinfo : EIATTR_NUM_BARRIERS
	.align		4
        /*0130*/ 	.byte	0x02, 0x4c
        /*0132*/ 	.byte	0x01
	.zero		1


	//----- nvinfo : EIATTR_MERCURY_ISA_VERSION
	.align		4
        /*0134*/ 	.byte	0x03, 0x5f
        /*0136*/ 	.short	0x0101


	//----- nvinfo : EIATTR_VRC_CTA_INIT_COUNT
	.align		4
        /*0138*/ 	.byte	0x02, 0x4a
	.zero		1
	.zero		1


	//----- nvinfo : EIATTR_EXIT_INSTR_OFFSETS
	.align		4
        /*013c*/ 	.byte	0x04, 0x1c
        /*013e*/ 	.short	(.L_205 - .L_204)


	//   ....[0]....
.L_204:
        /*0140*/ 	.word	0x00005750


	//   ....[1]....
        /*0144*/ 	.word	0x00006160


	//   ....[2]....
        /*0148*/ 	.word	0x000061f0


	//   ....[3]....
        /*014c*/ 	.word	0x000068b0


	//   ....[4]....
        /*0150*/ 	.word	0x00006910


	//----- nvinfo : EIATTR_CRS_STACK_SIZE
	.align		4
.L_205:
        /*0154*/ 	.byte	0x04, 0x1e
        /*0156*/ 	.short	(.L_207 - .L_206)
.L_206:
        /*0158*/ 	.word	0x00000000


	//----- nvinfo : EIATTR_CBANK_PARAM_SIZE
	.align		4
.L_207:
        /*015c*/ 	.byte	0x03, 0x19
        /*015e*/ 	.short	0x0070


	//----- nvinfo : EIATTR_PARAM_CBANK
	.align		4
        /*0160*/ 	.byte	0x04, 0x0a
        /*0162*/ 	.short	(.L_209 - .L_208)
	.align		4
.L_208:
        /*0164*/ 	.word	index@(.nv.constant0.marlin_gemm_int4_bf16)
        /*0168*/ 	.short	0x0380
        /*016a*/ 	.short	0x0070


	//----- nvinfo : EIATTR_SW_WAR
	.align		4
.L_209:
        /*016c*/ 	.byte	0x04, 0x36
        /*016e*/ 	.short	(.L_211 - .L_210)
.L_210:
        /*0170*/ 	.word	0x00000008
.L_211:


//--------------------- .nv.callgraph             --------------------------
	.section	.nv.callgraph,"",@"SHT_CUDA_CALLGRAPH"
	.align	4
	.sectionentsize	8
	.align		4
        /*0000*/ 	.word	0x00000000
	.align		4
        /*0004*/ 	.word	0xffffffff
	.align		4
        /*0008*/ 	.word	0x00000000
	.align		4
        /*000c*/ 	.word	0xfffffffe
	.align		4
        /*0010*/ 	.word	0x00000000
	.align		4
        /*0014*/ 	.word	0xfffffffd
	.align		4
        /*0018*/ 	.word	0x00000000
	.align		4
        /*001c*/ 	.word	0xfffffffc


//--------------------- .text.marlin_gemm_fp8_bf16 --------------------------
	.section	.text.marlin_gemm_fp8_bf16,"ax",@progbits
	.align	128
        .global         marlin_gemm_fp8_bf16
        .type           marlin_gemm_fp8_bf16,@function
        .size           marlin_gemm_fp8_bf16,(.L_x_217 - marlin_gemm_fp8_bf16)
        .other          marlin_gemm_fp8_bf16,@"STO_CUDA_ENTRY STV_DEFAULT"
marlin_gemm_fp8_bf16:
.text.marlin_gemm_fp8_bf16:
[----:B------:R-:W-:Y:S01]  /*0000*/  LDC R1, c[0x0][0x37c] ;  /* 0x0000df00ff017b82 */ /* 0x000fe20000000800 */
[----:B------:R-:W0:Y:S01]  /*0010*/  S2R R0, SR_TID.X ;  /* 0x0000000000007919 */ /* 0x000e220000002100 */
[----:B------:R-:W1:Y:S06]  /*0020*/  LDCU UR4, c[0x0][0x3a8] ;  /* 0x00007500ff0477ac */ /* 0x000e6c0008000800 */
[----:B------:R-:W2:Y:S01]  /*0030*/  S2UR UR5, SR_CTAID.Y ;  /* 0x00000000000579c3 */ /* 0x000ea20000002600 */
[----:B------:R-:W-:Y:S01]  /*0040*/  HFMA2 R38, -RZ, RZ, 0, 0 ;  /* 0x00000000ff267431 */ /* 0x000fe200000001ff */
[----:B------:R-:W3:Y:S01]  /*0050*/  S2R R2, SR_CTAID.X ;  /* 0x0000000000027919 */ /* 0x000ee20000002500 */
[----:B------:R-:W-:-:S02]  /*0060*/  CS2R R36, SRZ ;  /* 0x0000000000247805 */ /* 0x000fc4000001ff00 */
[----:B------:R-:W-:Y:S02]  /*0070*/  CS2R R34, SRZ ;  /* 0x0000000000227805 */ /* 0x000fe4000001ff00 */
[----:B------:R-:W-:Y:S02]  /*0080*/  CS2R R32, SRZ ;  /* 0x0000000000207805 */ /* 0x000fe4000001ff00 */
[----:B------:R-:W-:Y:S02]  /*0090*/  CS2R R30, SRZ ;  /* 0x00000000001e7805 */ /* 0x000fe4000001ff00 */
[----:B------:R-:W-:Y:S02]  /*00a0*/  CS2R R28, SRZ ;  /* 0x00000000001c7805 */ /* 0x000fe4000001ff00 */
[----:B------:R-:W-:Y:S02]  /*00b0*/  CS2R R26, SRZ ;  /* 0x00000000001a7805 */ /* 0x000fe4000001ff00 */
[----:B------:R-:W-:-:S02]  /*00c0*/  CS2R R24, SRZ ;  /* 0x0000000000187805 */ /* 0x000fc4000001ff00 */
[----:B------:R-:W-:Y:S01]  /*00d0*/  MOV R23, RZ ;  /* 0x000000ff00177202 */ /* 0x000fe20000000f00 */
[----:B------:R-:W4:Y:S01]  /*00e0*/  LDCU.64 UR8, c[0x0][0x358] ;  /* 0x00006b00ff0877ac */ /* 0x000f220008000a00 */
[----:B-1----:R-:W-:Y:S02]  /*00f0*/  UISETP.GE.AND UP0, UPT, UR4, 0x1, UPT ;  /* 0x000000010400788c */ /* 0x002fe4000bf06270 */
[----:B--2---:R-:W-:Y:S01]  /*0100*/  USHF.L.U32 UR5, UR5, 0x4, URZ ;  /* 0x0000000405057899 */ /* 0x004fe200080006ff */
[----:B0-----:R-:W-:-:S06]  /*0110*/  LOP3.LUT R39, R0, 0xf, RZ, 0xc0, !PT ;  /* 0x0000000f00277812 */ /* 0x001fcc00078ec0ff */
[----:B------:R-:W-:Y:S05]  /*0120*/  BRA.U !UP0, `(.L_x_0) ;  /* 0x0000004d08887547 */ /* 0x000fea000b800000 */
[----:B------:R-:W0:Y:S01]  /*0130*/  LDCU UR10, c[0x0][0x360] ;  /* 0x00006c00ff0a77ac */ /* 0x000e220008000800 */
[----:B------:R-:W1:Y:S01]  /*0140*/  S2UR UR7, SR_CgaCtaId ;  /* 0x00000000000779c3 */ /* 0x000e620000008800 */
[----:B------:R-:W-:Y:S01]  /*0150*/  MOV R38, RZ ;  /* 0x000000ff00267202 */ /* 0x000fe20000000f00 */
[----:B------:R-:W-:Y:S02]  /*0160*/  UMOV UR4, 0x400 ;  /* 0x0000040000047882 */ /* 0x000fe40000000000 */
[----:B------:R-:W-:-:S04]  /*0170*/  UIADD3 UR6, UPT, UPT, UR4, 0x400, URZ ;  /* 0x0000040004067890 */ /* 0x000fc8000fffe0ff */
[----:B------:R-:W2:Y:S01]  /*0180*/  LDC.64 R40, c[0x0][0x398] ;  /* 0x0000e600ff287b82 */ /* 0x000ea20000000a00 */
[----:B0-----:R-:W0:Y:S01]  /*0190*/  I2F.U32.RP R3, UR10 ;  /* 0x0000000a00037d06 */ /* 0x001e220008209000 */
[----:B------:R-:W-:Y:S02]  /*01a0*/  IADD3 R21, PT, PT, R0, UR10, RZ ;  /* 0x0000000a00157c10 */ /* 0x000fe4000fffe0ff */
[----:B------:R-:W-:Y:S02]  /*01b0*/  ISETP.NE.U32.AND P2, PT, RZ, UR10, PT ;  /* 0x0000000aff007c0c */ /* 0x000fe4000bf45070 */
[C---:B------:R-:W-:Y:S02]  /*01c0*/  ISETP.GE.U32.AND P0, PT, R21.reuse, 0x100, PT ;  /* 0x000001001500780c */ /* 0x040fe40003f06070 */
[----:B------:R-:W-:Y:S01]  /*01d0*/  VIMNMX.U32 R6, PT, PT, R21, 0x100, !PT ;  /* 0x0000010015067848 */ /* 0x000fe20007fe0000 */
[----:B-1----:R-:W-:Y:S01]  /*01e0*/  ULEA UR4, UR7, UR4, 0x18 ;  /* 0x0000000407047291 */ /* 0x002fe2000f8ec0ff */
[----:B------:R-:W-:Y:S01]  /*01f0*/  SEL R20, RZ, 0x1, P0 ;  /* 0x00000001ff147807 */ /* 0x000fe20000000000 */
[----:B------:R-:W-:-:S03]  /*0200*/  ULEA UR6, UR7, UR6, 0x18 ;  /* 0x0000000607067291 */ /* 0x000fc6000f8ec0ff */
[----:B------:R-:W-:Y:S01]  /*0210*/  IADD3 R6, PT, PT, R6, -R21, -R20 ;  /* 0x8000001506067210 */ /* 0x000fe20007ffe814 */
[----:B0-----:R-:W0:Y:S02]  /*0220*/  MUFU.RCP R3, R3 ;  /* 0x0000000300037308 */ /* 0x001e240000001000 */
[----:B------:R-:W-:Y:S02]  /*0230*/  LEA R22, R39, UR6, 0x2 ;  /* 0x0000000627167c11 */ /* 0x000fe4000f8e10ff */
[----:B0-----:R-:W-:-:S04]  /*0240*/  IADD3 R4, PT, PT, R3, 0xffffffe, RZ ;  /* 0x0ffffffe03047810 */ /* 0x001fc80007ffe0ff */
[----:B------:R0:W1:Y:S02]  /*0250*/  F2I.FTZ.U32.TRUNC.NTZ R5, R4 ;  /* 0x0000000400057305 */ /* 0x000064000021f000 */
[----:B0-----:R-:W-:Y:S02]  /*0260*/  MOV R4, RZ ;  /* 0x000000ff00047202 */ /* 0x001fe40000000f00 */
[----:B-1----:R-:W-:-:S05]  /*0270*/  IADD3 R7, PT, PT, RZ, -R5, RZ ;  /* 0x80000005ff077210 */ /* 0x002fca0007ffe0ff */
[----:B------:R-:W-:-:S04]  /*0280*/  IMAD R7, R7, UR10, RZ ;  /* 0x0000000a07077c24 */ /* 0x000fc8000f8e02ff */
[----:B------:R-:W-:Y:S01]  /*0290*/  IMAD.HI.U32 R5, R5, R7, R4 ;  /* 0x0000000705057227 */ /* 0x000fe200078e0004 */
[----:B------:R-:W-:Y:S02]  /*02a0*/  SHF.R.U32.HI R4, RZ, 0x4, R21 ;  /* 0x00000004ff047819 */ /* 0x000fe40000011615 */
[----:B------:R-:W-:Y:S02]  /*02b0*/  LOP3.LUT R7, R21, 0xf, RZ, 0xc0, !PT ;  /* 0x0000000f15077812 */ /* 0x000fe400078ec0ff */
[C---:B------:R-:W-:Y:S01]  /*02c0*/  LEA R8, R4.reuse, UR4, 0x6 ;  /* 0x0000000404087c11 */ /* 0x040fe2000f8e30ff */
[----:B------:R-:W-:Y:S01]  /*02d0*/  IMAD.HI.U32 R5, R5, R6, RZ ;  /* 0x0000000605057227 */ /* 0x000fe200078e00ff */
[----:B------:R-:W-:Y:S02]  /*02e0*/  LEA R12, R4, UR6, 0x6 ;  /* 0x00000006040c7c11 */ /* 0x000fe4000f8e30ff */
[----:B---3--:R-:W-:Y:S02]  /*02f0*/  LEA R7, R2, R7, 0x4 ;  /* 0x0000000702077211 */ /* 0x008fe400078e20ff */
[----:B------:R-:W-:-:S03]  /*0300*/  IADD3 R3, PT, PT, -R5, RZ, RZ ;  /* 0x000000ff05037210 */ /* 0x000fc60007ffe1ff */
[----:B--2---:R-:W-:-:S04]  /*0310*/  IMAD.WIDE R42, R7, 0x4, R40 ;  /* 0x00000004072a7825 */ /* 0x004fc800078e0228 */
[----:B------:R-:W-:Y:S01]  /*0320*/  IMAD R6, R3, UR10, R6 ;  /* 0x0000000a03067c24 */ /* 0x000fe2000f8e0206 */
[----:B------:R-:W-:-:S04]  /*0330*/  IADD3 R3, PT, PT, R21, UR10, RZ ;  /* 0x0000000a15037c10 */ /* 0x000fc8000fffe0ff */
[----:B------:R-:W-:Y:S02]  /*0340*/  ISETP.GE.U32.AND P0, PT, R6, UR10, PT ;  /* 0x0000000a06007c0c */ /* 0x000fe4000bf06070 */
[----:B------:R-:W-:Y:S02]  /*0350*/  SHF.R.U32.HI R4, RZ, 0x4, R3 ;  /* 0x00000004ff047819 */ /* 0x000fe40000011603 */
[----:B------:R-:W-:Y:S02]  /*0360*/  LOP3.LUT R13, R3, 0xf, RZ, 0xc0, !PT ;  /* 0x0000000f030d7812 */ /* 0x000fe400078ec0ff */
[C---:B------:R-:W-:Y:S02]  /*0370*/  LEA R10, R4.reuse, UR4, 0x6 ;  /* 0x00000004040a7c11 */ /* 0x040fe4000f8e30ff */
[----:B------:R-:W-:-:S05]  /*0380*/  LEA R4, R4, UR6, 0x6 ;  /* 0x0000000604047c11 */ /* 0x000fca000f8e30ff */
[----:B------:R-:W-:Y:S02]  /*0390*/  @P0 IADD3 R6, PT, PT, R6, -UR10, RZ ;  /* 0x8000000a06060c10 */ /* 0x000fe4000fffe0ff */
[----:B------:R-:W-:Y:S02]  /*03a0*/  @P0 IADD3 R5, PT, PT, R5, 0x1, RZ ;  /* 0x0000000105050810 */ /* 0x000fe40007ffe0ff */
[----:B------:R-:W-:Y:S02]  /*03b0*/  ISETP.GE.U32.AND P1, PT, R6, UR10, PT ;  /* 0x0000000a06007c0c */ /* 0x000fe4000bf26070 */
[----:B------:R-:W-:-:S04]  /*03c0*/  SHF.L.U32 R6, R21, 0x2, RZ ;  /* 0x0000000215067819 */ /* 0x000fc800000006ff */
[----:B------:R-:W-:Y:S02]  /*03d0*/  LOP3.LUT R9, R6, 0x3c, RZ, 0xc0, !PT ;  /* 0x0000003c06097812 */ /* 0x000fe400078ec0ff */
[----:B------:R-:W-:Y:S02]  /*03e0*/  SHF.L.U32 R6, R3, 0x2, RZ ;  /* 0x0000000203067819 */ /* 0x000fe400000006ff */
[----:B------:R-:W-:Y:S02]  /*03f0*/  IADD3 R8, PT, PT, R8, R9, RZ ;  /* 0x0000000908087210 */ /* 0x000fe40007ffe0ff */
[----:B------:R-:W-:Y:S02]  /*0400*/  LOP3.LUT R11, R6, 0x3c, RZ, 0xc0, !PT ;  /* 0x0000003c060b7812 */ /* 0x000fe400078ec0ff */
[----:B------:R-:W-:Y:S02]  /*0410*/  @P1 IADD3 R5, PT, PT, R5, 0x1, RZ ;  /* 0x0000000105051810 */ /* 0x000fe40007ffe0ff */
[----:B------:R-:W-:-:S02]  /*0420*/  IADD3 R10, PT, PT, R10, R11, RZ ;  /* 0x0000000b0a0a7210 */ /* 0x000fc40007ffe0ff */
[----:B------:R-:W-:Y:S02]  /*0430*/  IADD3 R11, PT, PT, R11, R4, RZ ;  /* 0x000000040b0b7210 */ /* 0x000fe40007ffe0ff */
[----:B------:R-:W-:Y:S02]  /*0440*/  @!P2 LOP3.LUT R5, RZ, UR10, RZ, 0x33, !PT ;  /* 0x0000000aff05ac12 */ /* 0x000fe4000f8e33ff */
[----:B------:R-:W-:Y:S02]  /*0450*/  SHF.R.U32.HI R4, RZ, 0x4, R0 ;  /* 0x00000004ff047819 */ /* 0x000fe40000011600 */
[----:B------:R-:W-:Y:S02]  /*0460*/  IADD3 R9, PT, PT, R9, R12, RZ ;  /* 0x0000000c09097210 */ /* 0x000fe40007ffe0ff */
[----:B------:R-:W-:Y:S02]  /*0470*/  LEA R12, R2, R13, 0x4 ;  /* 0x0000000d020c7211 */ /* 0x000fe400078e20ff */
[----:B------:R-:W-:-:S02]  /*0480*/  IADD3 R20, PT, PT, R20, R5, RZ ;  /* 0x0000000514147210 */ /* 0x000fc40007ffe0ff */
[----:B------:R-:W-:Y:S01]  /*0490*/  LEA R4, R4, UR4, 0x6 ;  /* 0x0000000404047c11 */ /* 0x000fe2000f8e30ff */
[----:B------:R-:W-:Y:S01]  /*04a0*/  IMAD.WIDE R40, R12, 0x4, R40 ;  /* 0x000000040c287825 */ /* 0x000fe200078e0228 */
[----:B------:R-:W-:Y:S01]  /*04b0*/  LOP3.LUT R15, R20, 0x3, RZ, 0xc0, !PT ;  /* 0x00000003140f7812 */ /* 0x000fe200078ec0ff */
[----:B------:R-:W-:Y:S01]  /*04c0*/  UMOV UR4, URZ ;  /* 0x000000ff00047c82 */ /* 0x000fe20008000000 */
[----:B------:R-:W-:-:S07]  /*04d0*/  LEA R14, R39, R4, 0x2 ;  /* 0x00000004270e7211 */ /* 0x000fce00078e10ff */
.L_x_59:
[----:B------:R-:W-:Y:S01]  /*04e0*/  ISETP.GT.U32.AND P0, PT, R0, 0xff, PT ;  /* 0x000000ff0000780c */ /* 0x000fe20003f04070 */
[----:B------:R-:W0:Y:S01]  /*04f0*/  LDCU UR11, c[0x0][0x3a8] ;  /* 0x00007500ff0b77ac */ /* 0x000e220008000800 */
[----:B------:R-:W-:Y:S01]  /*0500*/  BSSY.RECONVERGENT B0, `(.L_x_1) ;  /* 0x00001e6000007945 */ /* 0x000fe20003800200 */
[----:B------:R-:W1:Y:S01]  /*0510*/  LDCU UR12, c[0x0][0x3a0] ;  /* 0x00007400ff0c77ac */ /* 0x000e620008000800 */
[----:B------:R-:W2:Y:S09]  /*0520*/  LDCU.64 UR14, c[0x0][0x390] ;  /* 0x00007200ff0e77ac */ /* 0x000eb20008000a00 */
[----:B---3--:R-:W-:Y:S05]  /*0530*/  @P0 BRA `(.L_x_2) ;  /* 0x0000001c00880947 */ /* 0x008fea0003800000 */
[----:B------:R-:W-:Y:S01]  /*0540*/  ISETP.NE.AND P1, PT, R15, 0x3, PT ;  /* 0x000000030f00780c */ /* 0x000fe20003f25270 */
[----:B------:R-:W-:Y:S01]  /*0550*/  BSSY.RECONVERGENT B1, `(.L_x_3) ;  /* 0x0000038000017945 */ /* 0x000fe20003800200 */
[----:B------:R-:W-:-:S11]  /*0560*/  MOV R19, R0 ;  /* 0x0000000000137202 */ /* 0x000fd60000000f00 */
[----:B------:R-:W-:Y:S05]  /*0570*/  @!P1 BRA `(.L_x_4) ;  /* 0x0000000000d49947 */ /* 0x000fea0003800000 */
[----:B------:R-:W3:Y:S01]  /*0580*/  LDC R6, c[0x0][0x3a8] ;  /* 0x0000ea00ff067b82 */ /* 0x000ee20000000800 */
[----:B------:R-:W-:Y:S01]  /*0590*/  SHF.R.U32.HI R4, RZ, 0x4, R0 ;  /* 0x00000004ff047819 */ /* 0x000fe20000011600 */
[----:B------:R-:W-:Y:S01]  /*05a0*/  BSSY.RECONVERGENT B2, `(.L_x_5) ;  /* 0x000000d000027945 */ /* 0x000fe20003800200 */
[----:B------:R-:W-:Y:S01]  /*05b0*/  IADD3 R19, PT, PT, R39, UR4, RZ ;  /* 0x0000000427137c10 */ /* 0x000fe2000fffe0ff */
[----:B------:R-:W-:Y:S01]  /*05c0*/  HFMA2 R17, -RZ, RZ, 0, 0 ;  /* 0x00000000ff117431 */ /* 0x000fe200000001ff */
[----:B------:R-:W-:-:S03]  /*05d0*/  IADD3 R16, PT, PT, R4, UR5, RZ ;  /* 0x0000000504107c10 */ /* 0x000fc6000fffe0ff */
[----:B------:R-:W5:Y:S01]  /*05e0*/  LDC R7, c[0x0][0x3a0] ;  /* 0x0000e800ff077b82 */ /* 0x000f620000000800 */
[----:B---3--:R-:W-:-:S04]  /*05f0*/  ISETP.GE.AND P0, PT, R19, R6, PT ;  /* 0x000000061300720c */ /* 0x008fc80003f06270 */
[----:B-----5:R-:W-:-:S13]  /*0600*/  ISETP.GE.OR P0, PT, R16, R7, P0 ;  /* 0x000000071000720c */ /* 0x020fda0000706670 */
[----:B------:R-:W-:Y:S05]  /*0610*/  @P0 BRA `(.L_x_6) ;  /* 0x0000000000140947 */ /* 0x000fea0003800000 */
[----:B------:R-:W3:Y:S01]  /*0620*/  LDC.64 R4, c[0x0][0x388] ;  /* 0x0000e200ff047b82 */ /* 0x000ee20000000a00 */
[----:B------:R-:W-:-:S04]  /*0630*/  IMAD R17, R16, R6, R19 ;  /* 0x0000000610117224 */ /* 0x000fc800078e0213 */
[----:B---3--:R-:W-:-:S06]  /*0640*/  IMAD.WIDE.U32 R4, R17, 0x2, R4 ;  /* 0x0000000211047825 */ /* 0x008fcc00078e0004 */
[----:B----4-:R-:W3:Y:S02]  /*0650*/  LDG.E.U16.CONSTANT R4, desc[UR8][R4.64] ;  /* 0x0000000804047981 */ /* 0x010ee4000c1e9500 */
[----:B---3--:R-:W-:-:S07]  /*0660*/  SHF.L.U32 R17, R4, 0x10, RZ ;  /* 0x0000001004117819 */ /* 0x008fce00000006ff */
.L_x_6:
[----:B012-4-:R-:W-:Y:S05]  /*0670*/  BSYNC.RECONVERGENT B2 ;  /* 0x0000000000027941 */ /* 0x017fea0003800200 */
.L_x_5:
[----:B------:R3:W-:Y:S01]  /*0680*/  STS [R14], R17 ;  /* 0x000000110e007388 */ /* 0x0007e20000000800 */
[----:B------:R-:W-:Y:S02]  /*0690*/  ISETP.NE.AND P0, PT, R15, RZ, PT ;  /* 0x000000ff0f00720c */ /* 0x000fe40003f05270 */
[----:B------:R-:W-:-:S11]  /*06a0*/  MOV R19, R21 ;  /* 0x0000001500137202 */ /* 0x000fd60000000f00 */
[----:B---3--:R-:W-:Y:S05]  /*06b0*/  @!P0 BRA `(.L_x_4) ;  /* 0x0000000000848947 */ /* 0x008fea0003800000 */
[----:B------:R-:W-:Y:S01]  /*06c0*/  LOP3.LUT R19, R21, 0xf, RZ, 0xc0, !PT ;  /* 0x0000000f15137812 */ /* 0x000fe200078ec0ff */
[----:B------:R-:W-:Y:S01]  /*06d0*/  BSSY.RECONVERGENT B2, `(.L_x_7) ;  /* 0x000000d000027945 */ /* 0x000fe20003800200 */
[----:B------:R-:W-:Y:S01]  /*06e0*/  SHF.R.U32.HI R4, RZ, 0x4, R21 ;  /* 0x00000004ff047819 */ /* 0x000fe20000011615 */
[----:B------:R-:W-:Y:S01]  /*06f0*/  HFMA2 R17, -RZ, RZ, 0, 0 ;  /* 0x00000000ff117431 */ /* 0x000fe200000001ff */
[----:B------:R-:W-:Y:S02]  /*0700*/  IADD3 R19, PT, PT, R19, UR4, RZ ;  /* 0x0000000413137c10 */ /* 0x000fe4000fffe0ff */
[----:B------:R-:W-:Y:S02]  /*0710*/  IADD3 R16, PT, PT, R4, UR5, RZ ;  /* 0x0000000504107c10 */ /* 0x000fe4000fffe0ff */
[----:B------:R-:W-:-:S04]  /*0720*/  ISETP.GE.AND P0, PT, R19, R6, PT ;  /* 0x000000061300720c */ /* 0x000fc80003f06270 */
[----:B------:R-:W-:-:S13]  /*0730*/  ISETP.GE.OR P0, PT, R16, R7, P0 ;  /* 0x000000071000720c */ /* 0x000fda0000706670 */
[----:B------:R-:W-:Y:S05]  /*0740*/  @P0 BRA `(.L_x_8) ;  /* 0x0000000000140947 */ /* 0x000fea0003800000 */
[----:B------:R-:W0:Y:S01]  /*0750*/  LDC.64 R4, c[0x0][0x388] ;  /* 0x0000e200ff047b82 */ /* 0x000e220000000a00 */
[----:B------:R-:W-:-:S04]  /*0760*/  IMAD R17, R16, R6, R19 ;  /* 0x0000000610117224 */ /* 0x000fc800078e0213 */
[----:B0-----:R-:W-:-:S06]  /*0770*/  IMAD.WIDE.U32 R4, R17, 0x2, R4 ;  /* 0x0000000211047825 */ /* 0x001fcc00078e0004 */
[----:B------:R-:W2:Y:S02]  /*0780*/  LDG.E.U16.CONSTANT R4, desc[UR8][R4.64] ;  /* 0x0000000804047981 */ /* 0x000ea4000c1e9500 */
[----:B--2---:R-:W-:-:S07]  /*0790*/  SHF.L.U32 R17, R4, 0x10, RZ ;  /* 0x0000001004117819 */ /* 0x004fce00000006ff */
.L_x_8:
[----:B------:R-:W-:Y:S05]  /*07a0*/  BSYNC.RECONVERGENT B2 ;  /* 0x0000000000027941 */ /* 0x000fea0003800200 */
.L_x_7:
[----:B------:R3:W-:Y:S01]  /*07b0*/  STS [R8], R17 ;  /* 0x0000001108007388 */ /* 0x0007e20000000800 */
[----:B------:R-:W-:Y:S02]  /*07c0*/  ISETP.NE.AND P0, PT, R15, 0x1, PT ;  /* 0x000000010f00780c */ /* 0x000fe40003f05270 */
[----:B------:R-:W-:-:S11]  /*07d0*/  MOV R19, R3 ;  /* 0x0000000300137202 */ /* 0x000fd60000000f00 */
[----:B---3--:R-:W-:Y:S05]  /*07e0*/  @!P0 BRA `(.L_x_4) ;  /* 0x0000000000388947 */ /* 0x008fea0003800000 */
[----:B------:R-:W-:Y:S02]  /*07f0*/  SHF.R.U32.HI R4, RZ, 0x4, R3 ;  /* 0x00000004ff047819 */ /* 0x000fe40000011603 */
[----:B------:R-:W-:Y:S02]  /*0800*/  IADD3 R17, PT, PT, R13, UR4, RZ ;  /* 0x000000040d117c10 */ /* 0x000fe4000fffe0ff */
[----:B------:R-:W-:Y:S02]  /*0810*/  IADD3 R16, PT, PT, R4, UR5, RZ ;  /* 0x0000000504107c10 */ /* 0x000fe4000fffe0ff */
[----:B------:R-:W-:Y:S02]  /*0820*/  ISETP.GE.AND P0, PT, R17, R6, PT ;  /* 0x000000061100720c */ /* 0x000fe40003f06270 */
[----:B------:R-:W-:Y:S02]  /*0830*/  IADD3 R19, PT, PT, R3, UR10, RZ ;  /* 0x0000000a03137c10 */ /* 0x000fe4000fffe0ff */
[----:B------:R-:W-:-:S13]  /*0840*/  ISETP.LT.AND P0, PT, R16, R7, !P0 ;  /* 0x000000071000720c */ /* 0x000fda0004701270 */
[----:B------:R3:W-:Y:S01]  /*0850*/  @!P0 STS [R10], RZ ;  /* 0x000000ff0a008388 */ /* 0x0007e20000000800 */
[----:B------:R-:W-:Y:S05]  /*0860*/  @!P0 BRA `(.L_x_4) ;  /* 0x0000000000188947 */ /* 0x000fea0003800000 */
[----:B------:R-:W0:Y:S01]  /*0870*/  LDC.64 R4, c[0x0][0x388] ;  /* 0x0000e200ff047b82 */ /* 0x000e220000000a00 */
[----:B------:R-:W-:-:S04]  /*0880*/  IMAD R7, R16, R6, R17 ;  /* 0x0000000610077224 */ /* 0x000fc800078e0211 */
[----:B0-----:R-:W-:-:S06]  /*0890*/  IMAD.WIDE.U32 R4, R7, 0x2, R4 ;  /* 0x0000000207047825 */ /* 0x001fcc00078e0004 */
[----:B------:R-:W2:Y:S02]  /*08a0*/  LDG.E.U16.CONSTANT R4, desc[UR8][R4.64] ;  /* 0x0000000804047981 */ /* 0x000ea4000c1e9500 */
[----:B--2---:R-:W-:-:S05]  /*08b0*/  SHF.L.U32 R7, R4, 0x10, RZ ;  /* 0x0000001004077819 */ /* 0x004fca00000006ff */
[----:B------:R0:W-:Y:S02]  /*08c0*/  STS [R10], R7 ;  /* 0x000000070a007388 */ /* 0x0001e40000000800 */
.L_x_4:
[----:B012-4-:R-:W-:Y:S05]  /*08d0*/  BSYNC.RECONVERGENT B1 ;  /* 0x0000000000017941 */ /* 0x017fea0003800200 */
.L_x_3:
[----:B------:R-:W-:Y:S01]  /*08e0*/  ISETP.GE.U32.AND P3, PT, R20, 0x3, PT ;  /* 0x000000031400780c */ /* 0x000fe20003f66070 */
[----:B------:R-:W-:-:S12]  /*08f0*/  BSSY.RECONVERGENT B1, `(.L_x_9) ;  /* 0x000005c000017945 */ /* 0x000fd80003800200 */
[----:B------:R-:W-:Y:S05]  /*0900*/  @!P3 BRA `(.L_x_10) ;  /* 0x000000040068b947 */ /* 0x000fea0003800000 */
[----:B------:R-:W-:Y:S02]  /*0910*/  MOV R18, UR10 ;  /* 0x0000000a00127c02 */ /* 0x000fe40008000f00 */
[----:B------:R-:W-:Y:S02]  /*0920*/  MOV R16, UR10 ;  /* 0x0000000a00107c02 */ /* 0x000fe40008000f00 */
[----:B------:R-:W-:Y:S01]  /*0930*/  IADD3 R17, PT, PT, R19, UR10, RZ ;  /* 0x0000000a13117c10 */ /* 0x000fe2000fffe0ff */
[----:B------:R-:W-:Y:S01]  /*0940*/  IMAD R18, R18, 0x3, R19 ;  /* 0x0000000312127824 */ /* 0x000fe200078e0213 */
[----:B------:R-:W-:-:S07]  /*0950*/  LEA R16, R16, R19, 0x1 ;  /* 0x0000001310107211 */ /* 0x000fce00078e08ff */
.L_x_11:
[----:B------:R-:W-:Y:S02]  /*0960*/  LOP3.LUT R52, R19, 0xf, RZ, 0xc0, !PT ;  /* 0x0000000f13347812 */ /* 0x000fe400078ec0ff */
[----:B------:R-:W-:Y:S02]  /*0970*/  SHF.R.U32.HI R7, RZ, 0x4, R19 ;  /* 0x00000004ff077819 */ /* 0x000fe40000011613 */
[----:B------:R-:W-:Y:S02]  /*0980*/  IADD3 R6, PT, PT, R52, UR4, RZ ;  /* 0x0000000434067c10 */ /* 0x000fe4000fffe0ff */
[----:B0-----:R-:W-:Y:S02]  /*0990*/  IADD3 R45, PT, PT, R7, UR5, RZ ;  /* 0x00000005072d7c10 */ /* 0x001fe4000fffe0ff */
[----:B------:R-:W-:-:S04]  /*09a0*/  ISETP.GE.AND P0, PT, R6, UR11, PT ;  /* 0x0000000b06007c0c */ /* 0x000fc8000bf06270 */
[----:B------:R-:W-:-:S13]  /*09b0*/  ISETP.GE.OR P2, PT, R45, UR12, P0 ;  /* 0x0000000c2d007c0c */ /* 0x000fda0008746670 */
[----:B------:R-:W0:Y:S01]  /*09c0*/  @!P2 LDC.64 R4, c[0x0][0x388] ;  /* 0x0000e200ff04ab82 */ /* 0x000e220000000a00 */
[----:B------:R-:W-:-:S04]  /*09d0*/  @!P2 IMAD R45, R45, UR11, R6 ;  /* 0x0000000b2d2dac24 */ /* 0x000fc8000f8e0206 */
[----:B0-----:R-:W-:-:S06]  /*09e0*/  @!P2 IMAD.WIDE.U32 R4, R45, 0x2, R4 ;  /* 0x000000022d04a825 */ /* 0x001fcc00078e0004 */
[----:B------:R0:W2:Y:S01]  /*09f0*/  @!P2 LDG.E.U16.CONSTANT R4, desc[UR8][R4.64] ;  /* 0x000000080404a981 */ /* 0x0000a2000c1e9500 */
[----:B------:R-:W1:Y:S01]  /*0a00*/  S2UR UR7, SR_CgaCtaId ;  /* 0x00000000000779c3 */ /* 0x000e620000008800 */
[----:B------:R-:W-:Y:S01]  /*0a10*/  LOP3.LUT R44, R17, 0xf, RZ, 0xc0, !PT ;  /* 0x0000000f112c7812 */ /* 0x000fe200078ec0ff */
[----:B------:R-:W-:Y:S01]  /*0a20*/  UMOV UR6, 0x400 ;  /* 0x0000040000067882 */ /* 0x000fe20000000000 */
[----:B------:R-:W-:Y:S02]  /*0a30*/  SHF.R.U32.HI R47, RZ, 0x4, R17 ;  /* 0x00000004ff2f7819 */ /* 0x000fe40000011611 */
[----:B------:R-:W-:Y:S02]  /*0a40*/  IADD3 R49, PT, PT, R44, UR4, RZ ;  /* 0x000000042c317c10 */ /* 0x000fe4000fffe0ff */
[----:B------:R-:W-:Y:S02]  /*0a50*/  IADD3 R6, PT, PT, R47, UR5, RZ ;  /* 0x000000052f067c10 */ /* 0x000fe4000fffe0ff */
[----:B------:R-:W-:-:S04]  /*0a60*/  ISETP.GE.AND P0, PT, R49, UR11, PT ;  /* 0x0000000b31007c0c */ /* 0x000fc8000bf06270 */
[----:B------:R-:W-:Y:S01]  /*0a70*/  ISETP.LT.AND P0, PT, R6, UR12, !P0 ;  /* 0x0000000c06007c0c */ /* 0x000fe2000c701270 */
[----:B-1----:R-:W-:-:S12]  /*0a80*/  ULEA UR6, UR7, UR6, 0x18 ;  /* 0x0000000607067291 */ /* 0x002fd8000f8ec0ff */
[----:B0-----:R-:W-:Y:S01]  /*0a90*/  @P0 IMAD R5, R6, UR11, R49 ;  /* 0x0000000b06050c24 */ /* 0x001fe2000f8e0231 */
[----:B------:R-:W-:-:S04]  /*0aa0*/  @!P2 MOV R46, UR6 ;  /* 0x00000006002eac02 */ /* 0x000fc80008000f00 */
[C---:B------:R-:W-:Y:S02]  /*0ab0*/  @!P2 LEA R45, R7.reuse, R46, 0x6 ;  /* 0x0000002e072da211 */ /* 0x040fe400078e30ff */
[----:B------:R-:W-:Y:S02]  /*0ac0*/  @P2 MOV R46, UR6 ;  /* 0x00000006002e2c02 */ /* 0x000fe40008000f00 */
[----:B------:R-:W-:Y:S02]  /*0ad0*/  @!P2 LEA R45, R52, R45, 0x2 ;  /* 0x0000002d342da211 */ /* 0x000fe400078e10ff */
[-C--:B------:R-:W-:Y:S02]  /*0ae0*/  @P2 LEA R7, R7, R46.reuse, 0x6 ;  /* 0x0000002e07072211 */ /* 0x080fe400078e30ff */
[CC--:B------:R-:W-:Y:S02]  /*0af0*/  @!P0 LEA R53, R47.reuse, R46.reuse, 0x6 ;  /* 0x0000002e2f358211 */ /* 0x0c0fe400078e30ff */
[----:B------:R-:W-:-:S02]  /*0b00*/  @P0 LEA R49, R47, R46, 0x6 ;  /* 0x0000002e2f310211 */ /* 0x000fc400078e30ff */
[----:B------:R-:W-:Y:S02]  /*0b10*/  @P2 LEA R52, R52, R7, 0x2 ;  /* 0x0000000734342211 */ /* 0x000fe400078e10ff */
[----:B------:R-:W-:Y:S01]  /*0b20*/  LOP3.LUT R47, R16, 0xf, RZ, 0xc0, !PT ;  /* 0x0000000f102f7812 */ /* 0x000fe200078ec0ff */
[----:B------:R-:W0:Y:S01]  /*0b30*/  @P0 LDC.64 R6, c[0x0][0x388] ;  /* 0x0000e200ff060b82 */ /* 0x000e220000000a00 */
[C---:B------:R-:W-:Y:S02]  /*0b40*/  @!P0 LEA R53, R44.reuse, R53, 0x2 ;  /* 0x000000352c358211 */ /* 0x040fe400078e10ff */
[----:B------:R-:W-:Y:S01]  /*0b50*/  @P0 LEA R44, R44, R49, 0x2 ;  /* 0x000000312c2c0211 */ /* 0x000fe200078e10ff */
[----:B0-----:R-:W-:Y:S01]  /*0b60*/  @P0 IMAD.WIDE.U32 R6, R5, 0x2, R6 ;  /* 0x0000000205060825 */ /* 0x001fe200078e0006 */
[----:B------:R-:W-:Y:S02]  /*0b70*/  LOP3.LUT R50, R18, 0xf, RZ, 0xc0, !PT ;  /* 0x0000000f12327812 */ /* 0x000fe400078ec0ff */
[----:B------:R-:W-:-:S03]  /*0b80*/  SHF.R.U32.HI R51, RZ, 0x4, R18 ;  /* 0x00000004ff337819 */ /* 0x000fc60000011612 */
[----:B------:R0:W4:Y:S01]  /*0b90*/  @P0 LDG.E.U16.CONSTANT R6, desc[UR8][R6.64] ;  /* 0x0000000806060981 */ /* 0x000122000c1e9500 */
[----:B--2---:R-:W-:-:S05]  /*0ba0*/  @!P2 SHF.L.U32 R4, R4, 0x10, RZ ;  /* 0x000000100404a819 */ /* 0x004fca00000006ff */
[----:B------:R1:W-:Y:S04]  /*0bb0*/  @!P2 STS [R45], R4 ;  /* 0x000000042d00a388 */ /* 0x0003e80000000800 */
[----:B------:R2:W-:Y:S04]  /*0bc0*/  @P2 STS [R52], RZ ;  /* 0x000000ff34002388 */ /* 0x0005e80000000800 */
[----:B------:R-:W-:Y:S01]  /*0bd0*/  @!P0 STS [R53], RZ ;  /* 0x000000ff35008388 */ /* 0x000fe20000000800 */
[----:B-1----:R-:W-:Y:S02]  /*0be0*/  IADD3 R4, PT, PT, R47, UR4, RZ ;  /* 0x000000042f047c10 */ /* 0x002fe4000fffe0ff */
[----:B------:R-:W-:-:S02]  /*0bf0*/  SHF.R.U32.HI R45, RZ, 0x4, R16 ;  /* 0x00000004ff2d7819 */ /* 0x000fc40000011610 */
[----:B------:R-:W-:Y:S02]  /*0c00*/  ISETP.GE.AND P4, PT, R4, UR11, PT ;  /* 0x0000000b04007c0c */ /* 0x000fe4000bf86270 */
[----:B------:R-:W-:-:S04]  /*0c10*/  IADD3 R49, PT, PT, R45, UR5, RZ ;  /* 0x000000052d317c10 */ /* 0x000fc8000fffe0ff */
[----:B------:R-:W-:-:S13]  /*0c20*/  ISETP.LT.AND P4, PT, R49, UR12, !P4 ;  /* 0x0000000c31007c0c */ /* 0x000fda000e781270 */
[----:B------:R-:W-:Y:S02]  /*0c30*/  @P4 IMAD R49, R49, UR11, R4 ;  /* 0x0000000b31314c24 */ /* 0x000fe4000f8e0204 */
[----:B------:R-:W1:Y:S02]  /*0c40*/  @P4 LDC.64 R4, c[0x0][0x388] ;  /* 0x0000e200ff044b82 */ /* 0x000e640000000a00 */
[----:B-1----:R-:W-:Y:S01]  /*0c50*/  @P4 IMAD.WIDE.U32 R48, R49, 0x2, R4 ;  /* 0x0000000231304825 */ /* 0x002fe200078e0004 */
[----:B------:R-:W-:Y:S02]  /*0c60*/  IADD3 R5, PT, PT, R50, UR4, RZ ;  /* 0x0000000432057c10 */ /* 0x000fe4000fffe0ff */
[----:B------:R-:W-:Y:S02]  /*0c70*/  IADD3 R4, PT, PT, R51, UR5, RZ ;  /* 0x0000000533047c10 */ /* 0x000fe4000fffe0ff */
[----:B------:R-:W-:Y:S01]  /*0c80*/  ISETP.GE.AND P2, PT, R5, UR11, PT ;  /* 0x0000000b05007c0c */ /* 0x000fe2000bf46270 */
[----:B------:R-:W5:Y:S03]  /*0c90*/  @P4 LDG.E.U16.CONSTANT R48, desc[UR8][R48.64] ;  /* 0x0000000830304981 */ /* 0x000f66000c1e9500 */
[----:B------:R-:W-:-:S13]  /*0ca0*/  ISETP.LT.AND P2, PT, R4, UR12, !P2 ;  /* 0x0000000c04007c0c */ /* 0x000fda000d741270 */
[----:B0-----:R-:W-:Y:S02]  /*0cb0*/  @P2 IMAD R7, R4, UR11, R5 ;  /* 0x0000000b04072c24 */ /* 0x001fe4000f8e0205 */
[----:B------:R-:W0:Y:S02]  /*0cc0*/  @P2 LDC.64 R4, c[0x0][0x388] ;  /* 0x0000e200ff042b82 */ /* 0x000e240000000a00 */
[----:B0-----:R-:W-:-:S06]  /*0cd0*/  @P2 IMAD.WIDE.U32 R4, R7, 0x2, R4 ;  /* 0x0000000207042825 */ /* 0x001fcc00078e0004 */
[----:B------:R0:W3:Y:S01]  /*0ce0*/  @P2 LDG.E.U16.CONSTANT R4, desc[UR8][R4.64] ;  /* 0x0000000804042981 */ /* 0x0000e2000c1e9500 */
[----:B----4-:R-:W-:Y:S02]  /*0cf0*/  @P0 SHF.L.U32 R7, R6, 0x10, RZ ;  /* 0x0000001006070819 */ /* 0x010fe400000006ff */
[CC--:B------:R-:W-:Y:S02]  /*0d00*/  @!P4 LEA R6, R45.reuse, R46.reuse, 0x6 ;  /* 0x0000002e2d06c211 */ /* 0x0c0fe400078e30ff */
[-C--:B--2---:R-:W-:Y:S02]  /*0d10*/  @P4 LEA R52, R45, R46.reuse, 0x6 ;  /* 0x0000002e2d344211 */ /* 0x084fe400078e30ff */
[CC--:B------:R-:W-:Y:S01]  /*0d20*/  @!P2 LEA R45, R51.reuse, R46.reuse, 0x6 ;  /* 0x0000002e332da211 */ /* 0x0c0fe200078e30ff */
[----:B------:R1:W-:Y:S01]  /*0d30*/  @P0 STS [R44], R7 ;  /* 0x000000072c000388 */ /* 0x0003e20000000800 */
[----:B------:R-:W-:Y:S02]  /*0d40*/  @P2 LEA R51, R51, R46, 0x6 ;  /* 0x0000002e33332211 */ /* 0x000fe400078e30ff */
[----:B------:R-:W-:-:S02]  /*0d50*/  @!P4 LEA R6, R47, R6, 0x2 ;  /* 0x000000062f06c211 */ /* 0x000fc400078e10ff */
[----:B------:R-:W-:Y:S02]  /*0d60*/  @P4 LEA R47, R47, R52, 0x2 ;  /* 0x000000342f2f4211 */ /* 0x000fe400078e10ff */
[C---:B------:R-:W-:Y:S02]  /*0d70*/  @!P2 LEA R45, R50.reuse, R45, 0x2 ;  /* 0x0000002d322da211 */ /* 0x040fe400078e10ff */
[----:B-1----:R-:W-:Y:S02]  /*0d80*/  MOV R44, UR10 ;  /* 0x0000000a002c7c02 */ /* 0x002fe40008000f00 */
[----:B------:R-:W-:Y:S01]  /*0d90*/  @P2 LEA R51, R50, R51, 0x2 ;  /* 0x0000003332332211 */ /* 0x000fe200078e10ff */
[----:B------:R1:W-:Y:S01]  /*0da0*/  @!P4 STS [R6], RZ ;  /* 0x000000ff0600c388 */ /* 0x0003e20000000800 */
[----:B------:R-:W-:Y:S02]  /*0db0*/  MOV R46, UR10 ;  /* 0x0000000a002e7c02 */ /* 0x000fe40008000f00 */
[----:B------:R-:W-:-:S04]  /*0dc0*/  IADD3 R19, PT, PT, R44, UR10, R19 ;  /* 0x0000000a2c137c10 */ /* 0x000fc8000fffe013 */
[----:B------:R-:W-:-:S04]  /*0dd0*/  IADD3 R19, PT, PT, R46, UR10, R19 ;  /* 0x0000000a2e137c10 */ /* 0x000fc8000fffe013 */
[----:B------:R-:W-:Y:S02]  /*0de0*/  ISETP.GE.U32.AND P0, PT, R19, 0x100, PT ;  /* 0x000001001300780c */ /* 0x000fe40003f06070 */
[----:B0-----:R-:W-:Y:S02]  /*0df0*/  MOV R5, UR10 ;  /* 0x0000000a00057c02 */ /* 0x001fe40008000f00 */
[----:B------:R-:W-:Y:S02]  /*0e00*/  MOV R7, UR10 ;  /* 0x0000000a00077c02 */ /* 0x000fe40008000f00 */
[----:B-1----:R-:W-:Y:S02]  /*0e10*/  MOV R6, UR10 ;  /* 0x0000000a00067c02 */ /* 0x002fe40008000f00 */
[----:B------:R-:W-:Y:S02]  /*0e20*/  LEA R16, R5, R16, 0x2 ;  /* 0x0000001005107211 */ /* 0x000fe400078e10ff */
[----:B------:R-:W-:-:S02]  /*0e30*/  LEA R18, R7, R18, 0x2 ;  /* 0x0000001207127211 */ /* 0x000fc400078e10ff */
[----:B------:R-:W-:Y:S02]  /*0e40*/  LEA R17, R6, R17, 0x2 ;  /* 0x0000001106117211 */ /* 0x000fe400078e10ff */
[----:B-----5:R-:W-:-:S05]  /*0e50*/  @P4 SHF.L.U32 R48, R48, 0x10, RZ ;  /* 0x0000001030304819 */ /* 0x020fca00000006ff */
[----:B------:R0:W-:Y:S04]  /*0e60*/  @P4 STS [R47], R48 ;  /* 0x000000302f004388 */ /* 0x0001e80000000800 */
[----:B------:R0:W-:Y:S01]  /*0e70*/  @!P2 STS [R45], RZ ;  /* 0x000000ff2d00a388 */ /* 0x0001e20000000800 */
[----:B---3--:R-:W-:-:S05]  /*0e80*/  @P2 SHF.L.U32 R4, R4, 0x10, RZ ;  /* 0x0000001004042819 */ /* 0x008fca00000006ff */
[----:B------:R0:W-:Y:S01]  /*0e90*/  @P2 STS [R51], R4 ;  /* 0x0000000433002388 */ /* 0x0001e20000000800 */
[----:B------:R-:W-:Y:S05]  /*0ea0*/  @!P0 BRA `(.L_x_11) ;  /* 0xfffffff800ac8947 */ /* 0x000fea000383ffff */
.L_x_10:
[----:B------:R-:W-:Y:S05]  /*0eb0*/  BSYNC.RECONVERGENT B1 ;  /* 0x0000000000017941 */ /* 0x000fea0003800200 */
.L_x_9:
[----:B------:R-:W-:Y:S01]  /*0ec0*/  BSSY.RECONVERGENT B1, `(.L_x_12) ;  /* 0x0000082000017945 */ /* 0x000fe20003800200 */
[----:B------:R-:W-:-:S03]  /*0ed0*/  MOV R44, R0 ;  /* 0x00000000002c7202 */ /* 0x000fc60000000f00 */
[----:B------:R-:W-:Y:S05]  /*0ee0*/  @!P1 BRA `(.L_x_13) ;  /* 0x0000000400fc9947 */ /* 0x000fea0003800000 */
[----:B------:R-:W1:Y:S01]  /*0ef0*/  LDC R19, c[0x0][0x3a4] ;  /* 0x0000e900ff137b82 */ /* 0x000e620000000800 */
[----:B0-----:R-:W-:Y:S01]  /*0f00*/  SHF.R.U32.HI R45, RZ, 0x4, R0 ;  /* 0x00000004ff2d7819 */ /* 0x001fe20000011600 */
[----:B------:R-:W-:Y:S01]  /*0f10*/  BSSY.RECONVERGENT B2, `(.L_x_14) ;  /* 0x0000027000027945 */ /* 0x000fe20003800200 */
[----:B------:R-:W-:Y:S01]  /*0f20*/  LEA R16, R2, R39, 0x4 ;  /* 0x0000002702107211 */ /* 0x000fe200078e20ff */
[----:B------:R-:W-:Y:S01]  /*0f30*/  HFMA2 R4, -RZ, RZ, 0, 0 ;  /* 0x00000000ff047431 */ /* 0x000fe200000001ff */
[----:B------:R-:W-:-:S03]  /*0f40*/  IADD3 R6, PT, PT, R45, UR4, RZ ;  /* 0x000000042d067c10 */ /* 0x000fc6000fffe0ff */
[----:B------:R-:W0:Y:S01]  /*0f50*/  LDC R17, c[0x0][0x3a8] ;  /* 0x0000ea00ff117b82 */ /* 0x000e220000000800 */
[----:B-1----:R-:W-:-:S04]  /*0f60*/  ISETP.GE.AND P0, PT, R16, R19, PT ;  /* 0x000000131000720c */ /* 0x002fc80003f06270 */
[----:B0-----:R-:W-:-:S13]  /*0f70*/  ISETP.GE.OR P0, PT, R6, R17, P0 ;  /* 0x000000110600720c */ /* 0x001fda0000706670 */
[----:B------:R-:W-:Y:S05]  /*0f80*/  @P0 BRA `(.L_x_15) ;  /* 0x00000000007c0947 */ /* 0x000fea0003800000 */
[----:B------:R-:W0:Y:S01]  /*0f90*/  LDCU.64 UR6, c[0x0][0x390] ;  /* 0x00007200ff0677ac */ /* 0x000e220008000a00 */
[----:B------:R-:W-:Y:S01]  /*0fa0*/  IMAD R7, R16, R17, R6 ;  /* 0x0000001110077224 */ /* 0x000fe200078e0206 */
[----:B------:R-:W1:Y:S04]  /*0fb0*/  LDC.64 R4, c[0x0][0x398] ;  /* 0x0000e600ff047b82 */ /* 0x000e680000000a00 */
[----:B0-----:R-:W-:-:S04]  /*0fc0*/  IADD3 R6, P0, PT, R7, UR6, RZ ;  /* 0x0000000607067c10 */ /* 0x001fc8000ff1e0ff */
[----:B------:R-:W-:-:S05]  /*0fd0*/  LEA.HI.X.SX32 R7, R7, UR7, 0x1, P0 ;  /* 0x0000000707077c11 */ /* 0x000fca00080f0eff */
[----:B------:R-:W2:Y:S01]  /*0fe0*/  LDG.E.U8.CONSTANT R6, desc[UR8][R6.64] ;  /* 0x0000000806067981 */ /* 0x000ea2000c1e9100 */
[----:B-1----:R-:W-:-:S06]  /*0ff0*/  IMAD.WIDE R4, R16, 0x4, R4 ;  /* 0x0000000410047825 */ /* 0x002fcc00078e0204 */
[----:B------:R0:W5:Y:S01]  /*1000*/  LDG.E.CONSTANT R4, desc[UR8][R4.64] ;  /* 0x0000000804047981 */ /* 0x000162000c1e9900 */
[----:B------:R-:W-:Y:S01]  /*1010*/  BSSY.RECONVERGENT B3, `(.L_x_16) ;  /* 0x0000014000037945 */ /* 0x000fe20003800200 */
[----:B--2---:R-:W-:Y:S02]  /*1020*/  SHF.R.U32.HI R16, RZ, 0x3, R6 ;  /* 0x00000003ff107819 */ /* 0x004fe40000011606 */
[----:B------:R-:W-:Y:S02]  /*1030*/  PRMT R44, R6, 0x8880, RZ ;  /* 0x00008880062c7816 */ /* 0x000fe400000000ff */
[----:B------:R-:W-:Y:S02]  /*1040*/  LOP3.LUT R18, R16, 0xf, RZ, 0xc0, !PT ;  /* 0x0000000f10127812 */ /* 0x000fe400078ec0ff */
[----:B------:R-:W-:Y:S02]  /*1050*/  MOV R16, R44 ;  /* 0x0000002c00107202 */ /* 0x000fe40000000f00 */
[----:B------:R-:W-:-:S02]  /*1060*/  ISETP.NE.AND P0, PT, R18, 0xf, PT ;  /* 0x0000000f1200780c */ /* 0x000fc40003f05270 */
[----:B------:R-:W-:Y:S02]  /*1070*/  ISETP.GE.AND P1, PT, R16, RZ, PT ;  /* 0x000000ff1000720c */ /* 0x000fe40003f26270 */
[----:B------:R-:W-:-:S09]  /*1080*/  MOV R16, 0x7fc00000 ;  /* 0x7fc0000000107802 */ /* 0x000fd20000000f00 */
[----:B0-----:R-:W-:Y:S05]  /*1090*/  @!P0 BRA `(.L_x_17) ;  /* 0x00000000002c8947 */ /* 0x001fea0003800000 */
[----:B------:R-:W-:Y:S02]  /*10a0*/  LOP3.LUT R7, R6, 0x7, RZ, 0xc0, !PT ;  /* 0x0000000706077812 */ /* 0x000fe400078ec0ff */
[----:B------:R-:W-:Y:S02]  /*10b0*/  ISETP.NE.AND P0, PT, R18, RZ, PT ;  /* 0x000000ff1200720c */ /* 0x000fe40003f05270 */
[----:B------:R-:W0:Y:S11]  /*10c0*/  I2F.U16 R16, R7 ;  /* 0x0000000700107306 */ /* 0x000e360000101000 */
[----:B------:R-:W-:-:S02]  /*10d0*/  @P0 MOV R5, 0x3f800000 ;  /* 0x3f80000000050802 */ /* 0x000fc40000000f00 */
[----:B------:R-:W-:-:S03]  /*10e0*/  @P0 LEA R6, R18, 0x3c000000, 0x17 ;  /* 0x3c00000012060811 */ /* 0x000fc600078eb8ff */
[C---:B0-----:R-:W-:Y:S01]  /*10f0*/  @P0 FFMA R5, R16.reuse, 0.125, R5 ;  /* 0x3e00000010050823 */ /* 0x041fe20000000005 */
[----:B------:R-:W-:-:S03]  /*1100*/  @!P0 FMUL R16, R16, 0.001953125 ;  /* 0x3b00000010108820 */ /* 0x000fc60000400000 */
[----:B------:R-:W-:-:S04]  /*1110*/  @P0 FMUL R5, R5, R6 ;  /* 0x0000000605050220 */ /* 0x000fc80000400000 */
[----:B------:R-:W-:-:S04]  /*1120*/  @P0 FMUL R5, R5, 1 ;  /* 0x3f80000005050820 */ /* 0x000fc80000400000 */
[----:B------:R-:W-:-:S04]  /*1130*/  @P0 FMUL R5, R5, 1 ;  /* 0x3f80000005050820 */ /* 0x000fc80000400000 */
[----:B------:R-:W-:-:S07]  /*1140*/  @P0 FMUL R16, R5, 1 ;  /* 0x3f80000005100820 */ /* 0x000fce0000400000 */
.L_x_17:
[----:B------:R-:W-:Y:S05]  /*1150*/  BSYNC.RECONVERGENT B3 ;  /* 0x0000000000037941 */ /* 0x000fea0003800200 */
.L_x_16:
[----:B------:R-:W-:-:S05]  /*1160*/  FSEL R5, -R16, R16, !P1 ;  /* 0x0000001010057208 */ /* 0x000fca0004800100 */
[----:B-----5:R-:W-:-:S07]  /*1170*/  FMUL R4, R5, R4 ;  /* 0x0000000405047220 */ /* 0x020fce0000400000 */
.L_x_15:
[----:B------:R-:W-:Y:S05]  /*1180*/  BSYNC.RECONVERGENT B2 ;  /* 0x0000000000027941 */ /* 0x000fea0003800200 */
.L_x_14:
[----:B------:R-:W-:Y:S02]  /*1190*/  LEA R45, R45, R22, 0x6 ;  /* 0x000000162d2d7211 */ /* 0x000fe400078e30ff */
[----:B------:R-:W-:Y:S02]  /*11a0*/  ISETP.NE.AND P0, PT, R15, RZ, PT ;  /* 0x000000ff0f00720c */ /* 0x000fe40003f05270 */
[----:B------:R-:W-:Y:S01]  /*11b0*/  MOV R44, R21 ;  /* 0x00000015002c7202 */ /* 0x000fe20000000f00 */
[----:B------:R1:W-:Y:S10]  /*11c0*/  STS [R45], R4 ;  /* 0x000000042d007388 */ /* 0x0003f40000000800 */
[----:B-1----:R-:W-:Y:S05]  /*11d0*/  @!P0 BRA `(.L_x_13) ;  /* 0x0000000400408947 */ /* 0x002fea0003800000 */
[----:B------:R-:W-:Y:S01]  /*11e0*/  LOP3.LUT R5, R21, 0xf, RZ, 0xc0, !PT ;  /* 0x0000000f15057812 */ /* 0x000fe200078ec0ff */
[----:B------:R-:W-:Y:S01]  /*11f0*/  BSSY.RECONVERGENT B2, `(.L_x_18) ;  /* 0x0000025000027945 */ /* 0x000fe20003800200 */
[----:B------:R-:W-:Y:S01]  /*1200*/  SHF.R.U32.HI R6, RZ, 0x4, R21 ;  /* 0x00000004ff067819 */ /* 0x000fe20000011615 */
[----:B------:R-:W-:Y:S01]  /*1210*/  HFMA2 R4, -RZ, RZ, 0, 0 ;  /* 0x00000000ff047431 */ /* 0x000fe200000001ff */
[----:B------:R-:W-:Y:S02]  /*1220*/  LEA R16, R2, R5, 0x4 ;  /* 0x0000000502107211 */ /* 0x000fe400078e20ff */
[----:B------:R-:W-:Y:S02]  /*1230*/  IADD3 R6, PT, PT, R6, UR4, RZ ;  /* 0x0000000406067c10 */ /* 0x000fe4000fffe0ff */
[----:B------:R-:W-:-:S04]  /*1240*/  ISETP.GE.AND P0, PT, R16, R19, PT ;  /* 0x000000131000720c */ /* 0x000fc80003f06270 */
[----:B------:R-:W-:-:S13]  /*1250*/  ISETP.GE.OR P0, PT, R6, R17, P0 ;  /* 0x000000110600720c */ /* 0x000fda0000706670 */
[----:B------:R-:W-:Y:S05]  /*1260*/  @P0 BRA `(.L_x_19) ;  /* 0x0000000000740947 */ /* 0x000fea0003800000 */
[----:B------:R-:W0:Y:S01]  /*1270*/  LDCU.64 UR6, c[0x0][0x390] ;  /* 0x00007200ff0677ac */ /* 0x000e220008000a00 */
[----:B------:R-:W-:Y:S01]  /*1280*/  IMAD R5, R16, R17, R6 ;  /* 0x0000001110057224 */ /* 0x000fe200078e0206 */
[----:B------:R1:W5:Y:S04]  /*1290*/  LDG.E.CONSTANT R7, desc[UR8][R42.64] ;  /* 0x000000082a077981 */ /* 0x000368000c1e9900 */
[----:B0-----:R-:W-:-:S04]  /*12a0*/  IADD3 R4, P0, PT, R5, UR6, RZ ;  /* 0x0000000605047c10 */ /* 0x001fc8000ff1e0ff */
[----:B------:R-:W-:-:S05]  /*12b0*/  LEA.HI.X.SX32 R5, R5, UR7, 0x1, P0 ;  /* 0x0000000705057c11 */ /* 0x000fca00080f0eff */
[----:B------:R-:W2:Y:S01]  /*12c0*/  LDG.E.U8.CONSTANT R4, desc[UR8][R4.64] ;  /* 0x0000000804047981 */ /* 0x000ea2000c1e9100 */
[----:B------:R-:W-:Y:S01]  /*12d0*/  BSSY.RECONVERGENT B3, `(.L_x_20) ;  /* 0x0000014000037945 */ /* 0x000fe20003800200 */
[----:B--2---:R-:W-:-:S04]  /*12e0*/  SHF.R.U32.HI R6, RZ, 0x3, R4 ;  /* 0x00000003ff067819 */ /* 0x004fc80000011604 */
[----:B------:R-:W-:-:S04]  /*12f0*/  LOP3.LUT R16, R6, 0xf, RZ, 0xc0, !PT ;  /* 0x0000000f06107812 */ /* 0x000fc800078ec0ff */
[----:B------:R-:W-:Y:S02]  /*1300*/  ISETP.NE.AND P0, PT, R16, 0xf, PT ;  /* 0x0000000f1000780c */ /* 0x000fe40003f05270 */
[----:B------:R-:W-:-:S04]  /*1310*/  PRMT R18, R4, 0x8880, RZ ;  /* 0x0000888004127816 */ /* 0x000fc800000000ff */
[----:B------:R-:W-:-:S04]  /*1320*/  MOV R6, R18 ;  /* 0x0000001200067202 */ /* 0x000fc80000000f00 */
[----:B------:R-:W-:Y:S02]  /*1330*/  ISETP.GE.AND P1, PT, R6, RZ, PT ;  /* 0x000000ff0600720c */ /* 0x000fe40003f26270 */
[----:B------:R-:W-:Y:S01]  /*1340*/  MOV R6, 0x7fc00000 ;  /* 0x7fc0000000067802 */ /* 0x000fe20000000f00 */
[----:B-1----:R-:W-:Y:S10]  /*1350*/  @!P0 BRA `(.L_x_21) ;  /* 0x00000000002c8947 */ /* 0x002ff40003800000 */
        /* <DEDUP_REMOVED lines=11> */
.L_x_21:
[----:B------:R-:W-:Y:S05]  /*1410*/  BSYNC.RECONVERGENT B3 ;  /* 0x0000000000037941 */ /* 0x000fea0003800200 */
.L_x_20:
[----:B------:R-:W-:-:S05]  /*1420*/  FSEL R4, -R6, R6, !P1 ;  /* 0x0000000606047208 */ /* 0x000fca0004800100 */
[----:B-----5:R-:W-:-:S07]  /*1430*/  FMUL R4, R4, R7 ;  /* 0x0000000704047220 */ /* 0x020fce0000400000 */
.L_x_19:
[----:B------:R-:W-:Y:S05]  /*1440*/  BSYNC.RECONVERGENT B2 ;  /* 0x0000000000027941 */ /* 0x000fea0003800200 */
.L_x_18:
[----:B------:R1:W-:Y:S01]  /*1450*/  STS [R9], R4 ;  /* 0x0000000409007388 */ /* 0x0003e20000000800 */
[----:B------:R-:W-:Y:S02]  /*1460*/  ISETP.NE.AND P0, PT, R15, 0x1, PT ;  /* 0x000000010f00780c */ /* 0x000fe40003f05270 */
[----:B------:R-:W-:-:S11]  /*1470*/  MOV R44, R3 ;  /* 0x00000003002c7202 */ /* 0x000fd60000000f00 */
[----:B-1----:R-:W-:Y:S05]  /*1480*/  @!P0 BRA `(.L_x_13) ;  /* 0x0000000000948947 */ /* 0x002fea0003800000 */
[----:B------:R-:W-:Y:S02]  /*1490*/  SHF.R.U32.HI R4, RZ, 0x4, R3 ;  /* 0x00000004ff047819 */ /* 0x000fe40000011603 */
[----:B------:R-:W-:Y:S02]  /*14a0*/  ISETP.GE.AND P0, PT, R12, R19, PT ;  /* 0x000000130c00720c */ /* 0x000fe40003f06270 */
[----:B------:R-:W-:Y:S02]  /*14b0*/  IADD3 R4, PT, PT, R4, UR4, RZ ;  /* 0x0000000404047c10 */ /* 0x000fe4000fffe0ff */
[----:B------:R-:W-:Y:S02]  /*14c0*/  IADD3 R44, PT, PT, R3, UR10, RZ ;  /* 0x0000000a032c7c10 */ /* 0x000fe4000fffe0ff */
[----:B------:R-:W-:-:S13]  /*14d0*/  ISETP.LT.AND P0, PT, R4, R17, !P0 ;  /* 0x000000110400720c */ /* 0x000fda0004701270 */
[----:B------:R1:W-:Y:S01]  /*14e0*/  @!P0 STS [R11], RZ ;  /* 0x000000ff0b008388 */ /* 0x0003e20000000800 */
[----:B------:R-:W-:Y:S05]  /*14f0*/  @!P0 BRA `(.L_x_13) ;  /* 0x0000000000788947 */ /* 0x000fea0003800000 */
[----:B------:R-:W0:Y:S01]  /*1500*/  LDCU.64 UR6, c[0x0][0x390] ;  /* 0x00007200ff0677ac */ /* 0x000e220008000a00 */
[----:B------:R-:W-:Y:S01]  /*1510*/  IMAD R17, R12, R17, R4 ;  /* 0x000000110c117224 */ /* 0x000fe200078e0204 */
[----:B------:R2:W5:Y:S04]  /*1520*/  LDG.E.CONSTANT R7, desc[UR8][R40.64] ;  /* 0x0000000828077981 */ /* 0x000568000c1e9900 */
[----:B0-----:R-:W-:-:S04]  /*1530*/  IADD3 R4, P0, PT, R17, UR6, RZ ;  /* 0x0000000611047c10 */ /* 0x001fc8000ff1e0ff */
[----:B------:R-:W-:-:S05]  /*1540*/  LEA.HI.X.SX32 R5, R17, UR7, 0x1, P0 ;  /* 0x0000000711057c11 */ /* 0x000fca00080f0eff */
[----:B------:R-:W4:Y:S01]  /*1550*/  LDG.E.U8.CONSTANT R4, desc[UR8][R4.64] ;  /* 0x0000000804047981 */ /* 0x000f22000c1e9100 */
[----:B------:R-:W-:Y:S01]  /*1560*/  BSSY.RECONVERGENT B2, `(.L_x_22) ;  /* 0x0000014000027945 */ /* 0x000fe20003800200 */
[----:B----4-:R-:W-:-:S04]  /*1570*/  SHF.R.U32.HI R6, RZ, 0x3, R4 ;  /* 0x00000003ff067819 */ /* 0x010fc80000011604 */
[----:B------:R-:W-:-:S04]  /*1580*/  LOP3.LUT R16, R6, 0xf, RZ, 0xc0, !PT ;  /* 0x0000000f06107812 */ /* 0x000fc800078ec0ff */
[----:B------:R-:W-:Y:S02]  /*1590*/  ISETP.NE.AND P0, PT, R16, 0xf, PT ;  /* 0x0000000f1000780c */ /* 0x000fe40003f05270 */
[----:B------:R-:W-:-:S04]  /*15a0*/  PRMT R17, R4, 0x8880, RZ ;  /* 0x0000888004117816 */ /* 0x000fc800000000ff */
[----:B------:R-:W-:-:S04]  /*15b0*/  MOV R6, R17 ;  /* 0x0000001100067202 */ /* 0x000fc80000000f00 */
[----:B------:R-:W-:Y:S02]  /*15c0*/  ISETP.GE.AND P1, PT, R6, RZ, PT ;  /* 0x000000ff0600720c */ /* 0x000fe40003f26270 */
[----:B------:R-:W-:Y:S01]  /*15d0*/  MOV R6, 0x7fc00000 ;  /* 0x7fc0000000067802 */ /* 0x000fe20000000f00 */
[----:B--2---:R-:W-:Y:S10]  /*15e0*/  @!P0 BRA `(.L_x_23) ;  /* 0x00000000002c8947 */ /* 0x004ff40003800000 */
        /* <DEDUP_REMOVED lines=11> */
.L_x_23:
[----:B------:R-:W-:Y:S05]  /*16a0*/  BSYNC.RECONVERGENT B2 ;  /* 0x0000000000027941 */ /* 0x000fea0003800200 */
.L_x_22:
[----:B------:R-:W-:-:S05]  /*16b0*/  FSEL R6, -R6, R6, !P1 ;  /* 0x0000000606067208 */ /* 0x000fca0004800100 */
[----:B-----5:R-:W-:-:S05]  /*16c0*/  FMUL R6, R6, R7 ;  /* 0x0000000706067220 */ /* 0x020fca0000400000 */
[----:B------:R2:W-:Y:S02]  /*16d0*/  STS [R11], R6 ;  /* 0x000000060b007388 */ /* 0x0005e40000000800 */
.L_x_13:
[----:B------:R-:W-:Y:S05]  /*16e0*/  BSYNC.RECONVERGENT B1 ;  /* 0x0000000000017941 */ /* 0x000fea0003800200 */
.L_x_12:
[----:B------:R-:W-:Y:S05]  /*16f0*/  @!P3 BRA `(.L_x_2) ;  /* 0x0000000c0018b947 */ /* 0x000fea0003800000 */
.L_x_41:
[----:B----4-:R-:W4:Y:S01]  /*1700*/  LDC R17, c[0x0][0x3a4] ;  /* 0x0000e900ff117b82 */ /* 0x010f220000000800 */
[----:B------:R-:W-:Y:S01]  /*1710*/  LOP3.LUT R19, R44, 0xf, RZ, 0xc0, !PT ;  /* 0x0000000f2c137812 */ /* 0x000fe200078ec0ff */
[----:B------:R-:W-:Y:S01]  /*1720*/  BSSY.RECONVERGENT B1, `(.L_x_24) ;  /* 0x0000036000017945 */ /* 0x000fe20003800200 */
[----:B0-----:R-:W-:Y:S02]  /*1730*/  SHF.R.U32.HI R45, RZ, 0x4, R44 ;  /* 0x00000004ff2d7819 */ /* 0x001fe4000001162c */
[----:B------:R-:W-:Y:S02]  /*1740*/  LEA R18, R2, R19, 0x4 ;  /* 0x0000001302127211 */ /* 0x000fe400078e20ff */
[----:B------:R-:W-:Y:S01]  /*1750*/  IADD3 R7, PT, PT, R45, UR4, RZ ;  /* 0x000000042d077c10 */ /* 0x000fe2000fffe0ff */
[----:B------:R-:W0:Y:S01]  /*1760*/  LDC R16, c[0x0][0x3a8] ;  /* 0x0000ea00ff107b82 */ /* 0x000e220000000800 */
[----:B----4-:R-:W-:-:S04]  /*1770*/  ISETP.GE.AND P0, PT, R18, R17, PT ;  /* 0x000000111200720c */ /* 0x010fc80003f06270 */
[----:B0-----:R-:W-:-:S13]  /*1780*/  ISETP.GE.OR P0, PT, R7, R16, P0 ;  /* 0x000000100700720c */ /* 0x001fda0000706670 */
[----:B------:R-:W-:Y:S05]  /*1790*/  @P0 BRA `(.L_x_25) ;  /* 0x0000000000980947 */ /* 0x000fea0003800000 */
[----:B------:R-:W-:Y:S01]  /*17a0*/  IMAD R7, R18, R16, R7 ;  /* 0x0000001012077224 */ /* 0x000fe200078e0207 */
[----:B------:R-:W0:Y:S04]  /*17b0*/  LDC.64 R4, c[0x0][0x398] ;  /* 0x0000e600ff047b82 */ /* 0x000e280000000a00 */
[----:B--2---:R-:W-:-:S04]  /*17c0*/  IADD3 R6, P0, PT, R7, UR14, RZ ;  /* 0x0000000e07067c10 */ /* 0x004fc8000ff1e0ff */
[----:B------:R-:W-:-:S05]  /*17d0*/  LEA.HI.X.SX32 R7, R7, UR15, 0x1, P0 ;  /* 0x0000000f07077c11 */ /* 0x000fca00080f0eff */
[----:B------:R-:W2:Y:S01]  /*17e0*/  LDG.E.U8.CONSTANT R6, desc[UR8][R6.64] ;  /* 0x0000000806067981 */ /* 0x000ea2000c1e9100 */
[----:B0-----:R-:W-:-:S06]  /*17f0*/  IMAD.WIDE R4, R18, 0x4, R4 ;  /* 0x0000000412047825 */ /* 0x001fcc00078e0204 */
[----:B------:R0:W5:Y:S01]  /*1800*/  LDG.E.CONSTANT R4, desc[UR8][R4.64] ;  /* 0x0000000804047981 */ /* 0x000162000c1e9900 */
[----:B------:R-:W-:Y:S01]  /*1810*/  BSSY.RECONVERGENT B2, `(.L_x_26) ;  /* 0x0000011000027945 */ /* 0x000fe20003800200 */
[----:B------:R-:W-:Y:S02]  /*1820*/  MOV R46, 0x7fc00000 ;  /* 0x7fc00000002e7802 */ /* 0x000fe40000000f00 */
[----:B--2---:R-:W-:-:S04]  /*1830*/  SHF.R.U32.HI R18, RZ, 0x3, R6 ;  /* 0x00000003ff127819 */ /* 0x004fc80000011606 */
[----:B------:R-:W-:-:S04]  /*1840*/  LOP3.LUT R18, R18, 0xf, RZ, 0xc0, !PT ;  /* 0x0000000f12127812 */ /* 0x000fc800078ec0ff */
[----:B------:R-:W-:-:S13]  /*1850*/  ISETP.NE.AND P0, PT, R18, 0xf, PT ;  /* 0x0000000f1200780c */ /* 0x000fda0003f05270 */
        /* <DEDUP_REMOVED lines=12> */
.L_x_27:
[----:B------:R-:W-:Y:S05]  /*1920*/  BSYNC.RECONVERGENT B2 ;  /* 0x0000000000027941 */ /* 0x000fea0003800200 */
.L_x_26:
[----:B------:R-:W0:Y:S01]  /*1930*/  S2UR UR7, SR_CgaCtaId ;  /* 0x00000000000779c3 */ /* 0x000e220000008800 */
[----:B------:R-:W-:Y:S01]  /*1940*/  UMOV UR6, 0x400 ;  /* 0x0000040000067882 */ /* 0x000fe20000000000 */
[----:B------:R-:W-:Y:S01]  /*1950*/  PRMT R5, R6, 0x8880, RZ ;  /* 0x0000888006057816 */ /* 0x000fe200000000ff */
[----:B------:R-:W-:-:S03]  /*1960*/  UIADD3 UR6, UPT, UPT, UR6, 0x400, URZ ;  /* 0x0000040006067890 */ /* 0x000fc6000fffe0ff */
[----:B------:R-:W-:-:S04]  /*1970*/  ISETP.GE.AND P0, PT, R5, RZ, PT ;  /* 0x000000ff0500720c */ /* 0x000fc80003f06270 */
[----:B------:R-:W-:-:S05]  /*1980*/  FSEL R5, -R46, R46, !P0 ;  /* 0x0000002e2e057208 */ /* 0x000fca0004000100 */
[----:B-----5:R-:W-:Y:S01]  /*1990*/  FMUL R4, R5, R4 ;  /* 0x0000000405047220 */ /* 0x020fe20000400000 */
[----:B0-----:R-:W-:-:S06]  /*19a0*/  ULEA UR6, UR7, UR6, 0x18 ;  /* 0x0000000607067291 */ /* 0x001fcc000f8ec0ff */
[----:B------:R-:W-:-:S04]  /*19b0*/  MOV R18, UR6 ;  /* 0x0000000600127c02 */ /* 0x000fc80008000f00 */
[----:B------:R-:W-:-:S04]  /*19c0*/  LEA R6, R45, R18, 0x6 ;  /* 0x000000122d067211 */ /* 0x000fc800078e30ff */
[----:B------:R-:W-:-:S05]  /*19d0*/  LEA R19, R19, R6, 0x2 ;  /* 0x0000000613137211 */ /* 0x000fca00078e10ff */
[----:B------:R0:W-:Y:S01]  /*19e0*/  STS [R19], R4 ;  /* 0x0000000413007388 */ /* 0x0001e20000000800 */
[----:B------:R-:W-:Y:S05]  /*19f0*/  BRA `(.L_x_28) ;  /* 0x0000000000207947 */ /* 0x000fea0003800000 */
.L_x_25:
[----:B------:R-:W0:Y:S01]  /*1a00*/  S2UR UR7, SR_CgaCtaId ;  /* 0x00000000000779c3 */ /* 0x000e220000008800 */
[----:B------:R-:W-:Y:S02]  /*1a10*/  UMOV UR6, 0x400 ;  /* 0x0000040000067882 */ /* 0x000fe40000000000 */
[----:B------:R-:W-:-:S04]  /*1a20*/  UIADD3 UR6, UPT, UPT, UR6, 0x400, URZ ;  /* 0x0000040006067890 */ /* 0x000fc8000fffe0ff */
[----:B0-----:R-:W-:-:S06]  /*1a30*/  ULEA UR6, UR7, UR6, 0x18 ;  /* 0x0000000607067291 */ /* 0x001fcc000f8ec0ff */
[----:B------:R-:W-:-:S04]  /*1a40*/  MOV R18, UR6 ;  /* 0x0000000600127c02 */ /* 0x000fc80008000f00 */
[----:B------:R-:W-:-:S04]  /*1a50*/  LEA R4, R45, R18, 0x6 ;  /* 0x000000122d047211 */ /* 0x000fc800078e30ff */
[----:B------:R-:W-:-:S05]  /*1a60*/  LEA R4, R19, R4, 0x2 ;  /* 0x0000000413047211 */ /* 0x000fca00078e10ff */
[----:B------:R4:W-:Y:S02]  /*1a70*/  STS [R4], RZ ;  /* 0x000000ff04007388 */ /* 0x0009e40000000800 */
.L_x_28:
[----:B------:R-:W-:Y:S05]  /*1a80*/  BSYNC.RECONVERGENT B1 ;  /* 0x0000000000017941 */ /* 0x000fea0003800200 */
.L_x_24:
[----:B0-----:R-:W-:Y:S01]  /*1a90*/  IADD3 R19, PT, PT, R44, UR10, RZ ;  /* 0x0000000a2c137c10 */ /* 0x001fe2000fffe0ff */
[----:B------:R-:W-:Y:S03]  /*1aa0*/  BSSY.RECONVERGENT B1, `(.L_x_29) ;  /* 0x000002c000017945 */ /* 0x000fe60003800200 */
[----:B------:R-:W-:Y:S02]  /*1ab0*/  LOP3.LUT R45, R19, 0xf, RZ, 0xc0, !PT ;  /* 0x0000000f132d7812 */ /* 0x000fe400078ec0ff */
[----:B------:R-:W-:Y:S02]  /*1ac0*/  SHF.R.U32.HI R47, RZ, 0x4, R19 ;  /* 0x00000004ff2f7819 */ /* 0x000fe40000011613 */
[----:B------:R-:W-:Y:S02]  /*1ad0*/  LEA R44, R2, R45, 0x4 ;  /* 0x0000002d022c7211 */ /* 0x000fe400078e20ff */
[----:B------:R-:W-:-:S02]  /*1ae0*/  IADD3 R7, PT, PT, R47, UR4, RZ ;  /* 0x000000042f077c10 */ /* 0x000fc4000fffe0ff */
[----:B------:R-:W-:-:S04]  /*1af0*/  ISETP.GE.AND P0, PT, R44, R17, PT ;  /* 0x000000112c00720c */ /* 0x000fc80003f06270 */
[----:B------:R-:W-:-:S13]  /*1b00*/  ISETP.LT.AND P0, PT, R7, R16, !P0 ;  /* 0x000000100700720c */ /* 0x000fda0004701270 */
[----:B----4-:R-:W-:-:S04]  /*1b10*/  @!P0 LEA R4, R47, R18, 0x6 ;  /* 0x000000122f048211 */ /* 0x010fc800078e30ff */
[----:B------:R-:W-:-:S05]  /*1b20*/  @!P0 LEA R4, R45, R4, 0x2 ;  /* 0x000000042d048211 */ /* 0x000fca00078e10ff */
[----:B------:R0:W-:Y:S01]  /*1b30*/  @!P0 STS [R4], RZ ;  /* 0x000000ff04008388 */ /* 0x0001e20000000800 */
[----:B------:R-:W-:Y:S05]  /*1b40*/  @!P0 BRA `(.L_x_30) ;  /* 0x0000000000848947 */ /* 0x000fea0003800000 */
[----:B------:R-:W-:Y:S01]  /*1b50*/  IMAD R7, R44, R16, R7 ;  /* 0x000000102c077224 */ /* 0x000fe200078e0207 */
[----:B0-----:R-:W0:Y:S04]  /*1b60*/  LDC.64 R4, c[0x0][0x398] ;  /* 0x0000e600ff047b82 */ /* 0x001e280000000a00 */
[----:B--2---:R-:W-:-:S04]  /*1b70*/  IADD3 R6, P0, PT, R7, UR14, RZ ;  /* 0x0000000e07067c10 */ /* 0x004fc8000ff1e0ff */
[----:B------:R-:W-:-:S05]  /*1b80*/  LEA.HI.X.SX32 R7, R7, UR15, 0x1, P0 ;  /* 0x0000000f07077c11 */ /* 0x000fca00080f0eff */
[----:B------:R-:W2:Y:S01]  /*1b90*/  LDG.E.U8.CONSTANT R6, desc[UR8][R6.64] ;  /* 0x0000000806067981 */ /* 0x000ea2000c1e9100 */
[----:B0-----:R-:W-:-:S06]  /*1ba0*/  IMAD.WIDE R4, R44, 0x4, R4 ;  /* 0x000000042c047825 */ /* 0x001fcc00078e0204 */
        /* <DEDUP_REMOVED lines=21> */
.L_x_32:
[----:B------:R-:W-:Y:S05]  /*1d00*/  BSYNC.RECONVERGENT B2 ;  /* 0x0000000000027941 */ /* 0x000fea0003800200 */
.L_x_31:
[----:B------:R-:W-:Y:S02]  /*1d10*/  FSEL R5, -R44, R44, !P1 ;  /* 0x0000002c2c057208 */ /* 0x000fe40004800100 */
[----:B------:R-:W-:-:S03]  /*1d20*/  LEA R6, R47, R18, 0x6 ;  /* 0x000000122f067211 */ /* 0x000fc600078e30ff */
[----:B-----5:R-:W-:Y:S01]  /*1d30*/  FMUL R4, R5, R4 ;  /* 0x0000000405047220 */ /* 0x020fe20000400000 */
[----:B------:R-:W-:-:S05]  /*1d40*/  LEA R45, R45, R6, 0x2 ;  /* 0x000000062d2d7211 */ /* 0x000fca00078e10ff */
[----:B------:R4:W-:Y:S02]  /*1d50*/  STS [R45], R4 ;  /* 0x000000042d007388 */ /* 0x0009e40000000800 */
.L_x_30:
[----:B------:R-:W-:Y:S05]  /*1d60*/  BSYNC.RECONVERGENT B1 ;  /* 0x0000000000017941 */ /* 0x000fea0003800200 */
.L_x_29:
[----:B------:R-:W-:Y:S01]  /*1d70*/  IADD3 R19, PT, PT, R19, UR10, RZ ;  /* 0x0000000a13137c10 */ /* 0x000fe2000fffe0ff */
[----:B------:R-:W-:Y:S03]  /*1d80*/  BSSY.RECONVERGENT B1, `(.L_x_33) ;  /* 0x000002c000017945 */ /* 0x000fe60003800200 */
[----:B----4-:R-:W-:Y:S02]  /*1d90*/  LOP3.LUT R45, R19, 0xf, RZ, 0xc0, !PT ;  /* 0x0000000f132d7812 */ /* 0x010fe400078ec0ff */
[----:B------:R-:W-:Y:S02]  /*1da0*/  SHF.R.U32.HI R47, RZ, 0x4, R19 ;  /* 0x00000004ff2f7819 */ /* 0x000fe40000011613 */
[----:B------:R-:W-:Y:S02]  /*1db0*/  LEA R44, R2, R45, 0x4 ;  /* 0x0000002d022c7211 */ /* 0x000fe400078e20ff */
[----:B------:R-:W-:-:S02]  /*1dc0*/  IADD3 R7, PT, PT, R47, UR4, RZ ;  /* 0x000000042f077c10 */ /* 0x000fc4000fffe0ff */
[----:B------:R-:W-:-:S04]  /*1dd0*/  ISETP.GE.AND P0, PT, R44, R17, PT ;  /* 0x000000112c00720c */ /* 0x000fc80003f06270 */
[----:B------:R-:W-:-:S13]  /*1de0*/  ISETP.LT.AND P0, PT, R7, R16, !P0 ;  /* 0x000000100700720c */ /* 0x000fda0004701270 */
[----:B0-----:R-:W-:-:S04]  /*1df0*/  @!P0 LEA R4, R47, R18, 0x6 ;  /* 0x000000122f048211 */ /* 0x001fc800078e30ff */
        /* <DEDUP_REMOVED lines=30> */
.L_x_36:
[----:B------:R-:W-:Y:S05]  /*1fe0*/  BSYNC.RECONVERGENT B2 ;  /* 0x0000000000027941 */ /* 0x000fea0003800200 */
.L_x_35:
[----:B------:R-:W-:Y:S02]  /*1ff0*/  FSEL R5, -R44, R44, !P1 ;  /* 0x0000002c2c057208 */ /* 0x000fe40004800100 */
[----:B------:R-:W-:-:S03]  /*2000*/  LEA R6, R47, R18, 0x6 ;  /* 0x000000122f067211 */ /* 0x000fc600078e30ff */
[----:B-----5:R-:W-:Y:S01]  /*2010*/  FMUL R4, R5, R4 ;  /* 0x0000000405047220 */ /* 0x020fe20000400000 */
[----:B------:R-:W-:-:S05]  /*2020*/  LEA R45, R45, R6, 0x2 ;  /* 0x000000062d2d7211 */ /* 0x000fca00078e10ff */
[----:B------:R4:W-:Y:S02]  /*2030*/  STS [R45], R4 ;  /* 0x000000042d007388 */ /* 0x0009e40000000800 */
.L_x_34:
[----:B------:R-:W-:Y:S05]  /*2040*/  BSYNC.RECONVERGENT B1 ;  /* 0x0000000000017941 */ /* 0x000fea0003800200 */
.L_x_33:
        /* <DEDUP_REMOVED lines=12> */
[----:B------:R-:W-:Y:S02]  /*2110*/  IMAD R16, R44, R16, R5 ;  /* 0x000000102c107224 */ /* 0x000fe400078e0205 */
[----:B0-----:R-:W0:Y:S03]  /*2120*/  LDC.64 R4, c[0x0][0x398] ;  /* 0x0000e600ff047b82 */ /* 0x001e260000000a00 */
[----:B--2---:R-:W-:-:S04]  /*2130*/  IADD3 R6, P0, PT, R16, UR14, RZ ;  /* 0x0000000e10067c10 */ /* 0x004fc8000ff1e0ff */
[----:B------:R-:W-:-:S05]  /*2140*/  LEA.HI.X.SX32 R7, R16, UR15, 0x1, P0 ;  /* 0x0000000f10077c11 */ /* 0x000fca00080f0eff */
[----:B------:R-:W2:Y:S01]  /*2150*/  LDG.E.U8.CONSTANT R6, desc[UR8][R6.64] ;  /* 0x0000000806067981 */ /* 0x000ea2000c1e9100 */
[----:B0-----:R-:W-:-:S06]  /*2160*/  IMAD.WIDE R4, R44, 0x4, R4 ;  /* 0x000000042c047825 */ /* 0x001fcc00078e0204 */
[----:B------:R0:W5:Y:S01]  /*2170*/  LDG.E.CONSTANT R4, desc[UR8][R4.64] ;  /* 0x0000000804047981 */ /* 0x000162000c1e9900 */
[----:B------:R-:W-:Y:S01]  /*2180*/  BSSY.RECONVERGENT B2, `(.L_x_39) ;  /* 0x0000015000027945 */ /* 0x000fe20003800200 */
[----:B------:R-:W-:Y:S02]  /*2190*/  LEA R18, R47, R18, 0x6 ;  /* 0x000000122f127211 */ /* 0x000fe400078e30ff */
[----:B--2---:R-:W-:Y:S02]  /*21a0*/  SHF.R.U32.HI R16, RZ, 0x3, R6 ;  /* 0x00000003ff107819 */ /* 0x004fe40000011606 */
[----:B------:R-:W-:Y:S02]  /*21b0*/  PRMT R44, R6, 0x8880, RZ ;  /* 0x00008880062c7816 */ /* 0x000fe400000000ff */
[----:B------:R-:W-:Y:S02]  /*21c0*/  LOP3.LUT R17, R16, 0xf, RZ, 0xc0, !PT ;  /* 0x0000000f10117812 */ /* 0x000fe400078ec0ff */
[----:B------:R-:W-:-:S02]  /*21d0*/  MOV R16, R44 ;  /* 0x0000002c00107202 */ /* 0x000fc40000000f00 */
[----:B------:R-:W-:Y:S02]  /*21e0*/  ISETP.NE.AND P0, PT, R17, 0xf, PT ;  /* 0x0000000f1100780c */ /* 0x000fe40003f05270 */
        /* <DEDUP_REMOVED lines=14> */
.L_x_40:
[----:B------:R-:W-:Y:S05]  /*22d0*/  BSYNC.RECONVERGENT B2 ;  /* 0x0000000000027941 */ /* 0x000fea0003800200 */
.L_x_39:
[----:B------:R-:W-:Y:S02]  /*22e0*/  FSEL R5, -R16, R16, !P1 ;  /* 0x0000001010057208 */ /* 0x000fe40004800100 */
[----:B------:R-:W-:-:S03]  /*22f0*/  LEA R45, R45, R18, 0x2 ;  /* 0x000000122d2d7211 */ /* 0x000fc600078e10ff */
[----:B-----5:R-:W-:-:S05]  /*2300*/  FMUL R4, R5, R4 ;  /* 0x0000000405047220 */ /* 0x020fca0000400000 */
[----:B------:R4:W-:Y:S02]  /*2310*/  STS [R45], R4 ;  /* 0x000000042d007388 */ /* 0x0009e40000000800 */
.L_x_38:
[----:B------:R-:W-:Y:S05]  /*2320*/  BSYNC.RECONVERGENT B1 ;  /* 0x0000000000017941 */ /* 0x000fea0003800200 */
.L_x_37:
[----:B------:R-:W-:-:S04]  /*2330*/  IADD3 R44, PT, PT, R19, UR10, RZ ;  /* 0x0000000a132c7c10 */ /* 0x000fc8000fffe0ff */
[----:B------:R-:W-:-:S13]  /*2340*/  ISETP.GE.U32.AND P0, PT, R44, 0x100, PT ;  /* 0x000001002c00780c */ /* 0x000fda0003f06070 */
[----:B------:R-:W-:Y:S05]  /*2350*/  @!P0 BRA `(.L_x_41) ;  /* 0xfffffff000e88947 */ /* 0x000fea000383ffff */
.L_x_2:
[----:B012-4-:R-:W-:Y:S05]  /*2360*/  BSYNC.RECONVERGENT B0 ;  /* 0x0000000000007941 */ /* 0x017fea0003800200 */
.L_x_1:
[----:B------:R-:W0:Y:S01]  /*2370*/  LDCU UR6, c[0x0][0x3a4] ;  /* 0x00007480ff0677ac */ /* 0x000e220008000800 */
[----:B------:R-:W-:Y:S01]  /*2380*/  LEA R4, R2, R39, 0x4 ;  /* 0x0000002702047211 */ /* 0x000fe200078e20ff */
[----:B------:R-:W-:Y:S01]  /*2390*/  BSSY.RECONVERGENT B0, `(.L_x_42) ;  /* 0x00002b6000007945 */ /* 0x000fe20003800200 */
[----:B------:R-:W-:Y:S02]  /*23a0*/  BAR.SYNC.DEFER_BLOCKING 0x0 ;  /* 0x0000000000007b1d */ /* 0x000fe40000010000 */
[----:B0-----:R-:W-:-:S13]  /*23b0*/  ISETP.GE.AND P0, PT, R4, UR6, PT ;  /* 0x0000000604007c0c */ /* 0x001fda000bf06270 */
[----:B------:R-:W-:Y:S05]  /*23c0*/  @P0 BRA `(.L_x_43) ;  /* 0x0000002800c80947 */ /* 0x000fea0003800000 */
[----:B------:R-:W0:Y:S01]  /*23d0*/  LDCU UR24, c[0x0][0x3a0] ;  /* 0x00007400ff1877ac */ /* 0x000e220008000800 */
[----:B------:R-:W-:Y:S02]  /*23e0*/  UIADD3 UR6, UPT, UPT, UR5, 0x9, URZ ;  /* 0x0000000905067890 */ /* 0x000fe4000fffe0ff */
[----:B------:R-:W-:Y:S02]  /*23f0*/  UIADD3 UR11, UPT, UPT, UR5, 0xb, URZ ;  /* 0x0000000b050b7890 */ /* 0x000fe4000fffe0ff */
[----:B------:R-:W-:Y:S02]  /*2400*/  UIADD3 UR7, UPT, UPT, UR5, 0xa, URZ ;  /* 0x0000000a05077890 */ /* 0x000fe4000fffe0ff */
[----:B------:R-:W-:Y:S02]  /*2410*/  UIADD3 UR20, UPT, UPT, UR5, 0xc, URZ ;  /* 0x0000000c05147890 */ /* 0x000fe4000fffe0ff */
[----:B------:R-:W-:Y:S02]  /*2420*/  UIADD3 UR21, UPT, UPT, UR5, 0xd, URZ ;  /* 0x0000000d05157890 */ /* 0x000fe4000fffe0ff */
[----:B------:R-:W-:-:S02]  /*2430*/  UIADD3 UR22, UPT, UPT, UR5, 0xe, URZ ;  /* 0x0000000e05167890 */ /* 0x000fc4000fffe0ff */
[----:B------:R-:W-:Y:S02]  /*2440*/  UIADD3 UR23, UPT, UPT, UR5, 0xf, URZ ;  /* 0x0000000f05177890 */ /* 0x000fe4000fffe0ff */
[----:B0-----:R-:W-:Y:S02]  /*2450*/  UISETP.GE.AND UP6, UPT, UR5, UR24, UPT ;  /* 0x000000180500728c */ /* 0x001fe4000bfc6270 */
[----:B------:R-:W-:Y:S02]  /*2460*/  UISETP.GE.AND UP2, UPT, UR6, UR24, UPT ;  /* 0x000000180600728c */ /* 0x000fe4000bf46270 */
[----:B------:R-:W-:Y:S02]  /*2470*/  UISETP.GE.AND UP1, UPT, UR11, UR24, UPT ;  /* 0x000000180b00728c */ /* 0x000fe4000bf26270 */
[----:B------:R-:W-:Y:S02]  /*2480*/  UP2UR UR11, UPR, URZ, 0x4 ;  /* 0x00000004ff0b7883 */ /* 0x000fe40008000000 */
[----:B------:R-:W-:-:S02]  /*2490*/  UIADD3 UR12, UPT, UPT, UR5, 0x1, URZ ;  /* 0x00000001050c7890 */ /* 0x000fc4000fffe0ff */
[----:B------:R-:W-:Y:S02]  /*24a0*/  UIADD3 UR13, UPT, UPT, UR5, 0x2, URZ ;  /* 0x00000002050d7890 */ /* 0x000fe4000fffe0ff */
[----:B------:R-:W-:Y:S02]  /*24b0*/  UIADD3 UR14, UPT, UPT, UR5, 0x3, URZ ;  /* 0x00000003050e7890 */ /* 0x000fe4000fffe0ff */
[----:B------:R-:W-:Y:S02]  /*24c0*/  UIADD3 UR15, UPT, UPT, UR5, 0x4, URZ ;  /* 0x00000004050f7890 */ /* 0x000fe4000fffe0ff */
[----:B------:R-:W-:Y:S02]  /*24d0*/  UIADD3 UR16, UPT, UPT, UR5, 0x5, URZ ;  /* 0x0000000505107890 */ /* 0x000fe4000fffe0ff */
[----:B------:R-:W-:Y:S02]  /*24e0*/  UIADD3 UR17, UPT, UPT, UR5, 0x6, URZ ;  /* 0x0000000605117890 */ /* 0x000fe4000fffe0ff */
[----:B------:R-:W-:-:S02]  /*24f0*/  UIADD3 UR18, UPT, UPT, UR5, 0x7, URZ ;  /* 0x0000000705127890 */ /* 0x000fc4000fffe0ff */
[----:B------:R-:W-:Y:S02]  /*2500*/  UIADD3 UR19, UPT, UPT, UR5, 0x8, URZ ;  /* 0x0000000805137890 */ /* 0x000fe4000fffe0ff */
[----:B------:R-:W-:Y:S02]  /*2510*/  UISETP.GE.AND UP0, UPT, UR7, UR24, UPT ;  /* 0x000000180700728c */ /* 0x000fe4000bf06270 */
[----:B------:R-:W-:Y:S02]  /*2520*/  UISETP.GE.AND UP2, UPT, UR20, UR24, UPT ;  /* 0x000000181400728c */ /* 0x000fe4000bf46270 */
[----:B------:R-:W-:Y:S02]  /*2530*/  UISETP.GE.AND UP3, UPT, UR21, UR24, UPT ;  /* 0x000000181500728c */ /* 0x000fe4000bf66270 */
[----:B------:R-:W-:Y:S02]  /*2540*/  UISETP.GE.AND UP4, UPT, UR22, UR24, UPT ;  /* 0x000000181600728c */ /* 0x000fe4000bf86270 */
[----:B------:R-:W-:Y:S01]  /*2550*/  UISETP.GE.AND UP5, UPT, UR23, UR24, UPT ;  /* 0x000000181700728c */ /* 0x000fe2000bfa6270 */
[----:B------:R-:W-:Y:S10]  /*2560*/  BRA.U UP6, `(.L_x_44) ;  /* 0x0000000106a07547 */ /* 0x000ff4000b800000 */
[----:B------:R-:W0:Y:S01]  /*2570*/  S2UR UR7, SR_CgaCtaId ;  /* 0x00000000000779c3 */ /* 0x000e220000008800 */
[----:B------:R-:W-:Y:S01]  /*2580*/  UMOV UR6, 0x400 ;  /* 0x0000040000067882 */ /* 0x000fe20000000000 */
[----:B------:R-:W-:Y:S04]  /*2590*/  LDS R17, [R22] ;  /* 0x0000000016117984 */ /* 0x000fe80000000800 */
[----:B------:R-:W-:Y:S04]  /*25a0*/  LDS R47, [R22+0x40] ;  /* 0x00004000162f7984 */ /* 0x000fe80000000800 */
[----:B------:R-:W-:Y:S04]  /*25b0*/  LDS R48, [R22+0x80] ;  /* 0x0000800016307984 */ /* 0x000fe80000000800 */
[----:B------:R-:W-:Y:S04]  /*25c0*/  LDS R46, [R22+0xc0] ;  /* 0x0000c000162e7984 */ /* 0x000fe80000000800 */
[----:B------:R-:W-:Y:S04]  /*25d0*/  LDS R45, [R22+0x100] ;  /* 0x00010000162d7984 */ /* 0x000fe80000000800 */
[----:B------:R-:W-:Y:S01]  /*25e0*/  LDS R44, [R22+0x140] ;  /* 0x00014000162c7984 */ /* 0x000fe20000000800 */
[----:B0-----:R-:W-:-:S03]  /*25f0*/  ULEA UR6, UR7, UR6, 0x18 ;  /* 0x0000000607067291 */ /* 0x001fc6000f8ec0ff */
[----:B------:R-:W-:Y:S04]  /*2600*/  LDS R49, [R22+0x200] ;  /* 0x0002000016317984 */ /* 0x000fe80000000800 */
[----:B------:R-:W-:Y:S04]  /*2610*/  LDS R50, [R22+0x300] ;  /* 0x0003000016327984 */ /* 0x000fe80000000800 */
[----:B------:R-:W0:Y:S02]  /*2620*/  LDS.128 R4, [UR6] ;  /* 0x00000006ff047984 */ /* 0x000e240008000c00 */
[----:B0-----:R-:W-:-:S02]  /*2630*/  FFMA R4, R4, R17, RZ ;  /* 0x0000001104047223 */ /* 0x001fc400000000ff */
[----:B------:R-:W0:Y:S02]  /*2640*/  LDS.128 R16, [UR6+0x10] ;  /* 0x00001006ff107984 */ /* 0x000e240008000c00 */
[----:B------:R-:W-:Y:S02]  /*2650*/  FFMA R5, R47, R5, R4 ;  /* 0x000000052f057223 */ /* 0x000fe40000000004 */
[----:B------:R-:W1:Y:S02]  /*2660*/  LDS R47, [R22+0x180] ;  /* 0x00018000162f7984 */ /* 0x000e640000000800 */
[----:B------:R-:W-:Y:S02]  /*2670*/  FFMA R5, R48, R6, R5 ;  /* 0x0000000630057223 */ /* 0x000fe40000000005 */
[----:B------:R-:W2:Y:S02]  /*2680*/  LDS R48, [R22+0x1c0] ;  /* 0x0001c00016307984 */ /* 0x000ea40000000800 */
[----:B------:R-:W-:-:S02]  /*2690*/  FFMA R51, R46, R7, R5 ;  /* 0x000000072e337223 */ /* 0x000fc40000000005 */
[----:B------:R-:W4:Y:S04]  /*26a0*/  LDS.128 R4, [UR6+0x20] ;  /* 0x00002006ff047984 */ /* 0x000f280008000c00 */
[----:B------:R-:W-:Y:S01]  /*26b0*/  LDS R46, [R22+0x2c0] ;  /* 0x0002c000162e7984 */ /* 0x000fe20000000800 */
[----:B0-----:R-:W-:-:S04]  /*26c0*/  FFMA R45, R16, R45, R51 ;  /* 0x0000002d102d7223 */ /* 0x001fc80000000033 */
[----:B------:R-:W-:Y:S02]  /*26d0*/  FFMA R16, R44, R17, R45 ;  /* 0x000000112c107223 */ /* 0x000fe4000000002d */
[----:B------:R-:W0:Y:S02]  /*26e0*/  LDS R44, [R22+0x240] ;  /* 0x00024000162c7984 */ /* 0x000e240000000800 */
[----:B-1----:R-:W-:Y:S02]  /*26f0*/  FFMA R47, R47, R18, R16 ;  /* 0x000000122f2f7223 */ /* 0x002fe40000000010 */
[----:B------:R-:W1:Y:S02]  /*2700*/  LDS R45, [R22+0x280] ;  /* 0x00028000162d7984 */ /* 0x000e640000000800 */
[----:B--2---:R-:W-:Y:S02]  /*2710*/  FFMA R19, R48, R19, R47 ;  /* 0x0000001330137223 */ /* 0x004fe4000000002f */
[----:B------:R-:W-:Y:S02]  /*2720*/  LDS R48, [R22+0x340] ;  /* 0x0003400016307984 */ /* 0x000fe40000000800 */
[----:B----4-:R-:W-:-:S02]  /*2730*/  FFMA R49, R4, R49, R19 ;  /* 0x0000003104317223 */ /* 0x010fc40000000013 */
[----:B------:R-:W2:Y:S04]  /*2740*/  LDS.128 R16, [UR6+0x30] ;  /* 0x00003006ff107984 */ /* 0x000ea80008000c00 */
[----:B------:R-:W4:Y:S04]  /*2750*/  LDS R47, [R22+0x380] ;  /* 0x00038000162f7984 */ /* 0x000f280000000800 */
[----:B------:R-:W5:Y:S01]  /*2760*/  LDS R4, [R22+0x3c0] ;  /* 0x0003c00016047984 */ /* 0x000f620000000800 */
[----:B0-----:R-:W-:-:S04]  /*2770*/  FFMA R44, R44, R5, R49 ;  /* 0x000000052c2c7223 */ /* 0x001fc80000000031 */
[----:B-1----:R-:W-:-:S04]  /*2780*/  FFMA R45, R45, R6, R44 ;  /* 0x000000062d2d7223 */ /* 0x002fc8000000002c */
[----:B------:R-:W-:-:S04]  /*2790*/  FFMA R7, R46, R7, R45 ;  /* 0x000000072e077223 */ /* 0x000fc8000000002d */
[----:B--2---:R-:W-:-:S04]  /*27a0*/  FFMA R7, R16, R50, R7 ;  /* 0x0000003210077223 */ /* 0x004fc80000000007 */
[----:B------:R-:W-:-:S04]  /*27b0*/  FFMA R48, R48, R17, R7 ;  /* 0x0000001130307223 */ /* 0x000fc80000000007 */
[----:B----4-:R-:W-:-:S04]  /*27c0*/  FFMA R47, R47, R18, R48 ;  /* 0x000000122f2f7223 */ /* 0x010fc80000000030 */
[----:B-----5:R-:W-:-:S04]  /*27d0*/  FFMA R4, R4, R19, R47 ;  /* 0x0000001304047223 */ /* 0x020fc8000000002f */
[----:B------:R-:W-:-:S07]  /*27e0*/  FADD R23, R23, R4 ;  /* 0x0000000417177221 */ /* 0x000fce0000000000 */
.L_x_44:
[----:B------:R-:W-:-:S09]  /*27f0*/  UISETP.GE.AND UP6, UPT, UR12, UR24, UPT ;  /* 0x000000180c00728c */ /* 0x000fd2000bfc6270 */
[----:B------:R-:W-:Y:S05]  /*2800*/  BRA.U UP6, `(.L_x_45) ;  /* 0x0000000106a07547 */ /* 0x000fea000b800000 */
        /* <DEDUP_REMOVED lines=11> */
[----:B------:R-:W0:Y:S02]  /*28c0*/  LDS.128 R16, [UR6+0x40] ;  /* 0x00004006ff107984 */ /* 0x000e240008000c00 */
[----:B0-----:R-:W-:-:S02]  /*28d0*/  FFMA R16, R5, R16, RZ ;  /* 0x0000001005107223 */ /* 0x001fc400000000ff */
[----:B------:R-:W0:Y:S02]  /*28e0*/  LDS.128 R4, [UR6+0x50] ;  /* 0x00005006ff047984 */ /* 0x000e240008000c00 */
[----:B------:R-:W-:Y:S02]  /*28f0*/  FFMA R17, R47, R17, R16 ;  /* 0x000000112f117223 */ /* 0x000fe40000000010 */
[----:B------:R-:W1:Y:S02]  /*2900*/  LDS R47, [R22+0x180] ;  /* 0x00018000162f7984 */ /* 0x000e640000000800 */
[----:B------:R-:W-:Y:S02]  /*2910*/  FFMA R17, R46, R18, R17 ;  /* 0x000000122e117223 */ /* 0x000fe40000000011 */
[----:B------:R-:W2:Y:S02]  /*2920*/  LDS R46, [R22+0x1c0] ;  /* 0x0001c000162e7984 */ /* 0x000ea40000000800 */
[----:B------:R-:W-:-:S02]  /*2930*/  FFMA R48, R48, R19, R17 ;  /* 0x0000001330307223 */ /* 0x000fc40000000011 */
[----:B------:R-:W4:Y:S02]  /*2940*/  LDS.128 R16, [UR6+0x60] ;  /* 0x00006006ff107984 */ /* 0x000f240008000c00 */
[----:B0-----:R-:W-:Y:S02]  /*2950*/  FFMA R45, R45, R4, R48 ;  /* 0x000000042d2d7223 */ /* 0x001fe40000000030 */
[----:B------:R-:W-:Y:S02]  /*2960*/  LDS R48, [R22+0x340] ;  /* 0x0003400016307984 */ /* 0x000fe40000000800 */
[----:B------:R-:W-:Y:S02]  /*2970*/  FFMA R4, R44, R5, R45 ;  /* 0x000000052c047223 */ /* 0x000fe4000000002d */
[----:B------:R-:W0:Y:S02]  /*2980*/  LDS R44, [R22+0x240] ;  /* 0x00024000162c7984 */ /* 0x000e240000000800 */
[----:B-1----:R-:W-:-:S02]  /*2990*/  FFMA R47, R47, R6, R4 ;  /* 0x000000062f2f7223 */ /* 0x002fc40000000004 */
[----:B------:R-:W1:Y:S02]  /*29a0*/  LDS R45, [R22+0x280] ;  /* 0x00028000162d7984 */ /* 0x000e640000000800 */
[----:B--2---:R-:W-:Y:S02]  /*29b0*/  FFMA R4, R46, R7, R47 ;  /* 0x000000072e047223 */ /* 0x004fe4000000002f */
[----:B------:R-:W2:Y:S02]  /*29c0*/  LDS R46, [R22+0x2c0] ;  /* 0x0002c000162e7984 */ /* 0x000ea40000000800 */
[----:B----4-:R-:W-:Y:S02]  /*29d0*/  FFMA R49, R49, R16, R4 ;  /* 0x0000001031317223 */ /* 0x010fe40000000004 */
[----:B------:R-:W4:Y:S04]  /*29e0*/  LDS.128 R4, [UR6+0x70] ;  /* 0x00007006ff047984 */ /* 0x000f280008000c00 */
[----:B------:R-:W5:Y:S04]  /*29f0*/  LDS R47, [R22+0x380] ;  /* 0x00038000162f7984 */ /* 0x000f680000000800 */
[----:B------:R-:W3:Y:S01]  /*2a00*/  LDS R16, [R22+0x3c0] ;  /* 0x0003c00016107984 */ /* 0x000ee20000000800 */
[----:B0-----:R-:W-:-:S04]  /*2a10*/  FFMA R44, R44, R17, R49 ;  /* 0x000000112c2c7223 */ /* 0x001fc80000000031 */
[----:B-1----:R-:W-:-:S04]  /*2a20*/  FFMA R45, R45, R18, R44 ;  /* 0x000000122d2d7223 */ /* 0x002fc8000000002c */
[----:B--2---:R-:W-:-:S04]  /*2a30*/  FFMA R19, R46, R19, R45 ;  /* 0x000000132e137223 */ /* 0x004fc8000000002d */
[----:B----4-:R-:W-:-:S04]  /*2a40*/  FFMA R19, R50, R4, R19 ;  /* 0x0000000432137223 */ /* 0x010fc80000000013 */
[----:B------:R-:W-:-:S04]  /*2a50*/  FFMA R48, R48, R5, R19 ;  /* 0x0000000530307223 */ /* 0x000fc80000000013 */
[----:B-----5:R-:W-:-:S04]  /*2a60*/  FFMA R47, R47, R6, R48 ;  /* 0x000000062f2f7223 */ /* 0x020fc80000000030 */
[----:B---3--:R-:W-:-:S04]  /*2a70*/  FFMA R7, R16, R7, R47 ;  /* 0x0000000710077223 */ /* 0x008fc8000000002f */
[----:B------:R-:W-:-:S07]  /*2a80*/  FADD R24, R24, R7 ;  /* 0x0000000718187221 */ /* 0x000fce0000000000 */
.L_x_45:
        /* <DEDUP_REMOVED lines=42> */
.L_x_46:
        /* <DEDUP_REMOVED lines=42> */
.L_x_47:
        /* <DEDUP_REMOVED lines=42> */
.L_x_48:
        /* <DEDUP_REMOVED lines=42> */
.L_x_49:
        /* <DEDUP_REMOVED lines=42> */
.L_x_50:
        /* <DEDUP_REMOVED lines=42> */
.L_x_51:
        /* <DEDUP_REMOVED lines=42> */
.L_x_52:
[----:B------:R-:W-:-:S09]  /*3cf0*/  UISETP.NE.AND UP6, UPT, UR11, URZ, UPT ;  /* 0x000000ff0b00728c */ /* 0x000fd2000bfc5270 */
        /* <DEDUP_REMOVED lines=41> */
.L_x_53:
        /* <DEDUP_REMOVED lines=41> */
.L_x_54:
        /* <DEDUP_REMOVED lines=41> */
.L_x_55:
        /* <DEDUP_REMOVED lines=41> */
.L_x_56:
        /* <DEDUP_REMOVED lines=41> */
.L_x_57:
        /* <DEDUP_REMOVED lines=41> */
.L_x_58:
        /* <DEDUP_REMOVED lines=41> */
.L_x_43:
[----:B------:R-:W-:Y:S05]  /*4ef0*/  BSYNC.RECONVERGENT B0 ;  /* 0x0000000000007941 */ /* 0x000fea0003800200 */
.L_x_42:
[----:B------:R-:W0:Y:S01]  /*4f00*/  LDCU UR6, c[0x0][0x3a8] ;  /* 0x00007500ff0677ac */ /* 0x000e220008000800 */
[----:B------:R-:W-:-:S04]  /*4f10*/  UIADD3 UR4, UPT, UPT, UR4, 0x10, URZ ;  /* 0x0000001004047890 */ /* 0x000fc8000fffe0ff */
[----:B0-----:R-:W-:Y:S01]  /*4f20*/  UISETP.GE.AND UP0, UPT, UR4, UR6, UPT ;  /* 0x000000060400728c */ /* 0x001fe2000bf06270 */
[----:B------:R-:W-:Y:S08]  /*4f30*/  BAR.SYNC.DEFER_BLOCKING 0x0 ;  /* 0x0000000000007b1d */ /* 0x000ff00000010000 */
[----:B------:R-:W-:Y:S05]  /*4f40*/  BRA.U !UP0, `(.L_x_59) ;  /* 0xffffffb508647547 */ /* 0x000fea000b83ffff */
.L_x_0:
[----:B------:R-:W0:Y:S01]  /*4f50*/  LDC R0, c[0x0][0x3a4] ;  /* 0x0000e900ff007b82 */ /* 0x000e220000000800 */
[----:B---3--:R-:W-:-:S04]  /*4f60*/  LEA R39, R2, R39, 0x4 ;  /* 0x0000002702277211 */ /* 0x008fc800078e20ff */
[----:B0-----:R-:W-:-:S13]  /*4f70*/  ISETP.GE.AND P0, PT, R39, R0, PT ;  /* 0x000000002700720c */ /* 0x001fda0003f06270 */
[----:B----4-:R-:W-:Y:S05]  /*4f80*/  @P0 EXIT ;  /* 0x000000000000094d */ /* 0x010fea0003800000 */
[----:B------:R-:W0:Y:S01]  /*4f90*/  LDCU.64 UR6, c[0x0][0x3b0] ;  /* 0x00007600ff0677ac */ /* 0x000e220008000a00 */
[----:B------:R-:W1:Y:S01]  /*4fa0*/  LDCU UR4, c[0x0][0x3ac] ;  /* 0x00007580ff0477ac */ /* 0x000e620008000800 */
[----:B0-----:R-:W-:-:S04]  /*4fb0*/  UISETP.NE.U32.AND UP0, UPT, UR6, URZ, UPT ;  /* 0x000000ff0600728c */ /* 0x001fc8000bf05070 */
[----:B------:R-:W-:-:S04]  /*4fc0*/  UISETP.NE.AND.EX UP0, UPT, UR7, URZ, UPT, UP0 ;  /* 0x000000ff0700728c */ /* 0x000fc8000bf05300 */
[----:B-1----:R-:W-:-:S09]  /*4fd0*/  UISETP.EQ.OR UP0, UPT, UR4, URZ, !UP0 ;  /* 0x000000ff0400728c */ /* 0x002fd2000c702670 */
[----:B------:R-:W-:Y:S05]  /*4fe0*/  BRA.U UP0, `(.L_x_60) ;  /* 0x0000000900947547 */ /* 0x000fea000b800000 */
[----:B------:R-:W0:Y:S08]  /*4ff0*/  LDC R19, c[0x0][0x3a0] ;  /* 0x0000e800ff137b82 */ /* 0x000e300000000800 */
[----:B------:R-:W1:Y:S01]  /*5000*/  LDC.64 R2, c[0x0][0x3b0] ;  /* 0x0000ec00ff027b82 */ /* 0x000e620000000a00 */
[----:B0-----:R-:W-:Y:S01]  /*5010*/  ISETP.LE.AND P4, PT, R19, UR5, PT ;  /* 0x0000000513007c0c */ /* 0x001fe2000bf83270 */
[----:B-1----:R-:W-:-:S12]  /*5020*/  IMAD.WIDE R2, R39, 0x2, R2 ;  /* 0x0000000227027825 */ /* 0x002fd800078e0202 */
[----:B------:R-:W2:Y:S01]  /*5030*/  @!P4 LDG.E.U16.CONSTANT R6, desc[UR8][R2.64] ;  /* 0x000000080206c981 */ /* 0x000ea2000c1e9500 */
[----:B------:R-:W-:Y:S01]  /*5040*/  UIADD3 UR6, UPT, UPT, UR5, 0x2, URZ ;  /* 0x0000000205067890 */ /* 0x000fe2000fffe0ff */
[----:B------:R-:W0:Y:S01]  /*5050*/  @!P4 LDC.64 R4, c[0x0][0x380] ;  /* 0x0000e000ff04cb82 */ /* 0x000e220000000a00 */
[----:B------:R-:W-:Y:S02]  /*5060*/  UIADD3 UR4, UPT, UPT, UR5, 0x1, URZ ;  /* 0x0000000105047890 */ /* 0x000fe4000fffe0ff */
[----:B------:R-:W-:Y:S02]  /*5070*/  UIADD3 UR7, UPT, UPT, UR5, 0x3, URZ ;  /* 0x0000000305077890 */ /* 0x000fe4000fffe0ff */
[C---:B------:R-:W-:Y:S02]  /*5080*/  ISETP.LE.AND P6, PT, R19.reuse, UR6, PT ;  /* 0x0000000613007c0c */ /* 0x040fe4000bfc3270 */
[----:B------:R-:W-:Y:S01]  /*5090*/  ISETP.LE.AND P5, PT, R19, UR4, PT ;  /* 0x0000000413007c0c */ /* 0x000fe2000bfa3270 */
[----:B------:R-:W-:-:S02]  /*50a0*/  UIADD3 UR11, UPT, UPT, UR5, 0x5, URZ ;  /* 0x00000005050b7890 */ /* 0x000fc4000fffe0ff */
[----:B------:R-:W-:Y:S01]  /*50b0*/  UIADD3 UR10, UPT, UPT, UR5, 0x4, URZ ;  /* 0x00000004050a7890 */ /* 0x000fe2000fffe0ff */
[----:B------:R-:W-:-:S07]  /*50c0*/  ISETP.LE.AND P0, PT, R19, UR7, PT ;  /* 0x0000000713007c0c */ /* 0x000fce000bf03270 */
[----:B------:R-:W3:Y:S01]  /*50d0*/  @!P6 LDG.E.U16.CONSTANT R20, desc[UR8][R2.64] ;  /* 0x000000080214e981 */ /* 0x000ee2000c1e9500 */
[C---:B------:R-:W-:Y:S01]  /*50e0*/  ISETP.LE.AND P2, PT, R19.reuse, UR11, PT ;  /* 0x0000000b13007c0c */ /* 0x040fe2000bf43270 */
[----:B------:R-:W-:Y:S01]  /*50f0*/  @!P4 IMAD R13, R0, UR5, R39 ;  /* 0x00000005000dcc24 */ /* 0x000fe2000f8e0227 */
[----:B------:R-:W-:Y:S01]  /*5100*/  UIADD3 UR12, UPT, UPT, UR5, 0x6, URZ ;  /* 0x00000006050c7890 */ /* 0x000fe2000fffe0ff */
[----:B------:R-:W4:Y:S01]  /*5110*/  @!P5 LDG.E.U16.CONSTANT R8, desc[UR8][R2.64] ;  /* 0x000000080208d981 */ /* 0x000f22000c1e9500 */
[----:B------:R-:W-:Y:S01]  /*5120*/  ISETP.LE.AND P1, PT, R19, UR10, PT ;  /* 0x0000000a13007c0c */ /* 0x000fe2000bf23270 */
[----:B0-----:R-:W-:Y:S01]  /*5130*/  @!P4 IMAD.WIDE R12, R13, 0x2, R4 ;  /* 0x000000020d0cc825 */ /* 0x001fe200078e0204 */
[----:B------:R-:W-:Y:S01]  /*5140*/  UIADD3 UR13, UPT, UPT, UR5, 0x7, URZ ;  /* 0x00000007050d7890 */ /* 0x000fe2000fffe0ff */
[----:B------:R-:W5:Y:S01]  /*5150*/  @!P0 LDG.E.U16.CONSTANT R16, desc[UR8][R2.64] ;  /* 0x0000000802108981 */ /* 0x000f62000c1e9500 */
[----:B------:R-:W0:Y:S05]  /*5160*/  @!P5 LDC.64 R10, c[0x0][0x380] ;  /* 0x0000e000ff0adb82 */ /* 0x000e2a0000000a00 */
[----:B------:R-:W5:Y:S01]  /*5170*/  @!P2 LDG.E.U16.CONSTANT R17, desc[UR8][R2.64] ;  /* 0x000000080211a981 */ /* 0x000f62000c1e9500 */
[----:B------:R-:W-:-:S02]  /*5180*/  ISETP.LE.AND P3, PT, R19, UR12, PT ;  /* 0x0000000c13007c0c */ /* 0x000fc4000bf63270 */
[----:B------:R-:W1:Y:S01]  /*5190*/  @!P0 LDC.64 R4, c[0x0][0x380] ;  /* 0x0000e000ff048b82 */ /* 0x000e620000000a00 */
[----:B------:R-:W5:Y:S10]  /*51a0*/  @!P1 LDG.E.U16.CONSTANT R18, desc[UR8][R2.64] ;  /* 0x0000000802129981 */ /* 0x000f74000c1e9500 */
[----:B------:R-:W5:Y:S01]  /*51b0*/  @!P3 LDG.E.U16.CONSTANT R15, desc[UR8][R2.64] ;  /* 0x00000008020fb981 */ /* 0x000f62000c1e9500 */
[----:B--2---:R-:W-:-:S05]  /*51c0*/  @!P4 SHF.L.U32 R6, R6, 0x10, RZ ;  /* 0x000000100606c819 */ /* 0x004fca00000006ff */
[----:B------:R-:W-:-:S05]  /*51d0*/  @!P4 FADD R6, R6, R23 ;  /* 0x000000170606c221 */ /* 0x000fca0000000000 */
[----:B------:R-:W-:-:S05]  /*51e0*/  @!P4 F2FP.BF16.F32.PACK_AB R6, RZ, R6 ;  /* 0x00000006ff06c23e */ /* 0x000fca00000010ff */
[----:B------:R2:W-:Y:S01]  /*51f0*/  @!P4 STG.E.U16 desc[UR8][R12.64], R6 ;  /* 0x000000060c00c986 */ /* 0x0005e2000c101508 */
[----:B------:R-:W-:Y:S01]  /*5200*/  ISETP.LE.AND P4, PT, R19, UR13, PT ;  /* 0x0000000d13007c0c */ /* 0x000fe2000bf83270 */
[----:B--2---:R-:W2:-:S12]  /*5210*/  @!P6 LDC.64 R6, c[0x0][0x380] ;  /* 0x0000e000ff06eb82 */ /* 0x004e980000000a00 */
[----:B------:R-:W5:Y:S01]  /*5220*/  @!P4 LDG.E.U16.CONSTANT R14, desc[UR8][R2.64] ;  /* 0x00000008020ec981 */ /* 0x000f62000c1e9500 */
[----:B---3--:R-:W-:Y:S02]  /*5230*/  @!P6 SHF.L.U32 R20, R20, 0x10, RZ ;  /* 0x000000101414e819 */ /* 0x008fe400000006ff */
[----:B----4-:R-:W-:-:S03]  /*5240*/  @!P5 SHF.L.U32 R9, R8, 0x10, RZ ;  /* 0x000000100809d819 */ /* 0x010fc600000006ff */
[----:B------:R-:W-:Y:S01]  /*5250*/  @!P6 FADD R25, R20, R25 ;  /* 0x000000191419e221 */ /* 0x000fe20000000000 */
[C-C-:B------:R-:W-:Y:S02]  /*5260*/  @!P5 IMAD R21, R0.reuse, UR4, R39.reuse ;  /* 0x000000040015dc24 */ /* 0x140fe4000f8e0227 */
[----:B------:R-:W-:Y:S01]  /*5270*/  @!P5 FADD R24, R9, R24 ;  /* 0x000000180918d221 */ /* 0x000fe20000000000 */
[----:B------:R-:W3:Y:S01]  /*5280*/  @!P2 LDC.64 R12, c[0x0][0x380] ;  /* 0x0000e000ff0cab82 */ /* 0x000ee20000000a00 */
[----:B------:R-:W-:Y:S01]  /*5290*/  @!P6 IMAD R23, R0, UR6, R39 ;  /* 0x000000060017ec24 */ /* 0x000fe2000f8e0227 */
[----:B------:R-:W-:Y:S01]  /*52a0*/  @!P6 F2FP.BF16.F32.PACK_AB R25, RZ, R25 ;  /* 0x00000019ff19e23e */ /* 0x000fe200000010ff */
[----:B0-----:R-:W-:-:S05]  /*52b0*/  @!P5 IMAD.WIDE R10, R21, 0x2, R10 ;  /* 0x00000002150ad825 */ /* 0x001fca00078e020a */
[----:B------:R-:W0:Y:S01]  /*52c0*/  @!P1 LDC.64 R8, c[0x0][0x380] ;  /* 0x0000e000ff089b82 */ /* 0x000e220000000a00 */
[----:B------:R-:W-:Y:S01]  /*52d0*/  @!P5 F2FP.BF16.F32.PACK_AB R24, RZ, R24 ;  /* 0x00000018ff18d23e */ /* 0x000fe200000010ff */
[----:B------:R-:W-:Y:S01]  /*52e0*/  UIADD3 UR6, UPT, UPT, UR5, 0x9, URZ ;  /* 0x0000000905067890 */ /* 0x000fe2000fffe0ff */
[----:B------:R-:W-:Y:S01]  /*52f0*/  PRMT R20, R25, 0x7610, R20 ;  /* 0x0000761019147816 */ /* 0x000fe20000000014 */
[----:B--2---:R-:W-:Y:S01]  /*5300*/  @!P6 IMAD.WIDE R6, R23, 0x2, R6 ;  /* 0x000000021706e825 */ /* 0x004fe200078e0206 */
[----:B-----5:R-:W-:Y:S01]  /*5310*/  @!P0 SHF.L.U32 R23, R16, 0x10, RZ ;  /* 0x0000001010178819 */ /* 0x020fe200000006ff */
[----:B------:R-:W-:Y:S01]  /*5320*/  @!P5 STG.E.U16 desc[UR8][R10.64], R24 ;  /* 0x000000180a00d986 */ /* 0x000fe2000c101508 */
[----:B------:R-:W-:Y:S02]  /*5330*/  @!P2 SHF.L.U32 R25, R17, 0x10, RZ ;  /* 0x000000101119a819 */ /* 0x000fe400000006ff */
[----:B------:R-:W2:Y:S01]  /*5340*/  @!P3 LDC.64 R16, c[0x0][0x380] ;  /* 0x0000e000ff10bb82 */ /* 0x000ea20000000a00 */
[----:B------:R4:W-:Y:S01]  /*5350*/  @!P6 STG.E.U16 desc[UR8][R6.64], R20 ;  /* 0x000000140600e986 */ /* 0x0009e2000c101508 */
[----:B------:R-:W-:Y:S01]  /*5360*/  ISETP.LE.AND P6, PT, R19, UR6, PT ;  /* 0x0000000613007c0c */ /* 0x000fe2000bfc3270 */
[----:B------:R-:W-:Y:S01]  /*5370*/  @!P0 IMAD R21, R0, UR7, R39 ;  /* 0x0000000700158c24 */ /* 0x000fe2000f8e0227 */
[----:B------:R-:W-:Y:S01]  /*5380*/  @!P1 SHF.L.U32 R18, R18, 0x10, RZ ;  /* 0x0000001012129819 */ /* 0x000fe200000006ff */
[----:B------:R-:W-:Y:S01]  /*5390*/  UIADD3 UR4, UPT, UPT, UR5, 0x8, URZ ;  /* 0x0000000805047890 */ /* 0x000fe2000fffe0ff */
[----:B------:R-:W-:Y:S01]  /*53a0*/  @!P0 FADD R26, R23, R26 ;  /* 0x0000001a171a8221 */ /* 0x000fe20000000000 */
[----:B-1----:R-:W-:-:S04]  /*53b0*/  @!P0 IMAD.WIDE R4, R21, 0x2, R4 ;  /* 0x0000000215048825 */ /* 0x002fc800078e0204 */
[----:B------:R-:W-:Y:S01]  /*53c0*/  @!P2 FADD R28, R25, R28 ;  /* 0x0000001c191ca221 */ /* 0x000fe20000000000 */
[----:B------:R-:W-:Y:S01]  /*53d0*/  @!P1 FADD R27, R18, R27 ;  /* 0x0000001b121b9221 */ /* 0x000fe20000000000 */
[----:B----4-:R-:W1:Y:S01]  /*53e0*/  @!P4 LDC.64 R6, c[0x0][0x380] ;  /* 0x0000e000ff06cb82 */ /* 0x010e620000000a00 */
[C-C-:B------:R-:W-:Y:S01]  /*53f0*/  @!P1 IMAD R21, R0.reuse, UR10, R39.reuse ;  /* 0x0000000a00159c24 */ /* 0x140fe2000f8e0227 */
[----:B------:R-:W4:Y:S01]  /*5400*/  @!P6 LDG.E.U16.CONSTANT R20, desc[UR8][R2.64] ;  /* 0x000000080214e981 */ /* 0x000f22000c1e9500 */
[----:B------:R-:W-:Y:S01]  /*5410*/  @!P2 IMAD R23, R0, UR11, R39 ;  /* 0x0000000b0017ac24 */ /* 0x000fe2000f8e0227 */
[----:B------:R-:W-:Y:S01]  /*5420*/  @!P0 F2FP.BF16.F32.PACK_AB R26, RZ, R26 ;  /* 0x0000001aff1a823e */ /* 0x000fe200000010ff */
[----:B0-----:R-:W-:Y:S01]  /*5430*/  @!P1 IMAD.WIDE R8, R21, 0x2, R8 ;  /* 0x0000000215089825 */ /* 0x001fe200078e0208 */
[----:B------:R-:W-:Y:S01]  /*5440*/  ISETP.LE.AND P5, PT, R19, UR4, PT ;  /* 0x0000000413007c0c */ /* 0x000fe2000bfa3270 */
[----:B------:R-:W-:Y:S01]  /*5450*/  UIADD3 UR7, UPT, UPT, UR5, 0xa, URZ ;  /* 0x0000000a05077890 */ /* 0x000fe2000fffe0ff */
[----:B------:R-:W-:Y:S01]  /*5460*/  @!P1 F2FP.BF16.F32.PACK_AB R27, RZ, R27 ;  /* 0x0000001bff1b923e */ /* 0x000fe200000010ff */
[----:B---3--:R-:W-:Y:S01]  /*5470*/  @!P2 IMAD.WIDE R12, R23, 0x2, R12 ;  /* 0x00000002170ca825 */ /* 0x008fe200078e020c */
[----:B------:R-:W-:Y:S01]  /*5480*/  @!P2 F2FP.BF16.F32.PACK_AB R28, RZ, R28 ;  /* 0x0000001cff1ca23e */ /* 0x000fe200000010ff */
[----:B------:R-:W-:Y:S01]  /*5490*/  UIADD3 UR10, UPT, UPT, UR5, 0xb, URZ ;  /* 0x0000000b050a7890 */ /* 0x000fe2000fffe0ff */
[----:B------:R-:W-:Y:S01]  /*54a0*/  @!P0 STG.E.U16 desc[UR8][R4.64], R26 ;  /* 0x0000001a04008986 */ /* 0x000fe2000c101508 */
[----:B------:R-:W-:Y:S01]  /*54b0*/  UIADD3 UR11, UPT, UPT, UR5, 0xc, URZ ;  /* 0x0000000c050b7890 */ /* 0x000fe2000fffe0ff */
[----:B------:R-:W-:-:S02]  /*54c0*/  @!P3 SHF.L.U32 R10, R15, 0x10, RZ ;  /* 0x000000100f0ab819 */ /* 0x000fc400000006ff */
[----:B------:R0:W-:Y:S01]  /*54d0*/  @!P1 STG.E.U16 desc[UR8][R8.64], R27 ;  /* 0x0000001b08009986 */ /* 0x0001e2000c101508 */
[----:B------:R-:W-:Y:S01]  /*54e0*/  @!P3 IMAD R11, R0, UR12, R39 ;  /* 0x0000000c000bbc24 */ /* 0x000fe2000f8e0227 */
[C---:B------:R-:W-:Y:S02]  /*54f0*/  ISETP.LE.AND P1, PT, R19.reuse, UR10, PT ;  /* 0x0000000a13007c0c */ /* 0x040fe4000bf23270 */
[----:B------:R-:W-:Y:S01]  /*5500*/  @!P2 STG.E.U16 desc[UR8][R12.64], R28 ;  /* 0x0000001c0c00a986 */ /* 0x000fe2000c101508 */
[C---:B------:R-:W-:Y:S01]  /*5510*/  ISETP.LE.AND P2, PT, R19.reuse, UR7, PT ;  /* 0x0000000713007c0c */ /* 0x040fe2000bf43270 */
[----:B------:R-:W-:Y:S01]  /*5520*/  @!P3 FADD R29, R10, R29 ;  /* 0x0000001d0a1db221 */ /* 0x000fe20000000000 */
[----:B------:R-:W-:Y:S01]  /*5530*/  ISETP.LE.AND P0, PT, R19, UR11, PT ;  /* 0x0000000b13007c0c */ /* 0x000fe2000bf03270 */
[----:B--2---:R-:W-:Y:S01]  /*5540*/  @!P3 IMAD.WIDE R16, R11, 0x2, R16 ;  /* 0x000000020b10b825 */ /* 0x004fe200078e0210 */
[----:B------:R-:W2:Y:S03]  /*5550*/  @!P5 LDG.E.U16.CONSTANT R18, desc[UR8][R2.64] ;  /* 0x000000080212d981 */ /* 0x000ea6000c1e9500 */
[----:B------:R-:W-:Y:S01]  /*5560*/  @!P4 IMAD R11, R0, UR13, R39 ;  /* 0x0000000d000bcc24 */ /* 0x000fe2000f8e0227 */
[----:B------:R-:W-:Y:S01]  /*5570*/  @!P3 F2FP.BF16.F32.PACK_AB R29, RZ, R29 ;  /* 0x0000001dff1db23e */ /* 0x000fe200000010ff */
[----:B------:R-:W-:Y:S01]  /*5580*/  UIADD3 UR12, UPT, UPT, UR5, 0xd, URZ ;  /* 0x0000000d050c7890 */ /* 0x000fe2000fffe0ff */
[----:B------:R-:W3:Y:S01]  /*5590*/  @!P1 LDG.E.U16.CONSTANT R24, desc[UR8][R2.64] ;  /* 0x0000000802189981 */ /* 0x000ee2000c1e9500 */
[----:B-1----:R-:W-:Y:S01]  /*55a0*/  @!P4 IMAD.WIDE R6, R11, 0x2, R6 ;  /* 0x000000020b06c825 */ /* 0x002fe200078e0206 */
[----:B------:R-:W-:Y:S01]  /*55b0*/  UIADD3 UR13, UPT, UPT, UR5, 0xe, URZ ;  /* 0x0000000e050d7890 */ /* 0x000fe2000fffe0ff */
[----:B0-----:R-:W0:Y:S01]  /*55c0*/  @!P5 LDC.64 R8, c[0x0][0x380] ;  /* 0x0000e000ff08db82 */ /* 0x001e220000000a00 */
[----:B------:R1:W-:Y:S01]  /*55d0*/  @!P3 STG.E.U16 desc[UR8][R16.64], R29 ;  /* 0x0000001d1000b986 */ /* 0x0003e2000c101508 */
[----:B------:R-:W-:-:S03]  /*55e0*/  ISETP.LE.AND P3, PT, R19, UR12, PT ;  /* 0x0000000c13007c0c */ /* 0x000fc6000bf63270 */
[----:B------:R-:W5:Y:S03]  /*55f0*/  @!P2 LDG.E.U16.CONSTANT R22, desc[UR8][R2.64] ;  /* 0x000000080216a981 */ /* 0x000f66000c1e9500 */
[----:B------:R-:W4:Y:S01]  /*5600*/  @!P6 LDC.64 R10, c[0x0][0x380] ;  /* 0x0000e000ff0aeb82 */ /* 0x000f220000000a00 */
[----:B------:R-:W5:Y:S01]  /*5610*/  @!P0 LDG.E.U16.CONSTANT R26, desc[UR8][R2.64] ;  /* 0x00000008021a8981 */ /* 0x000f62000c1e9500 */
[----:B------:R-:W-:-:S06]  /*5620*/  @!P4 SHF.L.U32 R15, R14, 0x10, RZ ;  /* 0x000000100e0fc819 */ /* 0x000fcc00000006ff */
[----:B------:R-:W5:Y:S01]  /*5630*/  @!P2 LDC.64 R4, c[0x0][0x380] ;  /* 0x0000e000ff04ab82 */ /* 0x000f620000000a00 */
[----:B------:R-:W-:Y:S02]  /*5640*/  @!P4 FADD R30, R15, R30 ;  /* 0x0000001e0f1ec221 */ /* 0x000fe40000000000 */
[----:B------:R-:W5:Y:S03]  /*5650*/  @!P3 LDG.E.U16.CONSTANT R15, desc[UR8][R2.64] ;  /* 0x00000008020fb981 */ /* 0x000f66000c1e9500 */
[----:B------:R-:W-:-:S05]  /*5660*/  @!P4 F2FP.BF16.F32.PACK_AB R30, RZ, R30 ;  /* 0x0000001eff1ec23e */ /* 0x000fca00000010ff */
[----:B------:R4:W-:Y:S01]  /*5670*/  @!P4 STG.E.U16 desc[UR8][R6.64], R30 ;  /* 0x0000001e0600c986 */ /* 0x0009e2000c101508 */
[----:B------:R-:W-:-:S13]  /*5680*/  ISETP.LE.AND P4, PT, R19, UR13, PT ;  /* 0x0000000d13007c0c */ /* 0x000fda000bf83270 */
[----:B------:R-:W5:Y:S01]  /*5690*/  @!P4 LDG.E.U16.CONSTANT R14, desc[UR8][R2.64] ;  /* 0x00000008020ec981 */ /* 0x000f62000c1e9500 */
[----:B-1----:R-:W-:Y:S01]  /*56a0*/  @!P5 IMAD R17, R0, UR4, R39 ;  /* 0x000000040011dc24 */ /* 0x002fe2000f8e0227 */
[----:B------:R-:W1:Y:S03]  /*56b0*/  @!P4 LDC.64 R12, c[0x0][0x380] ;  /* 0x0000e000ff0ccb82 */ /* 0x000e660000000a00 */
[----:B0-----:R-:W-:-:S05]  /*56c0*/  @!P5 IMAD.WIDE R16, R17, 0x2, R8 ;  /* 0x000000021110d825 */ /* 0x001fca00078e0208 */
[----:B------:R-:W0:Y:S01]  /*56d0*/  @!P0 LDC.64 R8, c[0x0][0x380] ;  /* 0x0000e000ff088b82 */ /* 0x000e220000000a00 */
[----:B----4-:R-:W-:-:S05]  /*56e0*/  @!P6 SHF.L.U32 R7, R20, 0x10, RZ ;  /* 0x000000101407e819 */ /* 0x010fca00000006ff */
[----:B------:R-:W-:Y:S02]  /*56f0*/  @!P6 FADD R32, R7, R32 ;  /* 0x000000200720e221 */ /* 0x000fe40000000000 */
[----:B------:R-:W4:Y:S01]  /*5700*/  @!P1 LDC.64 R6, c[0x0][0x380] ;  /* 0x0000e000ff069b82 */ /* 0x000f220000000a00 */
[----:B------:R-:W-:-:S04]  /*5710*/  @!P6 IMAD R21, R0, UR6, R39 ;  /* 0x000000060015ec24 */ /* 0x000fc8000f8e0227 */
[----:B------:R-:W-:-:S03]  /*5720*/  @!P6 IMAD.WIDE R20, R21, 0x2, R10 ;  /* 0x000000021514e825 */ /* 0x000fc600078e020a */
[----:B------:R-:W1:Y:S01]  /*5730*/  @!P3 LDC.64 R10, c[0x0][0x380] ;  /* 0x0000e000ff0abb82 */ /* 0x000e620000000a00 */
[----:B--2---:R-:W-:-:S05]  /*5740*/  @!P5 SHF.L.U32 R18, R18, 0x10, RZ ;  /* 0x000000101212d819 */ /* 0x004fca00000006ff */
[----:B------:R-:W-:Y:S01]  /*5750*/  @!P5 FADD R31, R18, R31 ;  /* 0x0000001f121fd221 */ /* 0x000fe20000000000 */
[----:B---3--:R-:W-:-:S04]  /*5760*/  @!P1 SHF.L.U32 R27, R24, 0x10, RZ ;  /* 0x00000010181b9819 */ /* 0x008fc800000006ff */
[----:B------:R-:W-:Y:S02]  /*5770*/  @!P5 F2FP.BF16.F32.PACK_AB R31, RZ, R31 ;  /* 0x0000001fff1fd23e */ /* 0x000fe400000010ff */
[----:B-----5:R-:W-:Y:S02]  /*5780*/  @!P2 SHF.L.U32 R22, R22, 0x10, RZ ;  /* 0x000000101616a819 */ /* 0x020fe400000006ff */
[----:B------:R-:W-:-:S03]  /*5790*/  @!P0 SHF.L.U32 R26, R26, 0x10, RZ ;  /* 0x000000101a1a8819 */ /* 0x000fc600000006ff */
[----:B------:R-:W-:Y:S01]  /*57a0*/  @!P2 FADD R33, R22, R33 ;  /* 0x000000211621a221 */ /* 0x000fe20000000000 */
[C-C-:B------:R-:W-:Y:S02]  /*57b0*/  @!P2 IMAD R23, R0.reuse, UR7, R39.reuse ;  /* 0x000000070017ac24 */ /* 0x140fe4000f8e0227 */
[----:B------:R-:W-:Y:S01]  /*57c0*/  @!P1 FADD R34, R27, R34 ;  /* 0x000000221b229221 */ /* 0x000fe20000000000 */
[----:B------:R2:W-:Y:S01]  /*57d0*/  @!P5 STG.E.U16 desc[UR8][R16.64], R31 ;  /* 0x0000001f1000d986 */ /* 0x0005e2000c101508 */
[----:B------:R-:W-:Y:S02]  /*57e0*/  @!P1 IMAD R25, R0, UR10, R39 ;  /* 0x0000000a00199c24 */ /* 0x000fe4000f8e0227 */
[----:B------:R-:W-:Y:S01]  /*57f0*/  @!P0 FADD R35, R26, R35 ;  /* 0x000000231a238221 */ /* 0x000fe20000000000 */
[----:B------:R-:W-:Y:S01]  /*5800*/  @!P6 F2FP.BF16.F32.PACK_AB R32, RZ, R32 ;  /* 0x00000020ff20e23e */ /* 0x000fe200000010ff */
[----:B------:R-:W-:Y:S01]  /*5810*/  @!P2 IMAD.WIDE R4, R23, 0x2, R4 ;  /* 0x000000021704a825 */ /* 0x000fe200078e0204 */
[----:B------:R-:W-:Y:S01]  /*5820*/  @!P2 F2FP.BF16.F32.PACK_AB R33, RZ, R33 ;  /* 0x00000021ff21a23e */ /* 0x000fe200000010ff */
[----:B------:R-:W-:Y:S01]  /*5830*/  UIADD3 UR4, UPT, UPT, UR5, 0xf, URZ ;  /* 0x0000000f05047890 */ /* 0x000fe2000fffe0ff */
[----:B------:R-:W-:Y:S01]  /*5840*/  @!P1 F2FP.BF16.F32.PACK_AB R34, RZ, R34 ;  /* 0x00000022ff22923e */ /* 0x000fe200000010ff */
[----:B----4-:R-:W-:-:S04]  /*5850*/  @!P1 IMAD.WIDE R6, R25, 0x2, R6 ;  /* 0x0000000219069825 */ /* 0x010fc800078e0206 */
[C---:B--2---:R-:W-:Y:S01]  /*5860*/  @!P0 IMAD R17, R0.reuse, UR11, R39 ;  /* 0x0000000b00118c24 */ /* 0x044fe2000f8e0227 */
[----:B------:R-:W-:Y:S01]  /*5870*/  @!P0 F2FP.BF16.F32.PACK_AB R35, RZ, R35 ;  /* 0x00000023ff23823e */ /* 0x000fe200000010ff */
[----:B------:R2:W-:Y:S02]  /*5880*/  @!P6 STG.E.U16 desc[UR8][R20.64], R32 ;  /* 0x000000201400e986 */ /* 0x0005e4000c101508 */
[----:B0-----:R-:W-:Y:S02]  /*5890*/  @!P0 IMAD.WIDE R8, R17, 0x2, R8 ;  /* 0x0000000211088825 */ /* 0x001fe400078e0208 */
[----:B------:R0:W-:Y:S04]  /*58a0*/  @!P2 STG.E.U16 desc[UR8][R4.64], R33 ;  /* 0x000000210400a986 */ /* 0x0001e8000c101508 */
[----:B------:R0:W-:Y:S04]  /*58b0*/  @!P1 STG.E.U16 desc[UR8][R6.64], R34 ;  /* 0x0000002206009986 */ /* 0x0001e8000c101508 */
[----:B------:R0:W-:Y:S01]  /*58c0*/  @!P0 STG.E.U16 desc[UR8][R8.64], R35 ;  /* 0x0000002308008986 */ /* 0x0001e2000c101508 */
[----:B------:R-:W-:Y:S01]  /*58d0*/  ISETP.LE.AND P0, PT, R19, UR4, PT ;  /* 0x0000000413007c0c */ /* 0x000fe2000bf03270 */
[----:B------:R-:W-:-:S04]  /*58e0*/  @!P4 IMAD R17, R0, UR13, R39 ;  /* 0x0000000d0011cc24 */ /* 0x000fc8000f8e0227 */
[----:B-1----:R-:W-:Y:S01]  /*58f0*/  @!P4 IMAD.WIDE R12, R17, 0x2, R12 ;  /* 0x00000002110cc825 */ /* 0x002fe200078e020c */
[----:B--2---:R-:W-:-:S03]  /*5900*/  @!P3 SHF.L.U32 R21, R15, 0x10, RZ ;  /* 0x000000100f15b819 */ /* 0x004fc600000006ff */
[----:B------:R-:W-:Y:S02]  /*5910*/  @!P3 IMAD R15, R0, UR12, R39 ;  /* 0x0000000c000fbc24 */ /* 0x000fe4000f8e0227 */
[----:B------:R-:W-:Y:S02]  /*5920*/  @!P3 FADD R36, R21, R36 ;  /* 0x000000241524b221 */ /* 0x000fe40000000000 */
[----:B------:R-:W-:-:S03]  /*5930*/  @!P3 IMAD.WIDE R10, R15, 0x2, R10 ;  /* 0x000000020f0ab825 */ /* 0x000fc600078e020a */
[----:B------:R-:W-:Y:S02]  /*5940*/  @!P3 F2FP.BF16.F32.PACK_AB R36, RZ, R36 ;  /* 0x00000024ff24b23e */ /* 0x000fe400000010ff */
[----:B------:R-:W-:-:S05]  /*5950*/  @!P4 SHF.L.U32 R14, R14, 0x10, RZ ;  /* 0x000000100e0ec819 */ /* 0x000fca00000006ff */
[----:B------:R-:W-:Y:S01]  /*5960*/  @!P4 FADD R37, R14, R37 ;  /* 0x000000250e25c221 */ /* 0x000fe20000000000 */
[----:B------:R0:W-:Y:S04]  /*5970*/  @!P3 STG.E.U16 desc[UR8][R10.64], R36 ;  /* 0x000000240a00b986 */ /* 0x0001e8000c101508 */
[----:B------:R-:W-:-:S05]  /*5980*/  @!P4 F2FP.BF16.F32.PACK_AB R37, RZ, R37 ;  /* 0x00000025ff25c23e */ /* 0x000fca00000010ff */
[----:B------:R0:W-:Y:S01]  /*5990*/  @!P4 STG.E.U16 desc[UR8][R12.64], R37 ;  /* 0x000000250c00c986 */ /* 0x0001e2000c101508 */
[----:B------:R-:W-:Y:S05]  /*59a0*/  @P0 EXIT ;  /* 0x000000000000094d */ /* 0x000fea0003800000 */
[----:B------:R-:W2:Y:S01]  /*59b0*/  LDG.E.U16.CONSTANT R2, desc[UR8][R2.64] ;  /* 0x0000000802027981 */ /* 0x000ea2000c1e9500 */
[----:B0-----:R-:W0:Y:S01]  /*59c0*/  LDC.64 R4, c[0x0][0x380] ;  /* 0x0000e000ff047b82 */ /* 0x001e220000000a00 */
[----:B------:R-:W-:-:S04]  /*59d0*/  IMAD R39, R0, UR4, R39 ;  /* 0x0000000400277c24 */ /* 0x000fc8000f8e0227 */
[----:B0-----:R-:W-:Y:S01]  /*59e0*/  IMAD.WIDE R4, R39, 0x2, R4 ;  /* 0x0000000227047825 */ /* 0x001fe200078e0204 */
[----:B--2---:R-:W-:-:S05]  /*59f0*/  SHF.L.U32 R7, R2, 0x10, RZ ;  /* 0x0000001002077819 */ /* 0x004fca00000006ff */
[----:B------:R-:W-:-:S05]  /*5a00*/  FADD R38, R7, R38 ;  /* 0x0000002607267221 */ /* 0x000fca0000000000 */
[----:B------:R-:W-:-:S05]  /*5a10*/  F2FP.BF16.F32.PACK_AB R38, RZ, R38 ;  /* 0x00000026ff26723e */ /* 0x000fca00000010ff */
[----:B------:R-:W-:Y:S01]  /*5a20*/  STG.E.U16 desc[UR8][R4.64], R38 ;  /* 0x0000002604007986 */ /* 0x000fe2000c101508 */
[----:B------:R-:W-:Y:S05]  /*5a30*/  EXIT ;  /* 0x000000000000794d */ /* 0x000fea0003800000 */
.L_x_60:
[----:B------:R-:W0:Y:S01]  /*5a40*/  LDC R14, c[0x0][0x3a0] ;  /* 0x0000e800ff0e7b82 */ /* 0x000e220000000800 */
[----:B------:R-:W-:Y:S02]  /*5a50*/  UIADD3 UR4, UPT, UPT, UR5, 0x1, URZ ;  /* 0x0000000105047890 */ /* 0x000fe4000fffe0ff */
[----:B------:R-:W-:Y:S02]  /*5a60*/  UIADD3 UR6, UPT, UPT, UR5, 0x2, URZ ;  /* 0x0000000205067890 */ /* 0x000fe4000fffe0ff */
[----:B------:R-:W-:Y:S02]  /*5a70*/  UIADD3 UR7, UPT, UPT, UR5, 0x3, URZ ;  /* 0x0000000305077890 */ /* 0x000fe4000fffe0ff */
[----:B------:R-:W-:Y:S02]  /*5a80*/  UIADD3 UR11, UPT, UPT, UR5, 0x5, URZ ;  /* 0x00000005050b7890 */ /* 0x000fe4000fffe0ff */
[----:B------:R-:W-:Y:S02]  /*5a90*/  UIADD3 UR10, UPT, UPT, UR5, 0x4, URZ ;  /* 0x00000004050a7890 */ /* 0x000fe4000fffe0ff */
[----:B------:R-:W-:-:S02]  /*5aa0*/  UIADD3 UR12, UPT, UPT, UR5, 0x6, URZ ;  /* 0x00000006050c7890 */ /* 0x000fc4000fffe0ff */
[----:B------:R-:W-:Y:S02]  /*5ab0*/  UIADD3 UR13, UPT, UPT, UR5, 0x7, URZ ;  /* 0x00000007050d7890 */ /* 0x000fe4000fffe0ff */
[C---:B0-----:R-:W-:Y:S02]  /*5ac0*/  ISETP.LE.AND P0, PT, R14.reuse, UR5, PT ;  /* 0x000000050e007c0c */ /* 0x041fe4000bf03270 */
[C---:B------:R-:W-:Y:S02]  /*5ad0*/  ISETP.LE.AND P2, PT, R14.reuse, UR4, PT ;  /* 0x000000040e007c0c */ /* 0x040fe4000bf43270 */
[C---:B------:R-:W-:Y:S02]  /*5ae0*/  ISETP.LE.AND P3, PT, R14.reuse, UR6, PT ;  /* 0x000000060e007c0c */ /* 0x040fe4000bf63270 */
[C---:B------:R-:W-:Y:S02]  /*5af0*/  ISETP.LE.AND P4, PT, R14.reuse, UR7, PT ;  /* 0x000000070e007c0c */ /* 0x040fe4000bf83270 */
[----:B------:R-:W-:-:S02]  /*5b00*/  ISETP.LE.AND P6, PT, R14, UR11, PT ;  /* 0x0000000b0e007c0c */ /* 0x000fc4000bfc3270 */
[C---:B------:R-:W-:Y:S02]  /*5b10*/  ISETP.LE.AND P5, PT, R14.reuse, UR10, PT ;  /* 0x0000000a0e007c0c */ /* 0x040fe4000bfa3270 */
[----:B------:R-:W-:Y:S01]  /*5b20*/  ISETP.LE.AND P1, PT, R14, UR13, PT ;  /* 0x0000000d0e007c0c */ /* 0x000fe2000bf23270 */
[----:B------:R-:W0:Y:S01]  /*5b30*/  @!P0 LDC.64 R2, c[0x0][0x380] ;  /* 0x0000e000ff028b82 */ /* 0x000e220000000a00 */
[C-C-:B------:R-:W-:Y:S01]  /*5b40*/  @!P0 IMAD R13, R0.reuse, UR5, R39.reuse ;  /* 0x00000005000d8c24 */ /* 0x140fe2000f8e0227 */
[----:B------:R-:W-:Y:S01]  /*5b50*/  @!P0 F2FP.BF16.F32.PACK_AB R23, RZ, R23 ;  /* 0x00000017ff17823e */ /* 0x000fe200000010ff */
[C-C-:B------:R-:W-:Y:S01]  /*5b60*/  @!P2 IMAD R17, R0.reuse, UR4, R39.reuse ;  /* 0x000000040011ac24 */ /* 0x140fe2000f8e0227 */
[----:B------:R-:W-:Y:S01]  /*5b70*/  @!P2 F2FP.BF16.F32.PACK_AB R24, RZ, R24 ;  /* 0x00000018ff18a23e */ /* 0x000fe200000010ff */
[C-C-:B------:R-:W-:Y:S01]  /*5b80*/  @!P3 IMAD R15, R0.reuse, UR6, R39.reuse ;  /* 0x00000006000fbc24 */ /* 0x140fe2000f8e0227 */
[----:B------:R-:W-:Y:S01]  /*5b90*/  @!P3 F2FP.BF16.F32.PACK_AB R25, RZ, R25 ;  /* 0x00000019ff19b23e */ /* 0x000fe200000010ff */
[----:B------:R-:W-:Y:S01]  /*5ba0*/  UIADD3 UR4, UPT, UPT, UR5, 0x8, URZ ;  /* 0x0000000805047890 */ /* 0x000fe2000fffe0ff */
[----:B------:R-:W1:Y:S01]  /*5bb0*/  @!P2 LDC.64 R10, c[0x0][0x380] ;  /* 0x0000e000ff0aab82 */ /* 0x000e620000000a00 */
[----:B------:R-:W-:Y:S01]  /*5bc0*/  UIADD3 UR6, UPT, UPT, UR5, 0x9, URZ ;  /* 0x0000000905067890 */ /* 0x000fe2000fffe0ff */
[C-C-:B------:R-:W-:Y:S01]  /*5bd0*/  @!P4 IMAD R19, R0.reuse, UR7, R39.reuse ;  /* 0x000000070013cc24 */ /* 0x140fe2000f8e0227 */
[----:B------:R-:W-:Y:S01]  /*5be0*/  @!P4 F2FP.BF16.F32.PACK_AB R26, RZ, R26 ;  /* 0x0000001aff1ac23e */ /* 0x000fe200000010ff */
[----:B------:R-:W-:Y:S01]  /*5bf0*/  @!P5 IMAD R21, R0, UR10, R39 ;  /* 0x0000000a0015dc24 */ /* 0x000fe2000f8e0227 */
[----:B------:R-:W-:Y:S01]  /*5c00*/  UIADD3 UR7, UPT, UPT, UR5, 0xa, URZ ;  /* 0x0000000a05077890 */ /* 0x000fe2000fffe0ff */
[----:B------:R-:W-:Y:S01]  /*5c10*/  @!P5 F2FP.BF16.F32.PACK_AB R27, RZ, R27 ;  /* 0x0000001bff1bd23e */ /* 0x000fe200000010ff */
[----:B------:R-:W-:Y:S01]  /*5c20*/  UIADD3 UR10, UPT, UPT, UR5, 0xb, URZ ;  /* 0x0000000b050a7890 */ /* 0x000fe2000fffe0ff */
[----:B------:R-:W2:Y:S01]  /*5c30*/  @!P3 LDC.64 R8, c[0x0][0x380] ;  /* 0x0000e000ff08bb82 */ /* 0x000ea20000000a00 */
[----:B------:R-:W-:-:S02]  /*5c40*/  @!P6 F2FP.BF16.F32.PACK_AB R28, RZ, R28 ;  /* 0x0000001cff1ce23e */ /* 0x000fc400000010ff */
[----:B------:R-:W-:Y:S01]  /*5c50*/  @!P1 F2FP.BF16.F32.PACK_AB R30, RZ, R30 ;  /* 0x0000001eff1e923e */ /* 0x000fe200000010ff */
[----:B0-----:R-:W-:-:S04]  /*5c60*/  @!P0 IMAD.WIDE R12, R13, 0x2, R2 ;  /* 0x000000020d0c8825 */ /* 0x001fc800078e0202 */
[----:B------:R-:W0:Y:S01]  /*5c70*/  @!P4 LDC.64 R4, c[0x0][0x380] ;  /* 0x0000e000ff04cb82 */ /* 0x000e220000000a00 */
[----:B------:R3:W-:Y:S01]  /*5c80*/  @!P0 STG.E.U16 desc[UR8][R12.64], R23 ;  /* 0x000000170c008986 */ /* 0x0007e2000c101508 */
[----:B------:R-:W-:Y:S01]  /*5c90*/  ISETP.LE.AND P0, PT, R14, UR12, PT ;  /* 0x0000000c0e007c0c */ /* 0x000fe2000bf03270 */
[----:B-1----:R-:W-:-:S05]  /*5ca0*/  @!P2 IMAD.WIDE R16, R17, 0x2, R10 ;  /* 0x000000021110a825 */ /* 0x002fca00078e020a */
[----:B------:R-:W1:Y:S01]  /*5cb0*/  @!P6 LDC.64 R6, c[0x0][0x380] ;  /* 0x0000e000ff06eb82 */ /* 0x000e620000000a00 */
[----:B------:R4:W-:Y:S01]  /*5cc0*/  @!P2 STG.E.U16 desc[UR8][R16.64], R24 ;  /* 0x000000181000a986 */ /* 0x0009e2000c101508 */
[----:B------:R-:W-:Y:S01]  /*5cd0*/  ISETP.LE.AND P2, PT, R14, UR6, PT ;  /* 0x000000060e007c0c */ /* 0x000fe2000bf43270 */
[----:B--2---:R-:W-:-:S05]  /*5ce0*/  @!P3 IMAD.WIDE R8, R15, 0x2, R8 ;  /* 0x000000020f08b825 */ /* 0x004fca00078e0208 */
[----:B------:R-:W2:Y:S01]  /*5cf0*/  @!P5 LDC.64 R2, c[0x0][0x380] ;  /* 0x0000e000ff02db82 */ /* 0x000ea20000000a00 */
[----:B------:R-:W-:Y:S01]  /*5d00*/  @!P0 F2FP.BF16.F32.PACK_AB R29, RZ, R29 ;  /* 0x0000001dff1d823e */ /* 0x000fe200000010ff */
[----:B------:R-:W-:Y:S01]  /*5d10*/  @!P6 IMAD R15, R0, UR11, R39 ;  /* 0x0000000b000fec24 */ /* 0x000fe2000f8e0227 */
[----:B------:R-:W-:Y:S01]  /*5d20*/  @!P3 STG.E.U16 desc[UR8][R8.64], R25 ;  /* 0x000000190800b986 */ /* 0x000fe2000c101508 */
[----:B------:R-:W-:Y:S01]  /*5d30*/  ISETP.LE.AND P3, PT, R14, UR4, PT ;  /* 0x000000040e007c0c */ /* 0x000fe2000bf63270 */
[----:B------:R-:W-:-:S03]  /*5d40*/  UIADD3 UR11, UPT, UPT, UR5, 0xc, URZ ;  /* 0x0000000c050b7890 */ /* 0x000fc6000fffe0ff */
[----:B---3--:R-:W3:Y:S01]  /*5d50*/  @!P0 LDC.64 R12, c[0x0][0x380] ;  /* 0x0000e000ff0c8b82 */ /* 0x008ee20000000a00 */
[----:B0-----:R-:W-:Y:S01]  /*5d60*/  @!P4 IMAD.WIDE R4, R19, 0x2, R4 ;  /* 0x000000021304c825 */ /* 0x001fe200078e0204 */
[----:B------:R-:W-:-:S03]  /*5d70*/  @!P2 F2FP.BF16.F32.PACK_AB R32, RZ, R32 ;  /* 0x00000020ff20a23e */ /* 0x000fc600000010ff */
[----:B----4-:R-:W-:Y:S01]  /*5d80*/  @!P1 IMAD R17, R0, UR13, R39 ;  /* 0x0000000d00119c24 */ /* 0x010fe2000f8e0227 */
[----:B------:R-:W-:Y:S01]  /*5d90*/  @!P4 STG.E.U16 desc[UR8][R4.64], R26 ;  /* 0x0000001a0400c986 */ /* 0x000fe2000c101508 */
[----:B------:R-:W-:Y:S01]  /*5da0*/  ISETP.LE.AND P4, PT, R14, UR7, PT ;  /* 0x000000070e007c0c */ /* 0x000fe2000bf83270 */
[----:B------:R-:W0:Y:S01]  /*5db0*/  @!P1 LDC.64 R10, c[0x0][0x380] ;  /* 0x0000e000ff0a9b82 */ /* 0x000e220000000a00 */
[----:B-1----:R-:W-:Y:S01]  /*5dc0*/  @!P6 IMAD.WIDE R6, R15, 0x2, R6 ;  /* 0x000000020f06e825 */ /* 0x002fe200078e0206 */
[----:B------:R-:W-:Y:S01]  /*5dd0*/  UIADD3 UR13, UPT, UPT, UR5, 0xe, URZ ;  /* 0x0000000e050d7890 */ /* 0x000fe2000fffe0ff */
[----:B------:R-:W-:Y:S02]  /*5de0*/  @!P3 F2FP.BF16.F32.PACK_AB R31, RZ, R31 ;  /* 0x0000001fff1fb23e */ /* 0x000fe400000010ff */
[----:B------:R-:W-:Y:S01]  /*5df0*/  @!P0 IMAD R15, R0, UR12, R39 ;  /* 0x0000000c000f8c24 */ /* 0x000fe2000f8e0227 */
[----:B------:R-:W-:Y:S01]  /*5e00*/  UIADD3 UR12, UPT, UPT, UR5, 0xd, URZ ;  /* 0x0000000d050c7890 */ /* 0x000fe2000fffe0ff */
[----:B--2---:R-:W-:Y:S01]  /*5e10*/  @!P5 IMAD.WIDE R2, R21, 0x2, R2 ;  /* 0x000000021502d825 */ /* 0x004fe200078e0202 */
[----:B------:R-:W1:Y:S04]  /*5e20*/  @!P3 LDC.64 R18, c[0x0][0x380] ;  /* 0x0000e000ff12bb82 */ /* 0x000e680000000a00 */
[----:B------:R-:W-:Y:S01]  /*5e30*/  @!P4 F2FP.BF16.F32.PACK_AB R33, RZ, R33 ;  /* 0x00000021ff21c23e */ /* 0x000fe200000010ff */
[----:B------:R-:W-:Y:S01]  /*5e40*/  @!P5 STG.E.U16 desc[UR8][R2.64], R27 ;  /* 0x0000001b0200d986 */ /* 0x000fe2000c101508 */
[----:B------:R-:W-:Y:S01]  /*5e50*/  ISETP.LE.AND P5, PT, R14, UR11, PT ;  /* 0x0000000b0e007c0c */ /* 0x000fe2000bfa3270 */
[----:B---3--:R-:W-:-:S02]  /*5e60*/  @!P0 IMAD.WIDE R12, R15, 0x2, R12 ;  /* 0x000000020f0c8825 */ /* 0x008fc400078e020c */
[----:B------:R-:W-:Y:S01]  /*5e70*/  @!P6 STG.E.U16 desc[UR8][R6.64], R28 ;  /* 0x0000001c0600e986 */ /* 0x000fe2000c101508 */
[----:B------:R-:W-:Y:S01]  /*5e80*/  ISETP.LE.AND P6, PT, R14, UR10, PT ;  /* 0x0000000a0e007c0c */ /* 0x000fe2000bfc3270 */
[----:B------:R-:W2:Y:S01]  /*5e90*/  @!P2 LDC.64 R20, c[0x0][0x380] ;  /* 0x0000e000ff14ab82 */ /* 0x000ea20000000a00 */
[----:B------:R-:W-:Y:S01]  /*5ea0*/  @!P3 IMAD R15, R0, UR4, R39 ;  /* 0x00000004000fbc24 */ /* 0x000fe2000f8e0227 */
[----:B------:R3:W-:Y:S01]  /*5eb0*/  @!P0 STG.E.U16 desc[UR8][R12.64], R29 ;  /* 0x0000001d0c008986 */ /* 0x0007e2000c101508 */
[----:B------:R-:W-:Y:S01]  /*5ec0*/  ISETP.LE.AND P0, PT, R14, UR13, PT ;  /* 0x0000000d0e007c0c */ /* 0x000fe2000bf03270 */
[----:B------:R-:W-:Y:S01]  /*5ed0*/  UIADD3 UR4, UPT, UPT, UR5, 0xf, URZ ;  /* 0x0000000f05047890 */ /* 0x000fe2000fffe0ff */
[----:B0-----:R-:W-:-:S03]  /*5ee0*/  @!P1 IMAD.WIDE R16, R17, 0x2, R10 ;  /* 0x0000000211109825 */ /* 0x001fc600078e020a */
[----:B------:R-:W0:Y:S01]  /*5ef0*/  @!P4 LDC.64 R10, c[0x0][0x380] ;  /* 0x0000e000ff0acb82 */ /* 0x000e220000000a00 */
[----:B------:R-:W-:Y:S01]  /*5f00*/  @!P5 F2FP.BF16.F32.PACK_AB R35, RZ, R35 ;  /* 0x00000023ff23d23e */ /* 0x000fe200000010ff */
[----:B------:R4:W-:Y:S01]  /*5f10*/  @!P1 STG.E.U16 desc[UR8][R16.64], R30 ;  /* 0x0000001e10009986 */ /* 0x0009e2000c101508 */
[----:B------:R-:W-:Y:S02]  /*5f20*/  ISETP.LE.AND P1, PT, R14, UR12, PT ;  /* 0x0000000c0e007c0c */ /* 0x000fe4000bf23270 */
[----:B------:R-:W-:Y:S01]  /*5f30*/  @!P6 F2FP.BF16.F32.PACK_AB R34, RZ, R34 ;  /* 0x00000022ff22e23e */ /* 0x000fe200000010ff */
[----:B---3--:R-:W-:Y:S02]  /*5f40*/  @!P2 IMAD R13, R0, UR6, R39 ;  /* 0x00000006000dac24 */ /* 0x008fe4000f8e0227 */
[----:B------:R-:W3:Y:S01]  /*5f50*/  @!P6 LDC.64 R8, c[0x0][0x380] ;  /* 0x0000e000ff08eb82 */ /* 0x000ee20000000a00 */
[----:B-1----:R-:W-:Y:S01]  /*5f60*/  @!P3 IMAD.WIDE R18, R15, 0x2, R18 ;  /* 0x000000020f12b825 */ /* 0x002fe200078e0212 */
[----:B------:R-:W-:-:S03]  /*5f70*/  @!P0 F2FP.BF16.F32.PACK_AB R37, RZ, R37 ;  /* 0x00000025ff25823e */ /* 0x000fc600000010ff */
[----:B------:R-:W-:Y:S01]  /*5f80*/  @!P5 IMAD R15, R0, UR11, R39 ;  /* 0x0000000b000fdc24 */ /* 0x000fe2000f8e0227 */
[----:B------:R1:W-:Y:S01]  /*5f90*/  @!P3 STG.E.U16 desc[UR8][R18.64], R31 ;  /* 0x0000001f1200b986 */ /* 0x0003e2000c101508 */
[----:B------:R-:W-:Y:S01]  /*5fa0*/  ISETP.LE.AND P3, PT, R14, UR4, PT ;  /* 0x000000040e007c0c */ /* 0x000fe2000bf63270 */
[----:B------:R-:W5:Y:S01]  /*5fb0*/  @!P5 LDC.64 R6, c[0x0][0x380] ;  /* 0x0000e000ff06db82 */ /* 0x000f620000000a00 */
[----:B--2---:R-:W-:Y:S01]  /*5fc0*/  @!P2 IMAD.WIDE R20, R13, 0x2, R20 ;  /* 0x000000020d14a825 */ /* 0x004fe200078e0214 */
[----:B------:R-:W-:-:S03]  /*5fd0*/  @!P1 F2FP.BF16.F32.PACK_AB R36, RZ, R36 ;  /* 0x00000024ff24923e */ /* 0x000fc600000010ff */
[C-C-:B------:R-:W-:Y:S01]  /*5fe0*/  @!P4 IMAD R13, R0.reuse, UR7, R39.reuse ;  /* 0x00000007000dcc24 */ /* 0x140fe2000f8e0227 */
[----:B------:R1:W-:Y:S01]  /*5ff0*/  @!P2 STG.E.U16 desc[UR8][R20.64], R32 ;  /* 0x000000201400a986 */ /* 0x0003e2000c101508 */
[----:B----4-:R-:W-:Y:S01]  /*6000*/  @!P1 IMAD R17, R0, UR12, R39 ;  /* 0x0000000c00119c24 */ /* 0x010fe2000f8e0227 */
[----:B------:R-:W2:Y:S01]  /*6010*/  @!P1 LDC.64 R4, c[0x0][0x380] ;  /* 0x0000e000ff049b82 */ /* 0x000ea20000000a00 */
[----:B0-----:R-:W-:-:S04]  /*6020*/  @!P4 IMAD.WIDE R10, R13, 0x2, R10 ;  /* 0x000000020d0ac825 */ /* 0x001fc800078e020a */
[C-C-:B------:R-:W-:Y:S01]  /*6030*/  @!P6 IMAD R13, R0.reuse, UR10, R39.reuse ;  /* 0x0000000a000dec24 */ /* 0x140fe2000f8e0227 */
[----:B------:R1:W-:Y:S01]  /*6040*/  @!P4 STG.E.U16 desc[UR8][R10.64], R33 ;  /* 0x000000210a00c986 */ /* 0x0003e2000c101508 */
[----:B------:R-:W-:Y:S01]  /*6050*/  @!P0 IMAD R23, R0, UR13, R39 ;  /* 0x0000000d00178c24 */ /* 0x000fe2000f8e0227 */
[----:B------:R-:W0:Y:S01]  /*6060*/  @!P0 LDC.64 R2, c[0x0][0x380] ;  /* 0x0000e000ff028b82 */ /* 0x000e220000000a00 */
[----:B---3--:R-:W-:-:S05]  /*6070*/  @!P6 IMAD.WIDE R8, R13, 0x2, R8 ;  /* 0x000000020d08e825 */ /* 0x008fca00078e0208 */
[----:B------:R1:W-:Y:S01]  /*6080*/  @!P6 STG.E.U16 desc[UR8][R8.64], R34 ;  /* 0x000000220800e986 */ /* 0x0003e2000c101508 */
[----:B-----5:R-:W-:-:S05]  /*6090*/  @!P5 IMAD.WIDE R6, R15, 0x2, R6 ;  /* 0x000000020f06d825 */ /* 0x020fca00078e0206 */
[----:B------:R1:W-:Y:S01]  /*60a0*/  @!P5 STG.E.U16 desc[UR8][R6.64], R35 ;  /* 0x000000230600d986 */ /* 0x0003e2000c101508 */
[----:B--2---:R-:W-:-:S05]  /*60b0*/  @!P1 IMAD.WIDE R4, R17, 0x2, R4 ;  /* 0x0000000211049825 */ /* 0x004fca00078e0204 */
[----:B------:R1:W-:Y:S01]  /*60c0*/  @!P1 STG.E.U16 desc[UR8][R4.64], R36 ;  /* 0x0000002404009986 */ /* 0x0003e2000c101508 */
[----:B0-----:R-:W-:-:S05]  /*60d0*/  @!P0 IMAD.WIDE R2, R23, 0x2, R2 ;  /* 0x0000000217028825 */ /* 0x001fca00078e0202 */
[----:B------:R1:W-:Y:S01]  /*60e0*/  @!P0 STG.E.U16 desc[UR8][R2.64], R37 ;  /* 0x0000002502008986 */ /* 0x0003e2000c101508 */
[----:B------:R-:W-:Y:S05]  /*60f0*/  @P3 EXIT ;  /* 0x000000000000394d */ /* 0x000fea0003800000 */
[----:B-1----:R-:W0:Y:S01]  /*6100*/  LDC.64 R2, c[0x0][0x380] ;  /* 0x0000e000ff027b82 */ /* 0x002e220000000a00 */
[----:B------:R-:W-:Y:S01]  /*6110*/  IMAD R39, R0, UR4, R39 ;  /* 0x0000000400277c24 */ /* 0x000fe2000f8e0227 */
[----:B------:R-:W-:-:S03]  /*6120*/  F2FP.BF16.F32.PACK_AB R38, RZ, R38 ;  /* 0x00000026ff26723e */ /* 0x000fc600000010ff */
[----:B0-----:R-:W-:-:S05]  /*6130*/  IMAD.WIDE R2, R39, 0x2, R2 ;  /* 0x0000000227027825 */ /* 0x001fca00078e0202 */
[----:B------:R-:W-:Y:S01]  /*6140*/  STG.E.U16 desc[UR8][R2.64], R38 ;  /* 0x0000002602007986 */ /* 0x000fe2000c101508 */
[----:B------:R-:W-:Y:S05]  /*6150*/  EXIT ;  /* 0x000000000000794d */ /* 0x000fea0003800000 */
.L_x_61:
[----:B------:R-:W-:-:S00]  /*6160*/  BRA `(.L_x_61) ;  /* 0xfffffffc00fc7947 */ /* 0x000fc0000383ffff */
[----:B------:R-:W-:-:S00]  /*6170*/  NOP ;  /* 0x0000000000007918 */ /* 0x000fc00000000000 */
        /* <DEDUP_REMOVED lines=8> */
.L_x_217:


//--------------------- .text.awq_marlin_repack_int4 --------------------------
	.section	.text.awq_marlin_repack_int4,"ax",@progbits
	.align	128
        .global         awq_marlin_repack_int4
        .type           awq_marlin_repack_int4,@function
        .size           awq_marlin_repack_int4,(.L_x_218 - awq_marlin_repack_int4)
        .other          awq_marlin_repack_int4,@"STO_CUDA_ENTRY STV_DEFAULT"
awq_marlin_repack_int4:
.text.awq_marlin_repack_int4:
[----:B------:R-:W-:Y:S01]  /*0000*/  LDC R1, c[0x0][0x37c] ;  /* 0x0000df00ff017b82 */ /* 0x000fe20000000800 */
[----:B------:R-:W0:Y:S07]  /*0010*/  S2R R3, SR_TID.X ;  /* 0x0000000000037919 */ /* 0x000e2e0000002100 */
[----:B------:R-:W0:Y:S01]  /*0020*/  S2UR UR4, SR_CTAID.X ;  /* 0x00000000000479c3 */ /* 0x000e220000002500 */
[----:B------:R-:W1:Y:S01]  /*0030*/  LDCU.64 UR6, c[0x0][0x390] ;  /* 0x00007200ff0677ac */ /* 0x000e620008000a00 */
[----:B------:R-:W2:Y:S06]  /*0040*/  S2R R5, SR_TID.Y ;  /* 0x0000000000057919 */ /* 0x000eac0000002200 */
[----:B------:R-:W0:Y:S08]  /*0050*/  LDC R0, c[0x0][0x360] ;  /* 0x0000d800ff007b82 */ /* 0x000e300000000800 */
[----:B------:R-:W2:Y:S08]  /*0060*/  S2UR UR5, SR_CTAID.Y ;  /* 0x00000000000579c3 */ /* 0x000eb00000002600 */
[----:B------:R-:W2:Y:S01]  /*0070*/  LDC R2, c[0x0][0x364] ;  /* 0x0000d900ff027b82 */ /* 0x000ea20000000800 */
[----:B0-----:R-:W-:-:S05]  /*0080*/  IMAD R0, R0, UR4, R3 ;  /* 0x0000000400007c24 */ /* 0x001fca000f8e0203 */
[----:B-1----:R-:W-:Y:S01]  /*0090*/  ISETP.GE.AND P0, PT, R0, UR7, PT ;  /* 0x0000000700007c0c */ /* 0x002fe2000bf06270 */
[----:B--2---:R-:W-:-:S05]  /*00a0*/  IMAD R3, R2, UR5, R5 ;  /* 0x0000000502037c24 */ /* 0x004fca000f8e0205 */
[----:B------:R-:W-:-:S13]  /*00b0*/  ISETP.GE.OR P0, PT, R3, UR6, P0 ;  /* 0x0000000603007c0c */ /* 0x000fda0008706670 */
[----:B------:R-:W-:Y:S05]  /*00c0*/  @P0 EXIT ;  /* 0x000000000000094d */ /* 0x000fea0003800000 */
[----:B------:R-:W0:Y:S01]  /*00d0*/  LDC.64 R4, c[0x0][0x388] ;  /* 0x0000e200ff047b82 */ /* 0x000e220000000a00 */
[----:B------:R-:W1:Y:S01]  /*00e0*/  LDCU.64 UR4, c[0x0][0x358] ;  /* 0x00006b00ff0477ac */ /* 0x000e620008000a00 */
[----:B------:R-:W-:-:S06]  /*00f0*/  IMAD R7, R3, UR7, R0 ;  /* 0x0000000703077c24 */ /* 0x000fcc000f8e0200 */
[----:B------:R-:W2:Y:S01]  /*0100*/  LDC.64 R2, c[0x0][0x380] ;  /* 0x0000e000ff027b82 */ /* 0x000ea20000000a00 */
[----:B0-----:R-:W-:-:S06]  /*0110*/  IMAD.WIDE R4, R7, 0x4, R4 ;  /* 0x0000000407047825 */ /* 0x001fcc00078e0204 */
[----:B-1----:R-:W3:Y:S01]  /*0120*/  LDG.E.CONSTANT R4, desc[UR4][R4.64] ;  /* 0x0000000404047981 */ /* 0x002ee2000c1e9900 */
[----:B--2---:R-:W-:Y:S01]  /*0130*/  IMAD.WIDE R2, R7, 0x4, R2 ;  /* 0x0000000407027825 */ /* 0x004fe200078e0202 */
[----:B---3--:R-:W-:-:S03]  /*0140*/  SHF.R.U32.HI R0, RZ, 0xc, R4 ;  /* 0x0000000cff007819 */ /* 0x008fc60000011604 */
[C---:B------:R-:W-:Y:S01]  /*0150*/  IMAD.SHL.U32 R6, R4.reuse, 0x10, RZ ;  /* 0x0000001004067824 */ /* 0x040fe200078e00ff */
[----:B------:R-:W-:-:S04]  /*0160*/  LOP3.LUT R9, R4, 0xf000000f, RZ, 0xc0, !PT ;  /* 0xf000000f04097812 */ /* 0x000fc800078ec0ff */
[----:B------:R-:W-:Y:S02]  /*0170*/  LOP3.LUT R9, R9, 0xf0, R0, 0xf8, !PT ;  /* 0x000000f009097812 */ /* 0x000fe400078ef800 */
[----:B------:R-:W-:Y:S02]  /*0180*/  SHF.R.U32.HI R0, RZ, 0x8, R4 ;  /* 0x00000008ff007819 */ /* 0x000fe40000011604 */
[----:B------:R-:W-:Y:S01]  /*0190*/  LOP3.LUT R9, R9, 0xf00, R6, 0xf8, !PT ;  /* 0x00000f0009097812 */ /* 0x000fe200078ef806 */
[----:B------:R-:W-:-:S03]  /*01a0*/  IMAD.SHL.U32 R6, R4, 0x100, RZ ;  /* 0x0000010004067824 */ /* 0x000fc600078e00ff */
[----:B------:R-:W-:Y:S02]  /*01b0*/  LOP3.LUT R9, R9, 0xf000, R0, 0xf8, !PT ;  /* 0x0000f00009097812 */ /* 0x000fe400078ef800 */
[----:B------:R-:W-:Y:S01]  /*01c0*/  SHF.R.U32.HI R0, RZ, 0x4, R4 ;  /* 0x00000004ff007819 */ /* 0x000fe20000011604 */
[----:B------:R-:W-:Y:S01]  /*01d0*/  IMAD.SHL.U32 R4, R4, 0x1000, RZ ;  /* 0x0000100004047824 */ /* 0x000fe200078e00ff */
[----:B------:R-:W-:-:S04]  /*01e0*/  LOP3.LUT R9, R9, 0xf0000, R6, 0xf8, !PT ;  /* 0x000f000009097812 */ /* 0x000fc800078ef806 */
[----:B------:R-:W-:-:S04]  /*01f0*/  LOP3.LUT R9, R9, 0xf00000, R0, 0xf8, !PT ;  /* 0x00f0000009097812 */ /* 0x000fc800078ef800 */
[----:B------:R-:W-:-:S05]  /*0200*/  LOP3.LUT R9, R9, 0xf000000, R4, 0xf8, !PT ;  /* 0x0f00000009097812 */ /* 0x000fca00078ef804 */
[----:B------:R-:W-:Y:S01]  /*0210*/  STG.E desc[UR4][R2.64], R9 ;  /* 0x0000000902007986 */ /* 0x000fe2000c101904 */
[----:B------:R-:W-:Y:S05]  /*0220*/  EXIT ;  /* 0x000000000000794d */ /* 0x000fea0003800000 */
.L_x_62:
        /* <DEDUP_REMOVED lines=13> */
.L_x_218:


//--------------------- .text.marlin_gemm_int4_zp_bf16 --------------------------
	.section	.text.marlin_gemm_int4_zp_bf16,"ax",@progbits
	.align	128
        .global         marlin_gemm_int4_zp_bf16
        .type           marlin_gemm_int4_zp_bf16,@function
        .size           marlin_gemm_int4_zp_bf16,(.L_x_219 - marlin_gemm_int4_zp_bf16)
        .other          marlin_gemm_int4_zp_bf16,@"STO_CUDA_ENTRY STV_DEFAULT"
marlin_gemm_int4_zp_bf16:
.text.marlin_gemm_int4_zp_bf16:
[----:B------:R-:W-:Y:S01]  /*0000*/  LDC R1, c[0x0][0x37c] ;  /* 0x0000df00ff017b82 */ /* 0x000fe20000000800 */
[----:B------:R-:W0:Y:S07]  /*0010*/  LDCU UR9, c[0x0][0x3b4] ;  /* 0x00007680ff0977ac */ /* 0x000e2e0008000800 */
[----:B------:R-:W1:Y:S01]  /*0020*/  S2UR UR5, SR_CTAID.Y ;  /* 0x00000000000579c3 */ /* 0x000e620000002600 */
[----:B------:R-:W2:Y:S01]  /*0030*/  S2R R0, SR_TID.X ;  /* 0x0000000000007919 */ /* 0x000ea20000002100 */
[----:B------:R-:W-:Y:S01]  /*0040*/  HFMA2 R27, -RZ, RZ, 0, 0 ;  /* 0x00000000ff1b7431 */ /* 0x000fe200000001ff */
[----:B------:R-:W3:Y:S01]  /*0050*/  LDCU UR4, c[0x0][0x3b0] ;  /* 0x00007600ff0477ac */ /* 0x000ee20008000800 */
[----:B------:R-:W-:Y:S01]  /*0060*/  CS2R R40, SRZ ;  /* 0x0000000000287805 */ /* 0x000fe2000001ff00 */
[----:B------:R-:W4:Y:S01]  /*0070*/  S2R R2, SR_CTAID.X ;  /* 0x0000000000027919 */ /* 0x000f220000002500 */
[----:B------:R-:W-:Y:S01]  /*0080*/  CS2R R38, SRZ ;  /* 0x0000000000267805 */ /* 0x000fe2000001ff00 */
[----:B------:R-:W5:Y:S01]  /*0090*/  LDCU UR6, c[0x0][0x3b0] ;  /* 0x00007600ff0677ac */ /* 0x000f620008000800 */
[----:B------:R-:W-:-:S02]  /*00a0*/  CS2R R36, SRZ ;  /* 0x0000000000247805 */ /* 0x000fc4000001ff00 */
[----:B------:R-:W-:Y:S02]  /*00b0*/  CS2R R34, SRZ ;  /* 0x0000000000227805 */ /* 0x000fe4000001ff00 */
[----:B------:R-:W-:Y:S02]  /*00c0*/  CS2R R32, SRZ ;  /* 0x0000000000207805 */ /* 0x000fe4000001ff00 */
[----:B------:R-:W-:Y:S02]  /*00d0*/  CS2R R30, SRZ ;  /* 0x00000000001e7805 */ /* 0x000fe4000001ff00 */
[----:B------:R-:W-:Y:S01]  /*00e0*/  CS2R R28, SRZ ;  /* 0x00000000001c7805 */ /* 0x000fe2000001ff00 */
[----:B------:R-:W2:Y:S01]  /*00f0*/  LDCU.64 UR12, c[0x0][0x358] ;  /* 0x00006b00ff0c77ac */ /* 0x000ea20008000a00 */
[----:B0-----:R-:W-:Y:S01]  /*0100*/  UISETP.GE.AND UP0, UPT, UR9, 0x1, UPT ;  /* 0x000000010900788c */ /* 0x001fe2000bf06270 */
[----:B---3--:R-:W-:Y:S01]  /*0110*/  MOV R42, UR4 ;  /* 0x00000004002a7c02 */ /* 0x008fe20008000f00 */
[----:B-1----:R-:W-:-:S02]  /*0120*/  USHF.L.U32 UR5, UR5, 0x4, URZ ;  /* 0x0000000405057899 */ /* 0x002fc400080006ff */
[----:B-----5:R-:W-:-:S05]  /*0130*/  UISETP.GE.AND UP1, UPT, UR6, 0x1, UPT ;  /* 0x000000010600788c */ /* 0x020fca000bf26270 */
[----:B------:R-:W-:Y:S06]  /*0140*/  BRA.U !UP0, `(.L_x_63) ;  /* 0x00000001086c7547 */ /* 0x000fec000b800000 */
[----:B------:R-:W-:Y:S01]  /*0150*/  IMAD.U32 R3, RZ, RZ, UR9 ;  /* 0x00000009ff037e24 */ /* 0x000fe2000f8e00ff */
[----:B------:R-:W0:Y:S04]  /*0160*/  LDC R8, c[0x0][0x3b0] ;  /* 0x0000ec00ff087b82 */ /* 0x000e280000000800 */
[----:B------:R-:W-:-:S04]  /*0170*/  IABS R6, R3 ;  /* 0x0000000300067213 */ /* 0x000fc80000000000 */
[----:B------:R-:W1:Y:S08]  /*0180*/  I2F.RP R3, R6 ;  /* 0x0000000600037306 */ /* 0x000e700000209400 */
[----:B-1----:R-:W1:Y:S01]  /*0190*/  MUFU.RCP R3, R3 ;  /* 0x0000000300037308 */ /* 0x002e620000001000 */
[----:B0-----:R-:W-:Y:S02]  /*01a0*/  IABS R9, R8 ;  /* 0x0000000800097213 */ /* 0x001fe40000000000 */
[----:B-1----:R-:W-:-:S05]  /*01b0*/  IADD3 R4, PT, PT, R3, 0xffffffe, RZ ;  /* 0x0ffffffe03047810 */ /* 0x002fca0007ffe0ff */
[----:B------:R0:W1:Y:S02]  /*01c0*/  F2I.FTZ.U32.TRUNC.NTZ R5, R4 ;  /* 0x0000000400057305 */ /* 0x000064000021f000 */
[----:B0-----:R-:W-:Y:S01]  /*01d0*/  IMAD.MOV.U32 R4, RZ, RZ, RZ ;  /* 0x000000ffff047224 */ /* 0x001fe200078e00ff */
[----:B-1----:R-:W-:-:S05]  /*01e0*/  IADD3 R7, PT, PT, RZ, -R5, RZ ;  /* 0x80000005ff077210 */ /* 0x002fca0007ffe0ff */
[----:B------:R-:W-:-:S04]  /*01f0*/  IMAD R7, R7, R6, RZ ;  /* 0x0000000607077224 */ /* 0x000fc800078e02ff */
[----:B------:R-:W-:Y:S01]  /*0200*/  IMAD.HI.U32 R5, R5, R7, R4 ;  /* 0x0000000705057227 */ /* 0x000fe200078e0004 */
[----:B------:R-:W-:-:S05]  /*0210*/  MOV R7, R9 ;  /* 0x0000000900077202 */ /* 0x000fca0000000f00 */
[----:B------:R-:W-:-:S05]  /*0220*/  IMAD.HI.U32 R5, R5, R7, RZ ;  /* 0x0000000705057227 */ /* 0x000fca00078e00ff */
[----:B------:R-:W-:-:S05]  /*0230*/  IADD3 R3, PT, PT, -R5, RZ, RZ ;  /* 0x000000ff05037210 */ /* 0x000fca0007ffe1ff */
[----:B------:R-:W-:-:S05]  /*0240*/  IMAD R3, R6, R3, R7 ;  /* 0x0000000306037224 */ /* 0x000fca00078e0207 */
[----:B------:R-:W-:-:S13]  /*0250*/  ISETP.GT.U32.AND P1, PT, R6, R3, PT ;  /* 0x000000030600720c */ /* 0x000fda0003f24070 */
[----:B------:R-:W-:Y:S01]  /*0260*/  @!P1 IMAD.IADD R3, R3, 0x1, -R6 ;  /* 0x0000000103039824 */ /* 0x000fe200078e0a06 */
[----:B------:R-:W-:Y:S02]  /*0270*/  @!P1 IADD3 R5, PT, PT, R5, 0x1, RZ ;  /* 0x0000000105059810 */ /* 0x000fe40007ffe0ff */
[----:B------:R-:W-:Y:S02]  /*0280*/  ISETP.NE.AND P1, PT, RZ, UR9, PT ;  /* 0x00000009ff007c0c */ /* 0x000fe4000bf25270 */
[----:B------:R-:W-:Y:S02]  /*0290*/  ISETP.GE.U32.AND P0, PT, R3, R6, PT ;  /* 0x000000060300720c */ /* 0x000fe40003f06070 */
[----:B------:R-:W-:-:S04]  /*02a0*/  LOP3.LUT R3, R8, UR9, RZ, 0x3c, !PT ;  /* 0x0000000908037c12 */ /* 0x000fc8000f8e3cff */
[----:B------:R-:W-:-:S07]  /*02b0*/  ISETP.GE.AND P2, PT, R3, RZ, PT ;  /* 0x000000ff0300720c */ /* 0x000fce0003f46270 */
[----:B------:R-:W-:-:S06]  /*02c0*/  @P0 IADD3 R5, PT, PT, R5, 0x1, RZ ;  /* 0x0000000105050810 */ /* 0x000fcc0007ffe0ff */
[----:B------:R-:W-:Y:S01]  /*02d0*/  @!P2 IMAD.MOV R5, RZ, RZ, -R5 ;  /* 0x000000ffff05a224 */ /* 0x000fe200078e0a05 */
[----:B------:R-:W-:-:S04]  /*02e0*/  @!P1 LOP3.LUT R5, RZ, UR9, RZ, 0x33, !PT ;  /* 0x00000009ff059c12 */ /* 0x000fc8000f8e33ff */
[----:B------:R-:W-:-:S07]  /*02f0*/  MOV R42, R5 ;  /* 0x00000005002a7202 */ /* 0x000fce0000000f00 */
.L_x_63:
[----:B------:R-:W-:Y:S02]  /*0300*/  MOV R26, RZ ;  /* 0x000000ff001a7202 */ /* 0x000fe40000000f00 */
[----:B--2---:R-:W-:Y:S01]  /*0310*/  LOP3.LUT R43, R0, 0xf, RZ, 0xc0, !PT ;  /* 0x0000000f002b7812 */ /* 0x004fe200078ec0ff */
[----:B------:R-:W-:Y:S06]  /*0320*/  BRA.U !UP1, `(.L_x_64) ;  /* 0x0000006109d07547 */ /* 0x000fec000b800000 */
[----:B------:R-:W0:Y:S01]  /*0330*/  LDCU UR11, c[0x0][0x360] ;  /* 0x00006c00ff0b77ac */ /* 0x000e220008000800 */
[----:B------:R-:W1:Y:S01]  /*0340*/  S2UR UR8, SR_CgaCtaId ;  /* 0x00000000000879c3 */ /* 0x000e620000008800 */
[----:B----4-:R-:W-:Y:S01]  /*0350*/  IMAD R25, R2, 0x10, R43 ;  /* 0x0000001002197824 */ /* 0x010fe200078e022b */
[----:B------:R-:W-:Y:S01]  /*0360*/  SHF.R.U32.HI R21, RZ, 0x4, R0 ;  /* 0x00000004ff157819 */ /* 0x000fe20000011600 */
[----:B------:R-:W-:Y:S01]  /*0370*/  UMOV UR4, 0x400 ;  /* 0x0000040000047882 */ /* 0x000fe20000000000 */
[----:B------:R-:W2:Y:S01]  /*0380*/  LDCU.64 UR14, c[0x0][0x3d0] ;  /* 0x00007a00ff0e77ac */ /* 0x000ea20008000a00 */
[----:B------:R-:W-:Y:S01]  /*0390*/  IMAD.MOV.U32 R41, RZ, RZ, RZ ;  /* 0x000000ffff297224 */ /* 0x000fe200078e00ff */
[----:B------:R-:W-:Y:S01]  /*03a0*/  UIADD3 UR6, UPT, UPT, UR4, 0x400, URZ ;  /* 0x0000040004067890 */ /* 0x000fe2000fffe0ff */
[----:B------:R-:W3:Y:S01]  /*03b0*/  LDCU UR10, c[0x0][0x3ac] ;  /* 0x00007580ff0a77ac */ /* 0x000ee20008000800 */
[----:B------:R-:W-:Y:S01]  /*03c0*/  UISETP.LT.AND UP1, UPT, UR9, 0x1, UPT ;  /* 0x000000010900788c */ /* 0x000fe2000bf21270 */
[----:B0-----:R-:W0:Y:S01]  /*03d0*/  I2F.U32.RP R3, UR11 ;  /* 0x0000000b00037d06 */ /* 0x001e220008209000 */
[----:B------:R-:W-:-:S02]  /*03e0*/  IADD3 R23, PT, PT, R0, UR11, RZ ;  /* 0x0000000b00177c10 */ /* 0x000fc4000fffe0ff */
[----:B------:R-:W-:Y:S02]  /*03f0*/  ISETP.NE.U32.AND P2, PT, RZ, UR11, PT ;  /* 0x0000000bff007c0c */ /* 0x000fe4000bf45070 */
[C---:B------:R-:W-:Y:S01]  /*0400*/  ISETP.GE.U32.AND P0, PT, R23.reuse, 0x100, PT ;  /* 0x000001001700780c */ /* 0x040fe20003f06070 */
[----:B--2---:R-:W-:Y:S01]  /*0410*/  UISETP.NE.U32.AND UP0, UPT, UR14, URZ, UPT ;  /* 0x000000ff0e00728c */ /* 0x004fe2000bf05070 */
[C---:B------:R-:W-:Y:S01]  /*0420*/  VIMNMX.U32 R6, PT, PT, R23.reuse, 0x100, !PT ;  /* 0x0000010017067848 */ /* 0x040fe20007fe0000 */
[----:B-1----:R-:W-:Y:S01]  /*0430*/  ULEA UR7, UR8, UR4, 0x18 ;  /* 0x0000000408077291 */ /* 0x002fe2000f8ec0ff */
[----:B------:R-:W-:Y:S01]  /*0440*/  SEL R22, RZ, 0x1, P0 ;  /* 0x00000001ff167807 */ /* 0x000fe20000000000 */
[----:B------:R-:W-:Y:S01]  /*0450*/  ULEA UR4, UR8, UR6, 0x18 ;  /* 0x0000000608047291 */ /* 0x000fe2000f8ec0ff */
[----:B------:R-:W-:Y:S01]  /*0460*/  IADD3 R8, PT, PT, R23, UR11, RZ ;  /* 0x0000000b17087c10 */ /* 0x000fe2000fffe0ff */
[----:B------:R-:W1:Y:S01]  /*0470*/  LDCU UR8, c[0x0][0x3c4] ;  /* 0x00007880ff0877ac */ /* 0x000e620008000800 */
[----:B------:R-:W-:Y:S01]  /*0480*/  IADD3 R6, PT, PT, R6, -R23, -R22 ;  /* 0x8000001706067210 */ /* 0x000fe20007ffe816 */
[----:B0-----:R-:W0:Y:S01]  /*0490*/  MUFU.RCP R3, R3 ;  /* 0x0000000300037308 */ /* 0x001e220000001000 */
[----:B------:R-:W-:Y:S01]  /*04a0*/  SHF.R.U32.HI R9, RZ, 0x4, R8 ;  /* 0x00000004ff097819 */ /* 0x000fe20000011608 */
[----:B------:R-:W-:Y:S01]  /*04b0*/  UISETP.NE.AND.EX UP0, UPT, UR15, URZ, UPT, UP0 ;  /* 0x000000ff0f00728c */ /* 0x000fe2000bf05300 */
[----:B------:R-:W-:Y:S01]  /*04c0*/  SHF.R.U32.HI R20, RZ, 0x4, R23 ;  /* 0x00000004ff147819 */ /* 0x000fe20000011617 */
[----:B------:R-:W-:Y:S01]  /*04d0*/  USEL UR6, UR9, 0x1, !UP1 ;  /* 0x0000000109067887 */ /* 0x000fe2000c800000 */
[----:B------:R-:W-:-:S02]  /*04e0*/  LEA R12, R9, UR7, 0x6 ;  /* 0x00000007090c7c11 */ /* 0x000fc4000f8e30ff */
[----:B------:R-:W-:Y:S01]  /*04f0*/  LEA R10, R20, UR7, 0x6 ;  /* 0x00000007140a7c11 */ /* 0x000fe2000f8e30ff */
[----:B---3--:R-:W-:Y:S01]  /*0500*/  USHF.R.S32.HI UR7, URZ, 0x1f, UR10 ;  /* 0x0000001fff077899 */ /* 0x008fe2000801140a */
[----:B------:R-:W-:Y:S01]  /*0510*/  LOP3.LUT R15, R23, 0xf, RZ, 0xc0, !PT ;  /* 0x0000000f170f7812 */ /* 0x000fe200078ec0ff */
[----:B------:R-:W-:Y:S01]  /*0520*/  UIADD3 UR14, UPT, UPT, UR6, -0x1, URZ ;  /* 0xffffffff060e7890 */ /* 0x000fe2000fffe0ff */
[----:B------:R-:W-:Y:S01]  /*0530*/  LEA R24, R43, UR4, 0x2 ;  /* 0x000000042b187c11 */ /* 0x000fe2000f8e10ff */
[----:B------:R-:W-:Y:S01]  /*0540*/  ULEA.HI UR7, UR7, UR10, URZ, 0x3 ;  /* 0x0000000a07077291 */ /* 0x000fe2000f8f18ff */
[----:B------:R-:W-:Y:S01]  /*0550*/  LEA R14, R2, R15, 0x4 ;  /* 0x0000000f020e7211 */ /* 0x000fe200078e20ff */
[----:B-1----:R-:W-:Y:S01]  /*0560*/  UISETP.NE.AND UP0, UPT, UR8, URZ, UP0 ;  /* 0x000000ff0800728c */ /* 0x002fe20008705270 */
[----:B0-----:R-:W-:Y:S01]  /*0570*/  VIADD R4, R3, 0xffffffe ;  /* 0x0ffffffe03047836 */ /* 0x001fe20000000000 */
[----:B------:R-:W-:Y:S02]  /*0580*/  USHF.R.S32.HI UR7, URZ, 0x3, UR7 ;  /* 0x00000003ff077899 */ /* 0x000fe40008011407 */
[----:B------:R-:W-:Y:S01]  /*0590*/  UP2UR UR10, UPR, URZ, 0x1 ;  /* 0x00000001ff0a7883 */ /* 0x000fe20008000000 */
[----:B------:R0:W1:Y:S02]  /*05a0*/  F2I.FTZ.U32.TRUNC.NTZ R5, R4 ;  /* 0x0000000400057305 */ /* 0x000064000021f000 */
[----:B0-----:R-:W-:Y:S01]  /*05b0*/  IMAD.MOV.U32 R4, RZ, RZ, RZ ;  /* 0x000000ffff047224 */ /* 0x001fe200078e00ff */
[----:B-1----:R-:W-:-:S05]  /*05c0*/  IADD3 R7, PT, PT, RZ, -R5, RZ ;  /* 0x80000005ff077210 */ /* 0x002fca0007ffe0ff */
[----:B------:R-:W-:-:S04]  /*05d0*/  IMAD R7, R7, UR11, RZ ;  /* 0x0000000b07077c24 */ /* 0x000fc8000f8e02ff */
[----:B------:R-:W-:Y:S01]  /*05e0*/  IMAD.HI.U32 R5, R5, R7, R4 ;  /* 0x0000000705057227 */ /* 0x000fe200078e0004 */
[----:B------:R-:W-:-:S04]  /*05f0*/  SHF.L.U32 R4, R8, 0x2, RZ ;  /* 0x0000000208047819 */ /* 0x000fc800000006ff */
[----:B------:R-:W-:Y:S01]  /*0600*/  LOP3.LUT R13, R4, 0x3c, RZ, 0xc0, !PT ;  /* 0x0000003c040d7812 */ /* 0x000fe200078ec0ff */
[----:B------:R-:W-:Y:S01]  /*0610*/  IMAD.HI.U32 R5, R5, R6, RZ ;  /* 0x0000000605057227 */ /* 0x000fe200078e00ff */
[----:B------:R-:W-:-:S03]  /*0620*/  LEA R4, R9, UR4, 0x6 ;  /* 0x0000000409047c11 */ /* 0x000fc6000f8e30ff */
[----:B------:R-:W-:Y:S01]  /*0630*/  IMAD.IADD R12, R12, 0x1, R13 ;  /* 0x000000010c0c7824 */ /* 0x000fe200078e020d */
[----:B------:R-:W-:Y:S02]  /*0640*/  IADD3 R3, PT, PT, -R5, RZ, RZ ;  /* 0x000000ff05037210 */ /* 0x000fe40007ffe1ff */
[----:B------:R-:W-:Y:S02]  /*0650*/  IADD3 R13, PT, PT, R13, R4, RZ ;  /* 0x000000040d0d7210 */ /* 0x000fe40007ffe0ff */
[----:B------:R-:W-:Y:S01]  /*0660*/  SHF.R.S32.HI R4, RZ, 0x1f, R25 ;  /* 0x0000001fff047819 */ /* 0x000fe20000011419 */
[----:B------:R-:W-:Y:S02]  /*0670*/  IMAD R6, R3, UR11, R6 ;  /* 0x0000000b03067c24 */ /* 0x000fe4000f8e0206 */
[----:B------:R-:W-:Y:S01]  /*0680*/  IMAD.SHL.U32 R3, R23, 0x4, RZ ;  /* 0x0000000417037824 */ /* 0x000fe200078e00ff */
[----:B------:R-:W-:Y:S02]  /*0690*/  LEA.HI R4, R4, R25, RZ, 0x3 ;  /* 0x0000001904047211 */ /* 0x000fe400078f18ff */
[----:B------:R-:W-:-:S02]  /*06a0*/  ISETP.GE.U32.AND P0, PT, R6, UR11, PT ;  /* 0x0000000b06007c0c */ /* 0x000fc4000bf06070 */
[----:B------:R-:W-:Y:S02]  /*06b0*/  LOP3.LUT R3, R3, 0x3c, RZ, 0xc0, !PT ;  /* 0x0000003c03037812 */ /* 0x000fe400078ec0ff */
[----:B------:R-:W-:-:S03]  /*06c0*/  LOP3.LUT R4, R4, 0x3ffffff8, RZ, 0xc0, !PT ;  /* 0x3ffffff804047812 */ /* 0x000fc600078ec0ff */
[----:B------:R-:W-:-:S06]  /*06d0*/  IMAD.IADD R10, R10, 0x1, R3 ;  /* 0x000000010a0a7824 */ /* 0x000fcc00078e0203 */
[----:B------:R-:W-:Y:S02]  /*06e0*/  @P0 IADD3 R6, PT, PT, R6, -UR11, RZ ;  /* 0x8000000b06060c10 */ /* 0x000fe4000fffe0ff */
[----:B------:R-:W-:Y:S02]  /*06f0*/  @P0 IADD3 R5, PT, PT, R5, 0x1, RZ ;  /* 0x0000000105050810 */ /* 0x000fe40007ffe0ff */
[----:B------:R-:W-:Y:S02]  /*0700*/  ISETP.GE.U32.AND P1, PT, R6, UR11, PT ;  /* 0x0000000b06007c0c */ /* 0x000fe4000bf26070 */
[----:B------:R-:W-:Y:S01]  /*0710*/  LEA R6, R20, UR4, 0x6 ;  /* 0x0000000414067c11 */ /* 0x000fe2000f8e30ff */
[----:B------:R-:W-:-:S03]  /*0720*/  UMOV UR4, URZ ;  /* 0x000000ff00047c82 */ /* 0x000fc60008000000 */
[----:B------:R-:W-:Y:S02]  /*0730*/  IADD3 R11, PT, PT, R3, R6, RZ ;  /* 0x00000006030b7210 */ /* 0x000fe40007ffe0ff */
[----:B------:R-:W-:-:S04]  /*0740*/  IADD3 R3, PT, PT, R25, -R4, RZ ;  /* 0x8000000419037210 */ /* 0x000fc80007ffe0ff */
[----:B------:R-:W-:Y:S02]  /*0750*/  SHF.L.U32 R3, R3, 0x2, RZ ;  /* 0x0000000203037819 */ /* 0x000fe400000006ff */
[----:B------:R-:W-:Y:S02]  /*0760*/  @P1 IADD3 R5, PT, PT, R5, 0x1, RZ ;  /* 0x0000000105051810 */ /* 0x000fe40007ffe0ff */
[----:B------:R-:W-:-:S04]  /*0770*/  @!P2 LOP3.LUT R5, RZ, UR11, RZ, 0x33, !PT ;  /* 0x0000000bff05ac12 */ /* 0x000fc8000f8e33ff */
[----:B------:R-:W-:-:S07]  /*0780*/  IADD3 R22, PT, PT, R22, R5, RZ ;  /* 0x0000000516167210 */ /* 0x000fce0007ffe0ff */
.L_x_116:
[----:B------:R-:W-:Y:S01]  /*0790*/  ISETP.GT.U32.AND P0, PT, R0, 0xff, PT ;  /* 0x000000ff0000780c */ /* 0x000fe20003f04070 */
[----:B------:R-:W0:Y:S01]  /*07a0*/  LDCU UR15, c[0x0][0x3b0] ;  /* 0x00007600ff0f77ac */ /* 0x000e220008000800 */
[----:B------:R-:W-:Y:S01]  /*07b0*/  BSSY.RECONVERGENT B0, `(.L_x_65) ;  /* 0x0000330000007945 */ /* 0x000fe20003800200 */
[----:B------:R-:W1:Y:S10]  /*07c0*/  LDCU UR16, c[0x0][0x3a8] ;  /* 0x00007500ff1077ac */ /* 0x000e740008000800 */
[----:B--234-:R-:W-:Y:S05]  /*07d0*/  @P0 BRA `(.L_x_66) ;  /* 0x0000003000b40947 */ /* 0x01cfea0003800000 */
[----:B------:R-:W-:Y:S01]  /*07e0*/  LOP3.LUT R44, R22, 0x3, RZ, 0xc0, !PT ;  /* 0x00000003162c7812 */ /* 0x000fe200078ec0ff */
[----:B------:R-:W-:Y:S01]  /*07f0*/  BSSY.RECONVERGENT B1, `(.L_x_67) ;  /* 0x0000038000017945 */ /* 0x000fe20003800200 */
[----:B------:R-:W-:Y:S02]  /*0800*/  IMAD.MOV.U32 R19, RZ, RZ, R0 ;  /* 0x000000ffff137224 */ /* 0x000fe400078e0000 */
[----:B------:R-:W-:-:S13]  /*0810*/  ISETP.NE.AND P1, PT, R44, 0x3, PT ;  /* 0x000000032c00780c */ /* 0x000fda0003f25270 */
[----:B------:R-:W-:Y:S05]  /*0820*/  @!P1 BRA `(.L_x_68) ;  /* 0x0000000000d09947 */ /* 0x000fea0003800000 */
[----:B------:R-:W2:Y:S01]  /*0830*/  LDC R6, c[0x0][0x3b0] ;  /* 0x0000ec00ff067b82 */ /* 0x000ea20000000800 */
[----:B------:R-:W-:Y:S02]  /*0840*/  IADD3 R17, PT, PT, R43, UR4, RZ ;  /* 0x000000042b117c10 */ /* 0x000fe4000fffe0ff */
[----:B------:R-:W-:-:S05]  /*0850*/  IADD3 R16, PT, PT, R21, UR5, RZ ;  /* 0x0000000515107c10 */ /* 0x000fca000fffe0ff */
[----:B------:R-:W3:Y:S01]  /*0860*/  LDC R7, c[0x0][0x3a8] ;  /* 0x0000ea00ff077b82 */ /* 0x000ee20000000800 */
[----:B--2---:R-:W-:-:S04]  /*0870*/  ISETP.GE.AND P0, PT, R17, R6, PT ;  /* 0x000000061100720c */ /* 0x004fc80003f06270 */
[----:B---3--:R-:W-:-:S13]  /*0880*/  ISETP.GE.OR P0, PT, R16, R7, P0 ;  /* 0x000000071000720c */ /* 0x008fda0000706670 */
[----:B------:R-:W2:Y:S01]  /*0890*/  @!P0 LDC.64 R4, c[0x0][0x388] ;  /* 0x0000e200ff048b82 */ /* 0x000ea20000000a00 */
[----:B------:R-:W-:-:S04]  /*08a0*/  @!P0 IMAD R17, R16, R6, R17 ;  /* 0x0000000610118224 */ /* 0x000fc800078e0211 */
[----:B--2---:R-:W-:-:S06]  /*08b0*/  @!P0 IMAD.WIDE.U32 R4, R17, 0x2, R4 ;  /* 0x0000000211048825 */ /* 0x004fcc00078e0004 */
[----:B------:R-:W2:Y:S01]  /*08c0*/  @!P0 LDG.E.U16.CONSTANT R4, desc[UR12][R4.64] ;  /* 0x0000000c04048981 */ /* 0x000ea2000c1e9500 */
[----:B------:R-:W3:Y:S01]  /*08d0*/  S2UR UR9, SR_CgaCtaId ;  /* 0x00000000000979c3 */ /* 0x000ee20000008800 */
[----:B------:R-:W-:Y:S01]  /*08e0*/  UMOV UR8, 0x400 ;  /* 0x0000040000087882 */ /* 0x000fe20000000000 */
[----:B------:R-:W-:Y:S02]  /*08f0*/  IMAD.MOV.U32 R16, RZ, RZ, RZ ;  /* 0x000000ffff107224 */ /* 0x000fe400078e00ff */
[----:B------:R-:W-:Y:S01]  /*0900*/  IMAD.MOV.U32 R19, RZ, RZ, R23 ;  /* 0x000000ffff137224 */ /* 0x000fe200078e0017 */
[----:B---3--:R-:W-:-:S06]  /*0910*/  ULEA UR8, UR9, UR8, 0x18 ;  /* 0x0000000809087291 */ /* 0x008fcc000f8ec0ff */
[----:B------:R-:W-:-:S04]  /*0920*/  LEA R18, R21, UR8, 0x6 ;  /* 0x0000000815127c11 */ /* 0x000fc8000f8e30ff */
[----:B------:R-:W-:Y:S02]  /*0930*/  LEA R17, R43, R18, 0x2 ;  /* 0x000000122b117211 */ /* 0x000fe400078e10ff */
[----:B--2---:R-:W-:Y:S02]  /*0940*/  @!P0 SHF.L.U32 R16, R4, 0x10, RZ ;  /* 0x0000001004108819 */ /* 0x004fe400000006ff */
[----:B------:R-:W-:-:S03]  /*0950*/  ISETP.NE.AND P0, PT, R44, RZ, PT ;  /* 0x000000ff2c00720c */ /* 0x000fc60003f05270 */
[----:B------:R2:W-:Y:S10]  /*0960*/  STS [R17], R16 ;  /* 0x0000001011007388 */ /* 0x0005f40000000800 */
[----:B--2---:R-:W-:Y:S05]  /*0970*/  @!P0 BRA `(.L_x_68) ;  /* 0x00000000007c8947 */ /* 0x004fea0003800000 */
[----:B------:R-:W-:Y:S01]  /*0980*/  IADD3 R19, PT, PT, R15, UR4, RZ ;  /* 0x000000040f137c10 */ /* 0x000fe2000fffe0ff */
[----:B------:R-:W-:Y:S01]  /*0990*/  BSSY.RECONVERGENT B2, `(.L_x_69) ;  /* 0x000000b000027945 */ /* 0x000fe20003800200 */
[----:B------:R-:W-:Y:S01]  /*09a0*/  IADD3 R16, PT, PT, R20, UR5, RZ ;  /* 0x0000000514107c10 */ /* 0x000fe2000fffe0ff */
[----:B------:R-:W-:Y:S01]  /*09b0*/  IMAD.MOV.U32 R17, RZ, RZ, RZ ;  /* 0x000000ffff117224 */ /* 0x000fe200078e00ff */
[----:B------:R-:W-:-:S04]  /*09c0*/  ISETP.GE.AND P0, PT, R19, R6, PT ;  /* 0x000000061300720c */ /* 0x000fc80003f06270 */
[----:B------:R-:W-:-:S13]  /*09d0*/  ISETP.GE.OR P0, PT, R16, R7, P0 ;  /* 0x000000071000720c */ /* 0x000fda0000706670 */
[----:B------:R-:W-:Y:S05]  /*09e0*/  @P0 BRA `(.L_x_70) ;  /* 0x0000000000140947 */ /* 0x000fea0003800000 */
[----:B------:R-:W2:Y:S01]  /*09f0*/  LDC.64 R4, c[0x0][0x388] ;  /* 0x0000e200ff047b82 */ /* 0x000ea20000000a00 */
[----:B------:R-:W-:-:S04]  /*0a00*/  IMAD R17, R16, R6, R19 ;  /* 0x0000000610117224 */ /* 0x000fc800078e0213 */
[----:B--2---:R-:W-:-:S06]  /*0a10*/  IMAD.WIDE.U32 R4, R17, 0x2, R4 ;  /* 0x0000000211047825 */ /* 0x004fcc00078e0004 */
[----:B------:R-:W2:Y:S02]  /*0a20*/  LDG.E.U16.CONSTANT R4, desc[UR12][R4.64] ;  /* 0x0000000c04047981 */ /* 0x000ea4000c1e9500 */
[----:B--2---:R-:W-:-:S07]  /*0a30*/  SHF.L.U32 R17, R4, 0x10, RZ ;  /* 0x0000001004117819 */ /* 0x004fce00000006ff */
.L_x_70:
[----:B01----:R-:W-:Y:S05]  /*0a40*/  BSYNC.RECONVERGENT B2 ;  /* 0x0000000000027941 */ /* 0x003fea0003800200 */
.L_x_69:
[----:B------:R2:W-:Y:S01]  /*0a50*/  STS [R10], R17 ;  /* 0x000000110a007388 */ /* 0x0005e20000000800 */
[----:B------:R-:W-:Y:S02]  /*0a60*/  ISETP.NE.AND P0, PT, R44, 0x1, PT ;  /* 0x000000012c00780c */ /* 0x000fe40003f05270 */
[----:B------:R-:W-:-:S11]  /*0a70*/  MOV R19, R8 ;  /* 0x0000000800137202 */ /* 0x000fd60000000f00 */
[----:B--2---:R-:W-:Y:S05]  /*0a80*/  @!P0 BRA `(.L_x_68) ;  /* 0x0000000000388947 */ /* 0x004fea0003800000 */
[C---:B------:R-:W-:Y:S02]  /*0a90*/  LOP3.LUT R17, R8.reuse, 0xf, RZ, 0xc0, !PT ;  /* 0x0000000f08117812 */ /* 0x040fe400078ec0ff */
[----:B------:R-:W-:Y:S02]  /*0aa0*/  IADD3 R16, PT, PT, R9, UR5, RZ ;  /* 0x0000000509107c10 */ /* 0x000fe4000fffe0ff */
[----:B------:R-:W-:Y:S01]  /*0ab0*/  IADD3 R19, PT, PT, R8, UR11, RZ ;  /* 0x0000000b08137c10 */ /* 0x000fe2000fffe0ff */
[----:B------:R-:W-:-:S05]  /*0ac0*/  VIADD R17, R17, UR4 ;  /* 0x0000000411117c36 */ /* 0x000fca0008000000 */
[----:B------:R-:W-:-:S04]  /*0ad0*/  ISETP.GE.AND P0, PT, R17, R6, PT ;  /* 0x000000061100720c */ /* 0x000fc80003f06270 */
[----:B------:R-:W-:-:S13]  /*0ae0*/  ISETP.LT.AND P0, PT, R16, R7, !P0 ;  /* 0x000000071000720c */ /* 0x000fda0004701270 */
[----:B------:R2:W-:Y:S01]  /*0af0*/  @!P0 STS [R12], RZ ;  /* 0x000000ff0c008388 */ /* 0x0005e20000000800 */
[----:B------:R-:W-:Y:S05]  /*0b00*/  @!P0 BRA `(.L_x_68) ;  /* 0x0000000000188947 */ /* 0x000fea0003800000 */
[----:B------:R-:W0:Y:S01]  /*0b10*/  LDC.64 R4, c[0x0][0x388] ;  /* 0x0000e200ff047b82 */ /* 0x000e220000000a00 */
[----:B------:R-:W-:-:S04]  /*0b20*/  IMAD R7, R16, R6, R17 ;  /* 0x0000000610077224 */ /* 0x000fc800078e0211 */
[----:B0-----:R-:W-:-:S06]  /*0b30*/  IMAD.WIDE.U32 R4, R7, 0x2, R4 ;  /* 0x0000000207047825 */ /* 0x001fcc00078e0004 */
[----:B------:R-:W3:Y:S02]  /*0b40*/  LDG.E.U16.CONSTANT R4, desc[UR12][R4.64] ;  /* 0x0000000c04047981 */ /* 0x000ee4000c1e9500 */
[----:B---3--:R-:W-:-:S05]  /*0b50*/  IMAD.U32 R7, R4, 0x10000, RZ ;  /* 0x0001000004077824 */ /* 0x008fca00078e00ff */
[----:B------:R3:W-:Y:S02]  /*0b60*/  STS [R12], R7 ;  /* 0x000000070c007388 */ /* 0x0007e40000000800 */
.L_x_68:
[----:B01----:R-:W-:Y:S05]  /*0b70*/  BSYNC.RECONVERGENT B1 ;  /* 0x0000000000017941 */ /* 0x003fea0003800200 */
.L_x_67:
[----:B------:R-:W-:Y:S01]  /*0b80*/  ISETP.GE.U32.AND P3, PT, R22, 0x3, PT ;  /* 0x000000031600780c */ /* 0x000fe20003f66070 */
[----:B------:R-:W-:-:S12]  /*0b90*/  BSSY.RECONVERGENT B1, `(.L_x_71) ;  /* 0x000005c000017945 */ /* 0x000fd80003800200 */
[----:B------:R-:W-:Y:S05]  /*0ba0*/  @!P3 BRA `(.L_x_72) ;  /* 0x000000040068b947 */ /* 0x000fea0003800000 */
[----:B------:R-:W-:Y:S01]  /*0bb0*/  MOV R18, UR11 ;  /* 0x0000000b00127c02 */ /* 0x000fe20008000f00 */
[----:B------:R-:W-:Y:S01]  /*0bc0*/  VIADD R17, R19, UR11 ;  /* 0x0000000b13117c36 */ /* 0x000fe20008000000 */
[----:B------:R-:W-:-:S03]  /*0bd0*/  MOV R16, UR11 ;  /* 0x0000000b00107c02 */ /* 0x000fc60008000f00 */
[----:B------:R-:W-:Y:S01]  /*0be0*/  IMAD R18, R18, 0x3, R19 ;  /* 0x0000000312127824 */ /* 0x000fe200078e0213 */
[----:B------:R-:W-:-:S07]  /*0bf0*/  LEA R16, R16, R19, 0x1 ;  /* 0x0000001310107211 */ /* 0x000fce00078e08ff */
.L_x_73:
[----:B------:R-:W-:Y:S02]  /*0c00*/  LOP3.LUT R52, R19, 0xf, RZ, 0xc0, !PT ;  /* 0x0000000f13347812 */ /* 0x000fe400078ec0ff */
[----:B---3--:R-:W-:Y:S02]  /*0c10*/  SHF.R.U32.HI R7, RZ, 0x4, R19 ;  /* 0x00000004ff077819 */ /* 0x008fe40000011613 */
[----:B------:R-:W-:-:S03]  /*0c20*/  IADD3 R6, PT, PT, R52, UR4, RZ ;  /* 0x0000000434067c10 */ /* 0x000fc6000fffe0ff */
[----:B0-----:R-:W-:Y:S01]  /*0c30*/  VIADD R45, R7, UR5 ;  /* 0x00000005072d7c36 */ /* 0x001fe20008000000 */
[----:B------:R-:W-:-:S04]  /*0c40*/  ISETP.GE.AND P0, PT, R6, UR15, PT ;  /* 0x0000000f06007c0c */ /* 0x000fc8000bf06270 */
[----:B------:R-:W-:-:S13]  /*0c50*/  ISETP.GE.OR P2, PT, R45, UR16, P0 ;  /* 0x000000102d007c0c */ /* 0x000fda0008746670 */
[----:B------:R-:W0:Y:S01]  /*0c60*/  @!P2 LDC.64 R4, c[0x0][0x388] ;  /* 0x0000e200ff04ab82 */ /* 0x000e220000000a00 */
[----:B------:R-:W-:-:S04]  /*0c70*/  @!P2 IMAD R45, R45, UR15, R6 ;  /* 0x0000000f2d2dac24 */ /* 0x000fc8000f8e0206 */
[----:B0-----:R-:W-:-:S06]  /*0c80*/  @!P2 IMAD.WIDE.U32 R4, R45, 0x2, R4 ;  /* 0x000000022d04a825 */ /* 0x001fcc00078e0004 */
[----:B------:R0:W3:Y:S01]  /*0c90*/  @!P2 LDG.E.U16.CONSTANT R4, desc[UR12][R4.64] ;  /* 0x0000000c0404a981 */ /* 0x0000e2000c1e9500 */
[----:B------:R-:W1:Y:S01]  /*0ca0*/  S2UR UR9, SR_CgaCtaId ;  /* 0x00000000000979c3 */ /* 0x000e620000008800 */
[----:B------:R-:W-:Y:S01]  /*0cb0*/  LOP3.LUT R44, R17, 0xf, RZ, 0xc0, !PT ;  /* 0x0000000f112c7812 */ /* 0x000fe200078ec0ff */
[----:B------:R-:W-:Y:S01]  /*0cc0*/  UMOV UR8, 0x400 ;  /* 0x0000040000087882 */ /* 0x000fe20000000000 */
[----:B------:R-:W-:Y:S02]  /*0cd0*/  SHF.R.U32.HI R47, RZ, 0x4, R17 ;  /* 0x00000004ff2f7819 */ /* 0x000fe40000011611 */
[----:B------:R-:W-:-:S03]  /*0ce0*/  IADD3 R49, PT, PT, R44, UR4, RZ ;  /* 0x000000042c317c10 */ /* 0x000fc6000fffe0ff */
[----:B------:R-:W-:Y:S01]  /*0cf0*/  VIADD R6, R47, UR5 ;  /* 0x000000052f067c36 */ /* 0x000fe20008000000 */
[----:B------:R-:W-:-:S04]  /*0d00*/  ISETP.GE.AND P0, PT, R49, UR15, PT ;  /* 0x0000000f31007c0c */ /* 0x000fc8000bf06270 */
[----:B------:R-:W-:Y:S01]  /*0d10*/  ISETP.LT.AND P0, PT, R6, UR16, !P0 ;  /* 0x0000001006007c0c */ /* 0x000fe2000c701270 */
[----:B-1----:R-:W-:-:S12]  /*0d20*/  ULEA UR8, UR9, UR8, 0x18 ;  /* 0x0000000809087291 */ /* 0x002fd8000f8ec0ff */
[----:B0-----:R-:W-:Y:S01]  /*0d30*/  @P0 IMAD R5, R6, UR15, R49 ;  /* 0x0000000f06050c24 */ /* 0x001fe2000f8e0231 */
[----:B------:R-:W-:-:S04]  /*0d40*/  @!P2 MOV R46, UR8 ;  /* 0x00000008002eac02 */ /* 0x000fc80008000f00 */
[C---:B------:R-:W-:Y:S02]  /*0d50*/  @!P2 LEA R45, R7.reuse, R46, 0x6 ;  /* 0x0000002e072da211 */ /* 0x040fe400078e30ff */
[----:B------:R-:W-:Y:S02]  /*0d60*/  @P2 MOV R46, UR8 ;  /* 0x00000008002e2c02 */ /* 0x000fe40008000f00 */
[C---:B------:R-:W-:Y:S02]  /*0d70*/  @!P2 LEA R45, R52.reuse, R45, 0x2 ;  /* 0x0000002d342da211 */ /* 0x040fe400078e10ff */
[-C--:B------:R-:W-:Y:S01]  /*0d80*/  @P2 LEA R7, R7, R46.reuse, 0x6 ;  /* 0x0000002e07072211 */ /* 0x080fe200078e30ff */
[C---:B------:R-:W-:Y:S01]  /*0d90*/  @!P0 IMAD R53, R47.reuse, 0x40, R46 ;  /* 0x000000402f358824 */ /* 0x040fe200078e022e */
[----:B------:R-:W-:Y:S02]  /*0da0*/  @P0 LEA R49, R47, R46, 0x6 ;  /* 0x0000002e2f310211 */ /* 0x000fe400078e30ff */
[----:B------:R-:W-:Y:S01]  /*0db0*/  @P2 LEA R52, R52, R7, 0x2 ;  /* 0x0000000734342211 */ /* 0x000fe200078e10ff */
[----:B------:R-:W-:Y:S01]  /*0dc0*/  @!P0 IMAD R53, R44, 0x4, R53 ;  /* 0x000000042c358824 */ /* 0x000fe200078e0235 */
[----:B------:R-:W-:Y:S01]  /*0dd0*/  LOP3.LUT R47, R16, 0xf, RZ, 0xc0, !PT ;  /* 0x0000000f102f7812 */ /* 0x000fe200078ec0ff */
[----:B------:R-:W0:Y:S01]  /*0de0*/  @P0 LDC.64 R6, c[0x0][0x388] ;  /* 0x0000e200ff060b82 */ /* 0x000e220000000a00 */
[----:B------:R-:W-:Y:S01]  /*0df0*/  @P0 LEA R44, R44, R49, 0x2 ;  /* 0x000000312c2c0211 */ /* 0x000fe200078e10ff */
[----:B0-----:R-:W-:Y:S01]  /*0e00*/  @P0 IMAD.WIDE.U32 R6, R5, 0x2, R6 ;  /* 0x0000000205060825 */ /* 0x001fe200078e0006 */
[----:B------:R-:W-:-:S02]  /*0e10*/  LOP3.LUT R50, R18, 0xf, RZ, 0xc0, !PT ;  /* 0x0000000f12327812 */ /* 0x000fc400078ec0ff */
[----:B------:R-:W-:-:S03]  /*0e20*/  SHF.R.U32.HI R51, RZ, 0x4, R18 ;  /* 0x00000004ff337819 */ /* 0x000fc60000011612 */
[----:B------:R0:W4:Y:S01]  /*0e30*/  @P0 LDG.E.U16.CONSTANT R6, desc[UR12][R6.64] ;  /* 0x0000000c06060981 */ /* 0x000122000c1e9500 */
[----:B---3--:R-:W-:-:S05]  /*0e40*/  @!P2 IMAD.U32 R4, R4, 0x10000, RZ ;  /* 0x000100000404a824 */ /* 0x008fca00078e00ff */
[----:B------:R1:W-:Y:S04]  /*0e50*/  @!P2 STS [R45], R4 ;  /* 0x000000042d00a388 */ /* 0x0003e80000000800 */
[----:B------:R3:W-:Y:S04]  /*0e60*/  @P2 STS [R52], RZ ;  /* 0x000000ff34002388 */ /* 0x0007e80000000800 */
[----:B------:R-:W-:Y:S01]  /*0e70*/  @!P0 STS [R53], RZ ;  /* 0x000000ff35008388 */ /* 0x000fe20000000800 */
[----:B-1----:R-:W-:Y:S02]  /*0e80*/  SHF.R.U32.HI R45, RZ, 0x4, R16 ;  /* 0x00000004ff2d7819 */ /* 0x002fe40000011610 */
[----:B------:R-:W-:-:S03]  /*0e90*/  IADD3 R4, PT, PT, R47, UR4, RZ ;  /* 0x000000042f047c10 */ /* 0x000fc6000fffe0ff */
[----:B------:R-:W-:Y:S01]  /*0ea0*/  VIADD R49, R45, UR5 ;  /* 0x000000052d317c36 */ /* 0x000fe20008000000 */
[----:B------:R-:W-:-:S04]  /*0eb0*/  ISETP.GE.AND P4, PT, R4, UR15, PT ;  /* 0x0000000f04007c0c */ /* 0x000fc8000bf86270 */
        /* <DEDUP_REMOVED lines=12> */
[----:B------:R0:W2:Y:S01]  /*0f80*/  @P2 LDG.E.U16.CONSTANT R4, desc[UR12][R4.64] ;  /* 0x0000000c04042981 */ /* 0x0000a2000c1e9500 */
[----:B----4-:R-:W-:Y:S01]  /*0f90*/  @P0 IMAD.U32 R7, R6, 0x10000, RZ ;  /* 0x0001000006070824 */ /* 0x010fe200078e00ff */
[CC--:B------:R-:W-:Y:S02]  /*0fa0*/  @!P4 LEA R6, R45.reuse, R46.reuse, 0x6 ;  /* 0x0000002e2d06c211 */ /* 0x0c0fe400078e30ff */
[-C--:B---3--:R-:W-:Y:S01]  /*0fb0*/  @P4 LEA R52, R45, R46.reuse, 0x6 ;  /* 0x0000002e2d344211 */ /* 0x088fe200078e30ff */
[C---:B------:R-:W-:Y:S01]  /*0fc0*/  @!P2 IMAD R45, R51.reuse, 0x40, R46 ;  /* 0x00000040332da824 */ /* 0x040fe200078e022e */
[----:B------:R-:W-:Y:S01]  /*0fd0*/  @P2 LEA R51, R51, R46, 0x6 ;  /* 0x0000002e33332211 */ /* 0x000fe200078e30ff */
[----:B------:R1:W-:Y:S01]  /*0fe0*/  @P0 STS [R44], R7 ;  /* 0x000000072c000388 */ /* 0x0003e20000000800 */
[C---:B------:R-:W-:Y:S01]  /*0ff0*/  @!P4 LEA R6, R47.reuse, R6, 0x2 ;  /* 0x000000062f06c211 */ /* 0x040fe200078e10ff */
[----:B------:R-:W-:Y:S01]  /*1000*/  @P4 IMAD R47, R47, 0x4, R52 ;  /* 0x000000042f2f4824 */ /* 0x000fe200078e0234 */
[C---:B------:R-:W-:Y:S01]  /*1010*/  @!P2 LEA R45, R50.reuse, R45, 0x2 ;  /* 0x0000002d322da211 */ /* 0x040fe200078e10ff */
[----:B------:R-:W-:-:S02]  /*1020*/  @P2 IMAD R51, R50, 0x4, R51 ;  /* 0x0000000432332824 */ /* 0x000fc400078e0233 */
[----:B------:R-:W-:Y:S01]  /*1030*/  IMAD.U32 R46, RZ, RZ, UR11 ;  /* 0x0000000bff2e7e24 */ /* 0x000fe2000f8e00ff */
[----:B-1----:R-:W-:Y:S01]  /*1040*/  MOV R44, UR11 ;  /* 0x0000000b002c7c02 */ /* 0x002fe20008000f00 */
[----:B------:R1:W-:Y:S03]  /*1050*/  @!P4 STS [R6], RZ ;  /* 0x000000ff0600c388 */ /* 0x0003e60000000800 */
[----:B------:R-:W-:-:S04]  /*1060*/  IADD3 R19, PT, PT, R44, UR11, R19 ;  /* 0x0000000b2c137c10 */ /* 0x000fc8000fffe013 */
[----:B------:R-:W-:-:S04]  /*1070*/  IADD3 R19, PT, PT, R46, UR11, R19 ;  /* 0x0000000b2e137c10 */ /* 0x000fc8000fffe013 */
[----:B------:R-:W-:Y:S01]  /*1080*/  ISETP.GE.U32.AND P0, PT, R19, 0x100, PT ;  /* 0x000001001300780c */ /* 0x000fe20003f06070 */
[----:B-1----:R-:W-:Y:S01]  /*1090*/  IMAD.U32 R6, RZ, RZ, UR11 ;  /* 0x0000000bff067e24 */ /* 0x002fe2000f8e00ff */
[----:B0-----:R-:W-:Y:S02]  /*10a0*/  MOV R5, UR11 ;  /* 0x0000000b00057c02 */ /* 0x001fe40008000f00 */
[----:B------:R-:W-:Y:S01]  /*10b0*/  MOV R7, UR11 ;  /* 0x0000000b00077c02 */ /* 0x000fe20008000f00 */
[----:B------:R-:W-:Y:S01]  /*10c0*/  IMAD R17, R6, 0x4, R17 ;  /* 0x0000000406117824 */ /* 0x000fe200078e0211 */
[----:B------:R-:W-:Y:S02]  /*10d0*/  LEA R16, R5, R16, 0x2 ;  /* 0x0000001005107211 */ /* 0x000fe400078e10ff */
[----:B------:R-:W-:Y:S02]  /*10e0*/  LEA R18, R7, R18, 0x2 ;  /* 0x0000001207127211 */ /* 0x000fe400078e10ff */
[----:B-----5:R-:W-:-:S05]  /*10f0*/  @P4 SHF.L.U32 R48, R48, 0x10, RZ ;  /* 0x0000001030304819 */ /* 0x020fca00000006ff */
[----:B------:R0:W-:Y:S04]  /*1100*/  @P4 STS [R47], R48 ;  /* 0x000000302f004388 */ /* 0x0001e80000000800 */
[----:B------:R0:W-:Y:S01]  /*1110*/  @!P2 STS [R45], RZ ;  /* 0x000000ff2d00a388 */ /* 0x0001e20000000800 */
[----:B--2---:R-:W-:-:S05]  /*1120*/  @P2 SHF.L.U32 R4, R4, 0x10, RZ ;  /* 0x0000001004042819 */ /* 0x004fca00000006ff */
[----:B------:R0:W-:Y:S01]  /*1130*/  @P2 STS [R51], R4 ;  /* 0x0000000433002388 */ /* 0x0001e20000000800 */
[----:B------:R-:W-:Y:S05]  /*1140*/  @!P0 BRA `(.L_x_73) ;  /* 0xfffffff800ac8947 */ /* 0x000fea000383ffff */
.L_x_72:
[----:B------:R-:W-:Y:S05]  /*1150*/  BSYNC.RECONVERGENT B1 ;  /* 0x0000000000017941 */ /* 0x000fea0003800200 */
.L_x_71:
[----:B------:R-:W-:-:S09]  /*1160*/  UISETP.NE.AND UP0, UPT, UR10, URZ, UPT ;  /* 0x000000ff0a00728c */ /* 0x000fd2000bf05270 */
[----:B------:R-:W-:Y:S05]  /*1170*/  BRA.U !UP0, `(.L_x_74) ;  /* 0x0000000d08a07547 */ /* 0x000fea000b800000 */
[C---:B0-----:R-:W-:Y:S01]  /*1180*/  LOP3.LUT R4, R22.reuse, 0x1, RZ, 0xc0, !PT ;  /* 0x0000000116047812 */ /* 0x041fe200078ec0ff */
[----:B------:R-:W-:Y:S01]  /*1190*/  BSSY.RECONVERGENT B1, `(.L_x_75) ;  /* 0x0000045000017945 */ /* 0x000fe20003800200 */
[----:B------:R-:W-:Y:S02]  /*11a0*/  ISETP.NE.AND P1, PT, R22, RZ, PT ;  /* 0x000000ff1600720c */ /* 0x000fe40003f25270 */
[----:B------:R-:W-:Y:S02]  /*11b0*/  ISETP.NE.U32.AND P0, PT, R4, 0x1, PT ;  /* 0x000000010400780c */ /* 0x000fe40003f05070 */
[----:B------:R-:W-:-:S11]  /*11c0*/  MOV R4, R0 ;  /* 0x0000000000047202 */ /* 0x000fd60000000f00 */
[----:B------:R-:W-:Y:S05]  /*11d0*/  @!P0 BRA `(.L_x_76) ;  /* 0x0000000400008947 */ /* 0x000fea0003800000 */
[----:B------:R-:W0:Y:S01]  /*11e0*/  LDC R44, c[0x0][0x3ac] ;  /* 0x0000eb00ff2c7b82 */ /* 0x000e220000000800 */
[----:B------:R-:W1:Y:S01]  /*11f0*/  LDCU UR8, c[0x0][0x3b0] ;  /* 0x00007600ff0877ac */ /* 0x000e620008000800 */
[C---:B------:R-:W-:Y:S01]  /*1200*/  IADD3 R19, PT, PT, R21.reuse, UR4, RZ ;  /* 0x0000000415137c10 */ /* 0x040fe2000fffe0ff */
[----:B------:R-:W-:Y:S01]  /*1210*/  IMAD R18, R21, 0x40, R24 ;  /* 0x0000004015127824 */ /* 0x000fe200078e0218 */
[----:B0-----:R-:W-:-:S04]  /*1220*/  ISETP.GE.AND P0, PT, R25, R44, PT ;  /* 0x0000002c1900720c */ /* 0x001fc80003f06270 */
[----:B-1----:R-:W-:-:S13]  /*1230*/  ISETP.LT.AND P0, PT, R19, UR8, !P0 ;  /* 0x0000000813007c0c */ /* 0x002fda000c701270 */
[----:B------:R0:W-:Y:S01]  /*1240*/  @!P0 STS [R18], RZ ;  /* 0x000000ff12008388 */ /* 0x0001e20000000800 */
[----:B------:R-:W-:Y:S01]  /*1250*/  @!P0 MOV R4, R23 ;  /* 0x0000001700048202 */ /* 0x000fe20000000f00 */
[----:B------:R-:W-:Y:S06]  /*1260*/  @!P0 BRA `(.L_x_76) ;  /* 0x0000000000dc8947 */ /* 0x000fec0003800000 */
[-C--:B------:R-:W-:Y:S02]  /*1270*/  IABS R6, R42.reuse ;  /* 0x0000002a00067213 */ /* 0x080fe40000000000 */
[----:B------:R-:W-:Y:S02]  /*1280*/  IABS R16, R19 ;  /* 0x0000001300107213 */ /* 0x000fe40000000000 */
[----:B---3--:R-:W1:Y:S01]  /*1290*/  I2F.RP R7, R6 ;  /* 0x0000000600077306 */ /* 0x008e620000209400 */
[----:B------:R-:W-:Y:S02]  /*12a0*/  IABS R45, R42 ;  /* 0x0000002a002d7213 */ /* 0x000fe40000000000 */
[----:B------:R-:W-:-:S04]  /*12b0*/  SHF.R.S32.HI R48, RZ, 0x1f, R25 ;  /* 0x0000001fff307819 */ /* 0x000fc80000011419 */
[----:B------:R-:W-:-:S04]  /*12c0*/  LEA.HI R48, R48, R25, RZ, 0x3 ;  /* 0x0000001930307211 */ /* 0x000fc800078f18ff */
[----:B------:R-:W-:Y:S01]  /*12d0*/  SHF.R.S32.HI R48, RZ, 0x3, R48 ;  /* 0x00000003ff307819 */ /* 0x000fe20000011430 */
[----:B-1----:R-:W1:Y:S02]  /*12e0*/  MUFU.RCP R7, R7 ;  /* 0x0000000700077308 */ /* 0x002e640000001000 */
[----:B-1----:R-:W-:Y:S02]  /*12f0*/  IADD3 R4, PT, PT, R7, 0xffffffe, RZ ;  /* 0x0ffffffe07047810 */ /* 0x002fe40007ffe0ff */
[----:B------:R-:W-:-:S04]  /*1300*/  IADD3 R7, PT, PT, RZ, -R45, RZ ;  /* 0x8000002dff077210 */ /* 0x000fc80007ffe0ff */
[----:B------:R1:W3:Y:S01]  /*1310*/  F2I.FTZ.U32.TRUNC.NTZ R5, R4 ;  /* 0x0000000400057305 */ /* 0x0002e2000021f000 */
[----:B------:R-:W-:-:S05]  /*1320*/  SHF.R.U32.HI R45, RZ, 0x3, R19 ;  /* 0x00000003ff2d7819 */ /* 0x000fca0000011613 */
[----:B------:R-:W-:Y:S02]  /*1330*/  IMAD R45, R45, R44, R25 ;  /* 0x0000002c2d2d7224 */ /* 0x000fe400078e0219 */
[----:B-1----:R-:W-:Y:S02]  /*1340*/  HFMA2 R4, -RZ, RZ, 0, 0 ;  /* 0x00000000ff047431 */ /* 0x002fe400000001ff */
[----:B---3--:R-:W-:-:S04]  /*1350*/  IMAD.MOV R17, RZ, RZ, -R5 ;  /* 0x000000ffff117224 */ /* 0x008fc800078e0a05 */
[----:B------:R-:W-:-:S04]  /*1360*/  IMAD R17, R17, R6, RZ ;  /* 0x0000000611117224 */ /* 0x000fc800078e02ff */
[----:B------:R-:W-:Y:S01]  /*1370*/  IMAD.HI.U32 R5, R5, R17, R4 ;  /* 0x0000001105057227 */ /* 0x000fe200078e0004 */
[----:B------:R-:W-:-:S04]  /*1380*/  LOP3.LUT R4, R19, R42, RZ, 0x3c, !PT ;  /* 0x0000002a13047212 */ /* 0x000fc800078e3cff */
[----:B------:R-:W-:Y:S01]  /*1390*/  ISETP.GE.AND P3, PT, R4, RZ, PT ;  /* 0x000000ff0400720c */ /* 0x000fe20003f66270 */
[----:B------:R-:W-:-:S04]  /*13a0*/  IMAD.HI.U32 R5, R5, R16, RZ ;  /* 0x0000001005057227 */ /* 0x000fc800078e00ff */
[----:B------:R-:W-:Y:S02]  /*13b0*/  IMAD R7, R5, R7, R16 ;  /* 0x0000000705077224 */ /* 0x000fe400078e0210 */
[----:B------:R-:W1:Y:S03]  /*13c0*/  LDC.64 R16, c[0x0][0x390] ;  /* 0x0000e400ff107b82 */ /* 0x000e660000000a00 */
[----:B------:R-:W-:-:S13]  /*13d0*/  ISETP.GT.U32.AND P2, PT, R6, R7, PT ;  /* 0x000000070600720c */ /* 0x000fda0003f44070 */
[----:B------:R-:W-:Y:S01]  /*13e0*/  @!P2 IMAD.IADD R7, R7, 0x1, -R6 ;  /* 0x000000010707a824 */ /* 0x000fe200078e0a06 */
[----:B------:R-:W-:Y:S02]  /*13f0*/  @!P2 IADD3 R5, PT, PT, R5, 0x1, RZ ;  /* 0x000000010505a810 */ /* 0x000fe40007ffe0ff */
[----:B------:R-:W-:Y:S02]  /*1400*/  ISETP.NE.AND P2, PT, R42, RZ, PT ;  /* 0x000000ff2a00720c */ /* 0x000fe40003f45270 */
[----:B------:R-:W-:Y:S02]  /*1410*/  ISETP.GE.U32.AND P0, PT, R7, R6, PT ;  /* 0x000000060700720c */ /* 0x000fe40003f06070 */
[----:B------:R-:W3:Y:S01]  /*1420*/  LDC.64 R6, c[0x0][0x398] ;  /* 0x0000e600ff067b82 */ /* 0x000ee20000000a00 */
[----:B-1----:R-:W-:-:S06]  /*1430*/  IMAD.WIDE R16, R45, 0x4, R16 ;  /* 0x000000042d107825 */ /* 0x002fcc00078e0210 */
[----:B------:R-:W4:Y:S04]  /*1440*/  LDG.E.CONSTANT R16, desc[UR12][R16.64] ;  /* 0x0000000c10107981 */ /* 0x000f28000c1e9900 */
[----:B------:R-:W-:-:S05]  /*1450*/  @P0 IADD3 R5, PT, PT, R5, 0x1, RZ ;  /* 0x0000000105050810 */ /* 0x000fca0007ffe0ff */
[----:B------:R-:W-:Y:S02]  /*1460*/  IMAD.MOV.U32 R46, RZ, RZ, R5 ;  /* 0x000000ffff2e7224 */ /* 0x000fe400078e0005 */
[----:B------:R-:W1:Y:S03]  /*1470*/  LDC.64 R4, c[0x0][0x3d0] ;  /* 0x0000f400ff047b82 */ /* 0x000e660000000a00 */
[----:B------:R-:W-:Y:S02]  /*1480*/  @!P3 IADD3 R46, PT, PT, -R46, RZ, RZ ;  /* 0x000000ff2e2eb210 */ /* 0x000fe40007ffe1ff */
[----:B------:R-:W-:-:S04]  /*1490*/  @!P2 LOP3.LUT R46, RZ, R42, RZ, 0x33, !PT ;  /* 0x0000002aff2ea212 */ /* 0x000fc800078e33ff */
[----:B------:R-:W-:-:S04]  /*14a0*/  ISETP.GE.AND P0, PT, R46, UR6, PT ;  /* 0x000000062e007c0c */ /* 0x000fc8000bf06270 */
[----:B------:R-:W-:-:S05]  /*14b0*/  SEL R19, R46, UR14, !P0 ;  /* 0x0000000e2e137c07 */ /* 0x000fca000c000000 */
[----:B------:R-:W-:-:S04]  /*14c0*/  IMAD R47, R19, UR7, R48 ;  /* 0x00000007132f7c24 */ /* 0x000fc8000f8e0230 */
[----:B-1----:R-:W-:-:S06]  /*14d0*/  IMAD.WIDE R4, R47, 0x4, R4 ;  /* 0x000000042f047825 */ /* 0x002fcc00078e0204 */
[----:B------:R-:W5:Y:S01]  /*14e0*/  LDG.E.CONSTANT R4, desc[UR12][R4.64] ;  /* 0x0000000c04047981 */ /* 0x000f62000c1e9900 */
[----:B------:R-:W-:-:S04]  /*14f0*/  IMAD R19, R19, R44, R25 ;  /* 0x0000002c13137224 */ /* 0x000fc800078e0219 */
[----:B---3--:R-:W-:-:S06]  /*1500*/  IMAD.WIDE R6, R19, 0x2, R6 ;  /* 0x0000000213067825 */ /* 0x008fcc00078e0206 */
[----:B------:R-:W3:Y:S01]  /*1510*/  LDG.E.U16.CONSTANT R6, desc[UR12][R6.64] ;  /* 0x0000000c06067981 */ /* 0x000ee2000c1e9500 */
[----:B------:R-:W-:-:S04]  /*1520*/  SHF.R.U32.HI R19, RZ, 0x2, R0 ;  /* 0x00000002ff137819 */ /* 0x000fc80000011600 */
[----:B------:R-:W-:-:S04]  /*1530*/  LOP3.LUT R19, R19, 0x1c, RZ, 0xc0, !PT ;  /* 0x0000001c13137812 */ /* 0x000fc800078ec0ff */
[----:B----4-:R-:W-:-:S04]  /*1540*/  SHF.R.U32.HI R44, RZ, R19, R16 ;  /* 0x00000013ff2c7219 */ /* 0x010fc80000011610 */
[----:B------:R-:W-:Y:S02]  /*1550*/  LOP3.LUT R44, R44, 0xf, RZ, 0xc0, !PT ;  /* 0x0000000f2c2c7812 */ /* 0x000fe400078ec0ff */
[----:B-----5:R-:W-:-:S04]  /*1560*/  SHF.R.U32.HI R19, RZ, R3, R4 ;  /* 0x00000003ff137219 */ /* 0x020fc80000011604 */
[----:B------:R-:W-:-:S04]  /*1570*/  LOP3.LUT R19, R19, 0xf, RZ, 0xc0, !PT ;  /* 0x0000000f13137812 */ /* 0x000fc800078ec0ff */
[----:B------:R-:W-:Y:S01]  /*1580*/  IADD3 R19, PT, PT, -R19, R44, RZ ;  /* 0x0000002c13137210 */ /* 0x000fe20007ffe1ff */
[----:B---3--:R-:W-:-:S03]  /*1590*/  IMAD.U32 R4, R6, 0x10000, RZ ;  /* 0x0001000006047824 */ /* 0x008fc600078e00ff */
[----:B------:R-:W-:-:S05]  /*15a0*/  I2FP.F32.S32 R19, R19 ;  /* 0x0000001300137245 */ /* 0x000fca0000201400 */
[----:B------:R-:W-:-:S05]  /*15b0*/  FMUL R19, R4, R19 ;  /* 0x0000001304137220 */ /* 0x000fca0000400000 */
[----:B------:R1:W-:Y:S01]  /*15c0*/  STS [R18], R19 ;  /* 0x0000001312007388 */ /* 0x0003e20000000800 */
[----:B------:R-:W-:-:S07]  /*15d0*/  MOV R4, R23 ;  /* 0x0000001700047202 */ /* 0x000fce0000000f00 */
.L_x_76:
[----:B------:R-:W-:Y:S05]  /*15e0*/  BSYNC.RECONVERGENT B1 ;  /* 0x0000000000017941 */ /* 0x000fea0003800200 */
.L_x_75:
[----:B------:R-:W-:Y:S05]  /*15f0*/  @!P1 BRA `(.L_x_66) ;  /* 0x00000024002c9947 */ /* 0x000fea0003800000 */
[----:B------:R-:W-:Y:S01]  /*1600*/  BSSY.RECONVERGENT B1, `(.L_x_77) ;  /* 0x000009e000017945 */ /* 0x000fe20003800200 */
.L_x_82:
[----:B-1----:R-:W1:Y:S01]  /*1610*/  LDC R19, c[0x0][0x3ac] ;  /* 0x0000eb00ff137b82 */ /* 0x002e620000000800 */
[----:B------:R-:W-:Y:S01]  /*1620*/  LOP3.LUT R47, R4, 0xf, RZ, 0xc0, !PT ;  /* 0x0000000f042f7812 */ /* 0x000fe200078ec0ff */
[----:B------:R-:W-:Y:S01]  /*1630*/  BSSY.RECONVERGENT B2, `(.L_x_78) ;  /* 0x0000050000027945 */ /* 0x000fe20003800200 */
[----:B------:R-:W-:Y:S02]  /*1640*/  SHF.R.U32.HI R45, RZ, 0x4, R4 ;  /* 0x00000004ff2d7819 */ /* 0x000fe40000011604 */
[----:B------:R-:W-:Y:S02]  /*1650*/  LEA R46, R2, R47, 0x4 ;  /* 0x0000002f022e7211 */ /* 0x000fe400078e20ff */
[----:B0-----:R-:W-:Y:S01]  /*1660*/  IADD3 R18, PT, PT, R4, UR11, RZ ;  /* 0x0000000b04127c10 */ /* 0x001fe2000fffe0ff */
[----:B------:R-:W0:Y:S01]  /*1670*/  LDC R48, c[0x0][0x3b0] ;  /* 0x0000ec00ff307b82 */ /* 0x000e220000000800 */
[----:B---3--:R-:W-:Y:S01]  /*1680*/  VIADD R7, R45, UR4 ;  /* 0x000000042d077c36 */ /* 0x008fe20008000000 */
[----:B-1----:R-:W-:-:S04]  /*1690*/  ISETP.GE.AND P0, PT, R46, R19, PT ;  /* 0x000000132e00720c */ /* 0x002fc80003f06270 */
[----:B0-----:R-:W-:-:S13]  /*16a0*/  ISETP.LT.AND P0, PT, R7, R48, !P0 ;  /* 0x000000300700720c */ /* 0x001fda0004701270 */
[----:B----4-:R-:W0:Y:S01]  /*16b0*/  @!P0 S2R R44, SR_CgaCtaId ;  /* 0x00000000002c8919 */ /* 0x010e220000008800 */
[----:B------:R-:W-:-:S04]  /*16c0*/  @!P0 MOV R5, 0x400 ;  /* 0x0000040000058802 */ /* 0x000fc80000000f00 */
[----:B------:R-:W-:-:S04]  /*16d0*/  @!P0 IADD3 R5, PT, PT, R5, 0x400, RZ ;  /* 0x0000040005058810 */ /* 0x000fc80007ffe0ff */
[----:B0-----:R-:W-:-:S04]  /*16e0*/  @!P0 LEA R44, R44, R5, 0x18 ;  /* 0x000000052c2c8211 */ /* 0x001fc800078ec0ff */
[----:B------:R-:W-:-:S05]  /*16f0*/  @!P0 LEA R6, R45, R44, 0x6 ;  /* 0x0000002c2d068211 */ /* 0x000fca00078e30ff */
[----:B------:R-:W-:-:S05]  /*1700*/  @!P0 IMAD R6, R47, 0x4, R6 ;  /* 0x000000042f068824 */ /* 0x000fca00078e0206 */
[----:B------:R0:W-:Y:S01]  /*1710*/  @!P0 STS [R6], RZ ;  /* 0x000000ff06008388 */ /* 0x0001e20000000800 */
[----:B------:R-:W-:Y:S05]  /*1720*/  @!P0 BRA `(.L_x_79) ;  /* 0x0000000400008947 */ /* 0x000fea0003800000 */
[----:B0-----:R-:W-:Y:S02]  /*1730*/  IABS R6, R42 ;  /* 0x0000002a00067213 */ /* 0x001fe40000000000 */
[----:B------:R-:W-:Y:S02]  /*1740*/  SHF.R.S32.HI R51, RZ, 0x1f, R46 ;  /* 0x0000001fff337819 */ /* 0x000fe4000001142e */
[----:B------:R-:W0:Y:S08]  /*1750*/  I2F.RP R16, R6 ;  /* 0x0000000600107306 */ /* 0x000e300000209400 */
[----:B0-----:R-:W0:Y:S02]  /*1760*/  MUFU.RCP R16, R16 ;  /* 0x0000001000107308 */ /* 0x001e240000001000 */
[----:B0-----:R-:W-:-:S06]  /*1770*/  IADD3 R4, PT, PT, R16, 0xffffffe, RZ ;  /* 0x0ffffffe10047810 */ /* 0x001fcc0007ffe0ff */
[----:B------:R0:W1:Y:S02]  /*1780*/  F2I.FTZ.U32.TRUNC.NTZ R5, R4 ;  /* 0x0000000400057305 */ /* 0x000064000021f000 */
[----:B0-----:R-:W-:Y:S02]  /*1790*/  HFMA2 R4, -RZ, RZ, 0, 0 ;  /* 0x00000000ff047431 */ /* 0x001fe400000001ff */
[----:B-1----:R-:W-:-:S04]  /*17a0*/  IMAD.MOV R17, RZ, RZ, -R5 ;  /* 0x000000ffff117224 */ /* 0x002fc800078e0a05 */
[----:B------:R-:W-:-:S04]  /*17b0*/  IMAD R17, R17, R6, RZ ;  /* 0x0000000611117224 */ /* 0x000fc800078e02ff */
[----:B------:R-:W-:Y:S01]  /*17c0*/  IMAD.HI.U32 R44, R5, R17, R4 ;  /* 0x00000011052c7227 */ /* 0x000fe200078e0004 */
[----:B------:R-:W-:Y:S02]  /*17d0*/  IABS R5, R7 ;  /* 0x0000000700057213 */ /* 0x000fe40000000000 */
[----:B------:R-:W-:-:S03]  /*17e0*/  IABS R17, R42 ;  /* 0x0000002a00117213 */ /* 0x000fc60000000000 */
[----:B------:R-:W-:Y:S01]  /*17f0*/  IMAD.HI.U32 R4, R44, R5, RZ ;  /* 0x000000052c047227 */ /* 0x000fe200078e00ff */
[----:B------:R-:W-:Y:S02]  /*1800*/  IADD3 R16, PT, PT, RZ, -R17, RZ ;  /* 0x80000011ff107210 */ /* 0x000fe40007ffe0ff */
[----:B------:R-:W-:-:S03]  /*1810*/  LEA.HI R44, R51, R46, RZ, 0x3 ;  /* 0x0000002e332c7211 */ /* 0x000fc600078f18ff */
[----:B------:R-:W-:Y:S01]  /*1820*/  IMAD R5, R4, R16, R5 ;  /* 0x0000001004057224 */ /* 0x000fe200078e0205 */
[----:B------:R-:W-:Y:S01]  /*1830*/  SHF.R.S32.HI R50, RZ, 0x3, R44 ;  /* 0x00000003ff327819 */ /* 0x000fe2000001142c */
[----:B------:R-:W0:Y:S03]  /*1840*/  LDC.64 R16, c[0x0][0x390] ;  /* 0x0000e400ff107b82 */ /* 0x000e260000000a00 */
[----:B------:R-:W-:-:S13]  /*1850*/  ISETP.GT.U32.AND P1, PT, R6, R5, PT ;  /* 0x000000050600720c */ /* 0x000fda0003f24070 */
[----:B------:R-:W-:Y:S01]  /*1860*/  @!P1 IMAD.IADD R5, R5, 0x1, -R6 ;  /* 0x0000000105059824 */ /* 0x000fe200078e0a06 */
[----:B------:R-:W-:Y:S02]  /*1870*/  @!P1 IADD3 R4, PT, PT, R4, 0x1, RZ ;  /* 0x0000000104049810 */ /* 0x000fe40007ffe0ff */
[----:B------:R-:W-:Y:S02]  /*1880*/  ISETP.NE.AND P1, PT, R42, RZ, PT ;  /* 0x000000ff2a00720c */ /* 0x000fe40003f25270 */
[----:B------:R-:W-:Y:S02]  /*1890*/  ISETP.GE.U32.AND P0, PT, R5, R6, PT ;  /* 0x000000060500720c */ /* 0x000fe40003f06070 */
[----:B------:R-:W-:Y:S02]  /*18a0*/  LOP3.LUT R5, R7, R42, RZ, 0x3c, !PT ;  /* 0x0000002a07057212 */ /* 0x000fe400078e3cff */
[----:B------:R-:W-:Y:S02]  /*18b0*/  SHF.R.U32.HI R7, RZ, 0x3, R7 ;  /* 0x00000003ff077819 */ /* 0x000fe40000011607 */
[----:B------:R-:W-:-:S03]  /*18c0*/  ISETP.GE.AND P2, PT, R5, RZ, PT ;  /* 0x000000ff0500720c */ /* 0x000fc60003f46270 */
[----:B------:R-:W-:-:S04]  /*18d0*/  IMAD R7, R7, R19, R46 ;  /* 0x0000001307077224 */ /* 0x000fc800078e022e */
[----:B------:R-:W-:Y:S01]  /*18e0*/  @P0 IADD3 R4, PT, PT, R4, 0x1, RZ ;  /* 0x0000000104040810 */ /* 0x000fe20007ffe0ff */
[----:B0-----:R-:W-:Y:S02]  /*18f0*/  IMAD.WIDE R16, R7, 0x4, R16 ;  /* 0x0000000407107825 */ /* 0x001fe400078e0210 */
[----:B------:R-:W0:Y:S02]  /*1900*/  LDC.64 R6, c[0x0][0x398] ;  /* 0x0000e600ff067b82 */ /* 0x000e240000000a00 */
[----:B------:R-:W-:Y:S02]  /*1910*/  IMAD.MOV.U32 R49, RZ, RZ, R4 ;  /* 0x000000ffff317224 */ /* 0x000fe400078e0004 */
[----:B------:R-:W3:Y:S03]  /*1920*/  LDG.E.CONSTANT R16, desc[UR12][R16.64] ;  /* 0x0000000c10107981 */ /* 0x000ee6000c1e9900 */
[----:B------:R-:W-:Y:S01]  /*1930*/  @!P2 IADD3 R49, PT, PT, -R49, RZ, RZ ;  /* 0x000000ff3131a210 */ /* 0x000fe20007ffe1ff */
[----:B------:R-:W1:Y:S01]  /*1940*/  LDC.64 R4, c[0x0][0x3d0] ;  /* 0x0000f400ff047b82 */ /* 0x000e620000000a00 */
[----:B------:R-:W-:-:S04]  /*1950*/  @!P1 LOP3.LUT R49, RZ, R42, RZ, 0x33, !PT ;  /* 0x0000002aff319212 */ /* 0x000fc800078e33ff */
[----:B------:R-:W-:-:S04]  /*1960*/  ISETP.GE.AND P0, PT, R49, UR6, PT ;  /* 0x0000000631007c0c */ /* 0x000fc8000bf06270 */
[----:B------:R-:W-:-:S05]  /*1970*/  SEL R49, R49, UR14, !P0 ;  /* 0x0000000e31317c07 */ /* 0x000fca000c000000 */
[----:B------:R-:W-:-:S04]  /*1980*/  IMAD R51, R49, UR7, R50 ;  /* 0x0000000731337c24 */ /* 0x000fc8000f8e0232 */
[----:B-1----:R-:W-:-:S06]  /*1990*/  IMAD.WIDE R4, R51, 0x4, R4 ;  /* 0x0000000433047825 */ /* 0x002fcc00078e0204 */
[----:B------:R1:W4:Y:S01]  /*19a0*/  LDG.E.CONSTANT R4, desc[UR12][R4.64] ;  /* 0x0000000c04047981 */ /* 0x000322000c1e9900 */
[----:B------:R-:W-:-:S04]  /*19b0*/  IMAD R49, R49, R19, R46 ;  /* 0x0000001331317224 */ /* 0x000fc800078e022e */
[----:B0-----:R-:W-:-:S06]  /*19c0*/  IMAD.WIDE R6, R49, 0x2, R6 ;  /* 0x0000000231067825 */ /* 0x001fcc00078e0206 */
[----:B------:R-:W5:Y:S01]  /*19d0*/  LDG.E.U16.CONSTANT R6, desc[UR12][R6.64] ;  /* 0x0000000c06067981 */ /* 0x000f62000c1e9500 */
[----:B------:R-:W0:Y:S01]  /*19e0*/  S2UR UR9, SR_CgaCtaId ;  /* 0x00000000000979c3 */ /* 0x000e220000008800 */
[----:B------:R-:W-:Y:S02]  /*19f0*/  LOP3.LUT R49, R44, 0x3ffffff8, RZ, 0xc0, !PT ;  /* 0x3ffffff82c317812 */ /* 0x000fe400078ec0ff */
[----:B------:R-:W-:-:S03]  /*1a00*/  SHF.L.U32 R44, R45, 0x2, RZ ;  /* 0x000000022d2c7819 */ /* 0x000fc600000006ff */
[----:B------:R-:W-:Y:S01]  /*1a10*/  IMAD.IADD R49, R46, 0x1, -R49 ;  /* 0x000000012e317824 */ /* 0x000fe200078e0a31 */
[----:B------:R-:W-:Y:S01]  /*1a20*/  LOP3.LUT R51, R44, 0x1c, RZ, 0xc0, !PT ;  /* 0x0000001c2c337812 */ /* 0x000fe200078ec0ff */
[----:B------:R-:W-:-:S03]  /*1a30*/  UMOV UR8, 0x400 ;  /* 0x0000040000087882 */ /* 0x000fc60000000000 */
[----:B------:R-:W-:Y:S01]  /*1a40*/  SHF.L.U32 R49, R49, 0x2, RZ ;  /* 0x0000000231317819 */ /* 0x000fe200000006ff */
[----:B------:R-:W-:-:S04]  /*1a50*/  UIADD3 UR8, UPT, UPT, UR8, 0x400, URZ ;  /* 0x0000040008087890 */ /* 0x000fc8000fffe0ff */
[----:B0-----:R-:W-:-:S06]  /*1a60*/  ULEA UR8, UR9, UR8, 0x18 ;  /* 0x0000000809087291 */ /* 0x001fcc000f8ec0ff */
[----:B------:R-:W-:Y:S02]  /*1a70*/  MOV R44, UR8 ;  /* 0x00000008002c7c02 */ /* 0x000fe40008000f00 */
[----:B---3--:R-:W-:-:S04]  /*1a80*/  SHF.R.U32.HI R16, RZ, R51, R16 ;  /* 0x00000033ff107219 */ /* 0x008fc80000011610 */
[----:B-1----:R-:W-:Y:S02]  /*1a90*/  LOP3.LUT R5, R16, 0xf, RZ, 0xc0, !PT ;  /* 0x0000000f10057812 */ /* 0x002fe400078ec0ff */
[----:B------:R-:W-:-:S05]  /*1aa0*/  LEA R16, R45, R44, 0x6 ;  /* 0x0000002c2d107211 */ /* 0x000fca00078e30ff */
[----:B------:R-:W-:Y:S01]  /*1ab0*/  IMAD R16, R47, 0x4, R16 ;  /* 0x000000042f107824 */ /* 0x000fe200078e0210 */
[----:B----4-:R-:W-:-:S04]  /*1ac0*/  SHF.R.U32.HI R4, RZ, R49, R4 ;  /* 0x00000031ff047219 */ /* 0x010fc80000011604 */
[----:B------:R-:W-:-:S05]  /*1ad0*/  LOP3.LUT R4, R4, 0xf, RZ, 0xc0, !PT ;  /* 0x0000000f04047812 */ /* 0x000fca00078ec0ff */
[----:B------:R-:W-:Y:S01]  /*1ae0*/  IMAD.IADD R4, R5, 0x1, -R4 ;  /* 0x0000000105047824 */ /* 0x000fe200078e0a04 */
[----:B-----5:R-:W-:-:S04]  /*1af0*/  SHF.L.U32 R6, R6, 0x10, RZ ;  /* 0x0000001006067819 */ /* 0x020fc800000006ff */
[----:B------:R-:W-:-:S05]  /*1b00*/  I2FP.F32.S32 R5, R4 ;  /* 0x0000000400057245 */ /* 0x000fca0000201400 */
[----:B------:R-:W-:-:S05]  /*1b10*/  FMUL R5, R6, R5 ;  /* 0x0000000506057220 */ /* 0x000fca0000400000 */
[----:B------:R1:W-:Y:S02]  /*1b20*/  STS [R16], R5 ;  /* 0x0000000510007388 */ /* 0x0003e40000000800 */
.L_x_79:
[----:B------:R-:W-:Y:S05]  /*1b30*/  BSYNC.RECONVERGENT B2 ;  /* 0x0000000000027941 */ /* 0x000fea0003800200 */
.L_x_78:
[----:B------:R-:W-:Y:S01]  /*1b40*/  LOP3.LUT R45, R18, 0xf, RZ, 0xc0, !PT ;  /* 0x0000000f122d7812 */ /* 0x000fe200078ec0ff */
[----:B------:R-:W-:Y:S01]  /*1b50*/  BSSY.RECONVERGENT B2, `(.L_x_80) ;  /* 0x0000045000027945 */ /* 0x000fe20003800200 */
[----:B------:R-:W-:Y:S02]  /*1b60*/  SHF.R.U32.HI R47, RZ, 0x4, R18 ;  /* 0x00000004ff2f7819 */ /* 0x000fe40000011612 */
[----:B------:R-:W-:Y:S02]  /*1b70*/  LEA R46, R2, R45, 0x4 ;  /* 0x0000002d022e7211 */ /* 0x000fe400078e20ff */
[----:B------:R-:W-:Y:S02]  /*1b80*/  IADD3 R7, PT, PT, R47, UR4, RZ ;  /* 0x000000042f077c10 */ /* 0x000fe4000fffe0ff */
[----:B------:R-:W-:-:S04]  /*1b90*/  ISETP.GE.AND P0, PT, R46, R19, PT ;  /* 0x000000132e00720c */ /* 0x000fc80003f06270 */
[----:B------:R-:W-:-:S13]  /*1ba0*/  ISETP.LT.AND P0, PT, R7, R48, !P0 ;  /* 0x000000300700720c */ /* 0x000fda0004701270 */
[----:B------:R-:W-:-:S05]  /*1bb0*/  @!P0 IMAD R4, R47, 0x40, R44 ;  /* 0x000000402f048824 */ /* 0x000fca00078e022c */
[----:B------:R-:W-:-:S05]  /*1bc0*/  @!P0 LEA R4, R45, R4, 0x2 ;  /* 0x000000042d048211 */ /* 0x000fca00078e10ff */
[----:B------:R3:W-:Y:S01]  /*1bd0*/  @!P0 STS [R4], RZ ;  /* 0x000000ff04008388 */ /* 0x0007e20000000800 */
[----:B------:R-:W-:Y:S05]  /*1be0*/  @!P0 BRA `(.L_x_81) ;  /* 0x0000000000ec8947 */ /* 0x000fea0003800000 */
[----:B0-----:R-:W-:Y:S02]  /*1bf0*/  IABS R6, R42 ;  /* 0x0000002a00067213 */ /* 0x001fe40000000000 */
[----:B------:R-:W-:Y:S02]  /*1c00*/  SHF.R.S32.HI R51, RZ, 0x1f, R46 ;  /* 0x0000001fff337819 */ /* 0x000fe4000001142e */
[----:B-1----:R-:W0:Y:S08]  /*1c10*/  I2F.RP R16, R6 ;  /* 0x0000000600107306 */ /* 0x002e300000209400 */
[----:B0-----:R-:W3:Y:S02]  /*1c20*/  MUFU.RCP R16, R16 ;  /* 0x0000001000107308 */ /* 0x001ee40000001000 */
[----:B---3--:R-:W-:-:S06]  /*1c30*/  IADD3 R4, PT, PT, R16, 0xffffffe, RZ ;  /* 0x0ffffffe10047810 */ /* 0x008fcc0007ffe0ff */
[----:B------:R0:W1:Y:S02]  /*1c40*/  F2I.FTZ.U32.TRUNC.NTZ R5, R4 ;  /* 0x0000000400057305 */ /* 0x000064000021f000 */
[----:B0-----:R-:W-:Y:S01]  /*1c50*/  MOV R4, RZ ;  /* 0x000000ff00047202 */ /* 0x001fe20000000f00 */
        /* <DEDUP_REMOVED lines=30> */
[C---:B------:R-:W-:Y:S02]  /*1e40*/  IMAD R51, R49.reuse, UR7, R50 ;  /* 0x0000000731337c24 */ /* 0x040fe4000f8e0232 */
[----:B------:R-:W-:Y:S02]  /*1e50*/  IMAD R19, R49, R19, R46 ;  /* 0x0000001331137224 */ /* 0x000fe400078e022e */
[----:B-1----:R-:W-:-:S06]  /*1e60*/  IMAD.WIDE R4, R51, 0x4, R4 ;  /* 0x0000000433047825 */ /* 0x002fcc00078e0204 */
[----:B------:R-:W4:Y:S01]  /*1e70*/  LDG.E.CONSTANT R4, desc[UR12][R4.64] ;  /* 0x0000000c04047981 */ /* 0x000f22000c1e9900 */
[----:B0-----:R-:W-:-:S06]  /*1e80*/  IMAD.WIDE R6, R19, 0x2, R6 ;  /* 0x0000000213067825 */ /* 0x001fcc00078e0206 */
[----:B------:R-:W5:Y:S01]  /*1e90*/  LDG.E.U16.CONSTANT R6, desc[UR12][R6.64] ;  /* 0x0000000c06067981 */ /* 0x000f62000c1e9500 */
[----:B------:R-:W-:Y:S02]  /*1ea0*/  LOP3.LUT R19, R48, 0x3ffffff8, RZ, 0xc0, !PT ;  /* 0x3ffffff830137812 */ /* 0x000fe400078ec0ff */
[----:B------:R-:W-:-:S03]  /*1eb0*/  SHF.L.U32 R48, R47, 0x2, RZ ;  /* 0x000000022f307819 */ /* 0x000fc600000006ff */
[----:B------:R-:W-:Y:S01]  /*1ec0*/  IMAD.IADD R19, R46, 0x1, -R19 ;  /* 0x000000012e137824 */ /* 0x000fe200078e0a13 */
[----:B------:R-:W-:-:S04]  /*1ed0*/  LOP3.LUT R49, R48, 0x1c, RZ, 0xc0, !PT ;  /* 0x0000001c30317812 */ /* 0x000fc800078ec0ff */
[----:B------:R-:W-:Y:S01]  /*1ee0*/  SHF.L.U32 R19, R19, 0x2, RZ ;  /* 0x0000000213137819 */ /* 0x000fe200000006ff */
[----:B------:R-:W-:-:S05]  /*1ef0*/  IMAD R44, R47, 0x40, R44 ;  /* 0x000000402f2c7824 */ /* 0x000fca00078e022c */
[----:B------:R-:W-:Y:S02]  /*1f00*/  LEA R44, R45, R44, 0x2 ;  /* 0x0000002c2d2c7211 */ /* 0x000fe400078e10ff */
[----:B---3--:R-:W-:Y:S02]  /*1f10*/  SHF.R.U32.HI R49, RZ, R49, R16 ;  /* 0x00000031ff317219 */ /* 0x008fe40000011610 */
[----:B----4-:R-:W-:Y:S02]  /*1f20*/  SHF.R.U32.HI R19, RZ, R19, R4 ;  /* 0x00000013ff137219 */ /* 0x010fe40000011604 */
[----:B------:R-:W-:Y:S02]  /*1f30*/  LOP3.LUT R4, R49, 0xf, RZ, 0xc0, !PT ;  /* 0x0000000f31047812 */ /* 0x000fe400078ec0ff */
[----:B------:R-:W-:-:S04]  /*1f40*/  LOP3.LUT R19, R19, 0xf, RZ, 0xc0, !PT ;  /* 0x0000000f13137812 */ /* 0x000fc800078ec0ff */
[----:B------:R-:W-:Y:S02]  /*1f50*/  IADD3 R4, PT, PT, -R19, R4, RZ ;  /* 0x0000000413047210 */ /* 0x000fe40007ffe1ff */
[----:B-----5:R-:W-:Y:S02]  /*1f60*/  SHF.L.U32 R6, R6, 0x10, RZ ;  /* 0x0000001006067819 */ /* 0x020fe400000006ff */
[----:B------:R-:W-:-:S05]  /*1f70*/  I2FP.F32.S32 R5, R4 ;  /* 0x0000000400057245 */ /* 0x000fca0000201400 */
[----:B------:R-:W-:-:S05]  /*1f80*/  FMUL R5, R6, R5 ;  /* 0x0000000506057220 */ /* 0x000fca0000400000 */
[----:B------:R4:W-:Y:S02]  /*1f90*/  STS [R44], R5 ;  /* 0x000000052c007388 */ /* 0x0009e40000000800 */
.L_x_81:
[----:B------:R-:W-:Y:S05]  /*1fa0*/  BSYNC.RECONVERGENT B2 ;  /* 0x0000000000027941 */ /* 0x000fea0003800200 */
.L_x_80:
[----:B---3--:R-:W-:-:S05]  /*1fb0*/  VIADD R4, R18, UR11 ;  /* 0x0000000b12047c36 */ /* 0x008fca0008000000 */
[----:B------:R-:W-:-:S13]  /*1fc0*/  ISETP.GE.U32.AND P0, PT, R4, 0x100, PT ;  /* 0x000001000400780c */ /* 0x000fda0003f06070 */
[----:B------:R-:W-:Y:S05]  /*1fd0*/  @!P0 BRA `(.L_x_82) ;  /* 0xfffffff4008c8947 */ /* 0x000fea000383ffff */
[----:B------:R-:W-:Y:S05]  /*1fe0*/  BSYNC.RECONVERGENT B1 ;  /* 0x0000000000017941 */ /* 0x000fea0003800200 */
.L_x_77:
[----:B------:R-:W-:Y:S05]  /*1ff0*/  BRA `(.L_x_66) ;  /* 0x0000001800ac7947 */ /* 0x000fea0003800000 */
.L_x_74:
[----:B------:R-:W-:Y:S01]  /*2000*/  BSSY.RECONVERGENT B1, `(.L_x_83) ;  /* 0x00000aa000017945 */ /* 0x000fe20003800200 */
[----:B------:R-:W-:-:S03]  /*2010*/  MOV R18, R0 ;  /* 0x0000000000127202 */ /* 0x000fc60000000f00 */
[----:B------:R-:W-:Y:S05]  /*2020*/  @!P1 BRA `(.L_x_84) ;  /* 0x00000008009c9947 */ /* 0x000fea0003800000 */
[----:B------:R-:W1:Y:S01]  /*2030*/  LDC R16, c[0x0][0x3ac] ;  /* 0x0000eb00ff107b82 */ /* 0x000e620000000800 */
[C---:B------:R-:W-:Y:S01]  /*2040*/  IADD3 R18, PT, PT, R21.reuse, UR4, RZ ;  /* 0x0000000415127c10 */ /* 0x040fe2000fffe0ff */
[----:B------:R-:W-:Y:S01]  /*2050*/  BSSY.RECONVERGENT B2, `(.L_x_85) ;  /* 0x0000033000027945 */ /* 0x000fe20003800200 */
[----:B------:R-:W-:Y:S02]  /*2060*/  HFMA2 R6, -RZ, RZ, 0, 0 ;  /* 0x00000000ff067431 */ /* 0x000fe400000001ff */
[----:B------:R-:W-:-:S03]  /*2070*/  IMAD R19, R21, 0x40, R24 ;  /* 0x0000004015137824 */ /* 0x000fc600078e0218 */
[----:B------:R-:W4:Y:S01]  /*2080*/  LDC R17, c[0x0][0x3b0] ;  /* 0x0000ec00ff117b82 */ /* 0x000f220000000800 */
[----:B-1----:R-:W-:-:S04]  /*2090*/  ISETP.GE.AND P0, PT, R25, R16, PT ;  /* 0x000000101900720c */ /* 0x002fc80003f06270 */
[----:B----4-:R-:W-:-:S13]  /*20a0*/  ISETP.GE.OR P0, PT, R18, R17, P0 ;  /* 0x000000111200720c */ /* 0x010fda0000706670 */
[----:B------:R-:W-:Y:S05]  /*20b0*/  @P0 BRA `(.L_x_86) ;  /* 0x0000000000b00947 */ /* 0x000fea0003800000 */
[----:B------:R-:W-:Y:S02]  /*20c0*/  IABS R6, R42 ;  /* 0x0000002a00067213 */ /* 0x000fe40000000000 */
[----:B---3--:R-:W-:Y:S02]  /*20d0*/  IABS R7, R18 ;  /* 0x0000001200077213 */ /* 0x008fe40000000000 */
[----:B------:R-:W1:Y:S01]  /*20e0*/  I2F.RP R44, R6 ;  /* 0x00000006002c7306 */ /* 0x000e620000209400 */
[----:B0-----:R-:W-:-:S07]  /*20f0*/  IABS R47, R42 ;  /* 0x0000002a002f7213 */ /* 0x001fce0000000000 */
[----:B-1----:R-:W0:Y:S02]  /*2100*/  MUFU.RCP R44, R44 ;  /* 0x0000002c002c7308 */ /* 0x002e240000001000 */
[----:B0-----:R-:W-:-:S06]  /*2110*/  IADD3 R4, PT, PT, R44, 0xffffffe, RZ ;  /* 0x0ffffffe2c047810 */ /* 0x001fcc0007ffe0ff */
[----:B------:R0:W1:Y:S02]  /*2120*/  F2I.FTZ.U32.TRUNC.NTZ R5, R4 ;  /* 0x0000000400057305 */ /* 0x000064000021f000 */
[----:B0-----:R-:W-:Y:S01]  /*2130*/  MOV R4, RZ ;  /* 0x000000ff00047202 */ /* 0x001fe20000000f00 */
[----:B-1----:R-:W-:-:S04]  /*2140*/  IMAD.MOV R45, RZ, RZ, -R5 ;  /* 0x000000ffff2d7224 */ /* 0x002fc800078e0a05 */
[----:B------:R-:W-:-:S04]  /*2150*/  IMAD R45, R45, R6, RZ ;  /* 0x000000062d2d7224 */ /* 0x000fc800078e02ff */
[----:B------:R-:W-:Y:S01]  /*2160*/  IMAD.HI.U32 R46, R5, R45, R4 ;  /* 0x0000002d052e7227 */ /* 0x000fe200078e0004 */
[----:B------:R-:W-:-:S05]  /*2170*/  IADD3 R5, PT, PT, RZ, -R47, RZ ;  /* 0x8000002fff057210 */ /* 0x000fca0007ffe0ff */
[----:B------:R-:W-:-:S04]  /*2180*/  IMAD.HI.U32 R4, R46, R7, RZ ;  /* 0x000000072e047227 */ /* 0x000fc800078e00ff */
[----:B------:R-:W-:-:S05]  /*2190*/  IMAD R5, R4, R5, R7 ;  /* 0x0000000504057224 */ /* 0x000fca00078e0207 */
[----:B------:R-:W-:-:S13]  /*21a0*/  ISETP.GT.U32.AND P1, PT, R6, R5, PT ;  /* 0x000000050600720c */ /* 0x000fda0003f24070 */
[----:B------:R-:W-:Y:S01]  /*21b0*/  @!P1 IMAD.IADD R5, R5, 0x1, -R6 ;  /* 0x0000000105059824 */ /* 0x000fe200078e0a06 */
[----:B------:R-:W-:Y:S02]  /*21c0*/  @!P1 IADD3 R4, PT, PT, R4, 0x1, RZ ;  /* 0x0000000104049810 */ /* 0x000fe40007ffe0ff */
[----:B------:R-:W-:Y:S02]  /*21d0*/  ISETP.NE.AND P1, PT, R42, RZ, PT ;  /* 0x000000ff2a00720c */ /* 0x000fe40003f25270 */
[----:B------:R-:W-:Y:S02]  /*21e0*/  ISETP.GE.U32.AND P0, PT, R5, R6, PT ;  /* 0x000000060500720c */ /* 0x000fe40003f06070 */
[----:B------:R-:W0:Y:S01]  /*21f0*/  LDC.64 R6, c[0x0][0x390] ;  /* 0x0000e400ff067b82 */ /* 0x000e220000000a00 */
[----:B------:R-:W-:Y:S02]  /*2200*/  LOP3.LUT R5, R18, R42, RZ, 0x3c, !PT ;  /* 0x0000002a12057212 */ /* 0x000fe400078e3cff */
[----:B------:R-:W-:-:S02]  /*2210*/  SHF.R.U32.HI R18, RZ, 0x3, R18 ;  /* 0x00000003ff127819 */ /* 0x000fc40000011612 */
[----:B------:R-:W-:-:S03]  /*2220*/  ISETP.GE.AND P2, PT, R5, RZ, PT ;  /* 0x000000ff0500720c */ /* 0x000fc60003f46270 */
[----:B------:R-:W-:-:S03]  /*2230*/  IMAD R45, R18, R16, R25 ;  /* 0x00000010122d7224 */ /* 0x000fc600078e0219 */
[----:B------:R-:W-:-:S05]  /*2240*/  @P0 IADD3 R4, PT, PT, R4, 0x1, RZ ;  /* 0x0000000104040810 */ /* 0x000fca0007ffe0ff */
[----:B------:R-:W-:Y:S02]  /*2250*/  IMAD.MOV.U32 R44, RZ, RZ, R4 ;  /* 0x000000ffff2c7224 */ /* 0x000fe400078e0004 */
[----:B------:R-:W1:Y:S03]  /*2260*/  LDC.64 R4, c[0x0][0x398] ;  /* 0x0000e600ff047b82 */ /* 0x000e660000000a00 */
[----:B------:R-:W-:Y:S02]  /*2270*/  @!P2 IADD3 R44, PT, PT, -R44, RZ, RZ ;  /* 0x000000ff2c2ca210 */ /* 0x000fe40007ffe1ff */
[----:B------:R-:W-:Y:S01]  /*2280*/  @!P1 LOP3.LUT R44, RZ, R42, RZ, 0x33, !PT ;  /* 0x0000002aff2c9212 */ /* 0x000fe200078e33ff */
[----:B0-----:R-:W-:-:S03]  /*2290*/  IMAD.WIDE R6, R45, 0x4, R6 ;  /* 0x000000042d067825 */ /* 0x001fc600078e0206 */
[----:B------:R-:W-:-:S03]  /*22a0*/  ISETP.GE.AND P0, PT, R44, UR6, PT ;  /* 0x000000062c007c0c */ /* 0x000fc6000bf06270 */
[----:B------:R-:W3:Y:S01]  /*22b0*/  LDG.E.CONSTANT R6, desc[UR12][R6.64] ;  /* 0x0000000c06067981 */ /* 0x000ee2000c1e9900 */
[----:B------:R-:W-:-:S05]  /*22c0*/  SEL R44, R44, UR14, !P0 ;  /* 0x0000000e2c2c7c07 */ /* 0x000fca000c000000 */
[----:B------:R-:W-:-:S04]  /*22d0*/  IMAD R45, R44, R16, R25 ;  /* 0x000000102c2d7224 */ /* 0x000fc800078e0219 */
[----:B-1----:R-:W-:-:S06]  /*22e0*/  IMAD.WIDE R4, R45, 0x2, R4 ;  /* 0x000000022d047825 */ /* 0x002fcc00078e0204 */
[----:B------:R-:W4:Y:S01]  /*22f0*/  LDG.E.U16.CONSTANT R4, desc[UR12][R4.64] ;  /* 0x0000000c04047981 */ /* 0x000f22000c1e9500 */
[----:B------:R-:W-:-:S04]  /*2300*/  SHF.R.U32.HI R18, RZ, 0x2, R0 ;  /* 0x00000002ff127819 */ /* 0x000fc80000011600 */
[----:B------:R-:W-:-:S04]  /*2310*/  LOP3.LUT R45, R18, 0x1c, RZ, 0xc0, !PT ;  /* 0x0000001c122d7812 */ /* 0x000fc800078ec0ff */
[----:B---3--:R-:W-:-:S04]  /*2320*/  SHF.R.U32.HI R18, RZ, R45, R6 ;  /* 0x0000002dff127219 */ /* 0x008fc80000011606 */
[----:B------:R-:W-:-:S04]  /*2330*/  LOP3.LUT R18, R18, 0xf, RZ, 0xc0, !PT ;  /* 0x0000000f12127812 */ /* 0x000fc800078ec0ff */
[----:B------:R-:W-:-:S04]  /*2340*/  IADD3 R18, PT, PT, R18, -0x8, RZ ;  /* 0xfffffff812127810 */ /* 0x000fc80007ffe0ff */
[----:B------:R-:W-:Y:S01]  /*2350*/  I2FP.F32.S32 R45, R18 ;  /* 0x00000012002d7245 */ /* 0x000fe20000201400 */
[----:B----4-:R-:W-:-:S04]  /*2360*/  IMAD.U32 R18, R4, 0x10000, RZ ;  /* 0x0001000004127824 */ /* 0x010fc800078e00ff */
[----:B------:R-:W-:-:S07]  /*2370*/  FMUL R6, R18, R45 ;  /* 0x0000002d12067220 */ /* 0x000fce0000400000 */
.L_x_86:
[----:B------:R-:W-:Y:S05]  /*2380*/  BSYNC.RECONVERGENT B2 ;  /* 0x0000000000027941 */ /* 0x000fea0003800200 */
.L_x_85:
[----:B------:R1:W-:Y:S01]  /*2390*/  STS [R19], R6 ;  /* 0x0000000613007388 */ /* 0x0003e20000000800 */
[----:B------:R-:W-:Y:S02]  /*23a0*/  LOP3.LUT R44, R22, 0x3, RZ, 0xc0, !PT ;  /* 0x00000003162c7812 */ /* 0x000fe400078ec0ff */
[----:B------:R-:W-:Y:S02]  /*23b0*/  MOV R18, R23 ;  /* 0x0000001700127202 */ /* 0x000fe40000000f00 */
[----:B------:R-:W-:-:S13]  /*23c0*/  ISETP.NE.AND P0, PT, R44, RZ, PT ;  /* 0x000000ff2c00720c */ /* 0x000fda0003f05270 */
[----:B-1----:R-:W-:Y:S05]  /*23d0*/  @!P0 BRA `(.L_x_84) ;  /* 0x0000000400b08947 */ /* 0x002fea0003800000 */
[----:B------:R-:W-:Y:S01]  /*23e0*/  ISETP.GE.AND P0, PT, R14, R16, PT ;  /* 0x000000100e00720c */ /* 0x000fe20003f06270 */
[----:B------:R-:W-:Y:S01]  /*23f0*/  BSSY.RECONVERGENT B2, `(.L_x_87) ;  /* 0x0000031000027945 */ /* 0x000fe20003800200 */
[----:B------:R-:W-:Y:S01]  /*2400*/  IADD3 R18, PT, PT, R20, UR4, RZ ;  /* 0x0000000414127c10 */ /* 0x000fe2000fffe0ff */
[----:B------:R-:W-:-:S03]  /*2410*/  IMAD.MOV.U32 R6, RZ, RZ, RZ ;  /* 0x000000ffff067224 */ /* 0x000fc600078e00ff */
[----:B------:R-:W-:-:S13]  /*2420*/  ISETP.GE.OR P0, PT, R18, R17, P0 ;  /* 0x000000111200720c */ /* 0x000fda0000706670 */
[----:B------:R-:W-:Y:S05]  /*2430*/  @P0 BRA `(.L_x_88) ;  /* 0x0000000000b00947 */ /* 0x000fea0003800000 */
[----:B------:R-:W-:Y:S02]  /*2440*/  IABS R6, R42 ;  /* 0x0000002a00067213 */ /* 0x000fe40000000000 */
[----:B---3--:R-:W-:Y:S02]  /*2450*/  IABS R7, R18 ;  /* 0x0000001200077213 */ /* 0x008fe40000000000 */
[----:B------:R-:W1:Y:S01]  /*2460*/  I2F.RP R19, R6 ;  /* 0x0000000600137306 */ /* 0x000e620000209400 */
[----:B0-----:R-:W-:-:S07]  /*2470*/  IABS R47, R42 ;  /* 0x0000002a002f7213 */ /* 0x001fce0000000000 */
[----:B-1----:R-:W0:Y:S02]  /*2480*/  MUFU.RCP R19, R19 ;  /* 0x0000001300137308 */ /* 0x002e240000001000 */
[----:B0-----:R-:W-:Y:S02]  /*2490*/  IADD3 R4, PT, PT, R19, 0xffffffe, RZ ;  /* 0x0ffffffe13047810 */ /* 0x001fe40007ffe0ff */
[----:B------:R-:W-:-:S04]  /*24a0*/  SHF.R.U32.HI R19, RZ, 0x3, R18 ;  /* 0x00000003ff137819 */ /* 0x000fc80000011612 */
[----:B------:R0:W1:Y:S01]  /*24b0*/  F2I.FTZ.U32.TRUNC.NTZ R5, R4 ;  /* 0x0000000400057305 */ /* 0x000062000021f000 */
[----:B------:R-:W-:Y:S02]  /*24c0*/  IMAD R19, R19, R16, R14 ;  /* 0x0000001013137224 */ /* 0x000fe400078e020e */
[----:B0-----:R-:W-:Y:S01]  /*24d0*/  IMAD.MOV.U32 R4, RZ, RZ, RZ ;  /* 0x000000ffff047224 */ /* 0x001fe200078e00ff */
[----:B-1----:R-:W-:-:S05]  /*24e0*/  IADD3 R45, PT, PT, RZ, -R5, RZ ;  /* 0x80000005ff2d7210 */ /* 0x002fca0007ffe0ff */
[----:B------:R-:W-:-:S04]  /*24f0*/  IMAD R45, R45, R6, RZ ;  /* 0x000000062d2d7224 */ /* 0x000fc800078e02ff */
[----:B------:R-:W-:Y:S01]  /*2500*/  IMAD.HI.U32 R46, R5, R45, R4 ;  /* 0x0000002d052e7227 */ /* 0x000fe200078e0004 */
[----:B------:R-:W-:-:S05]  /*2510*/  IADD3 R5, PT, PT, RZ, -R47, RZ ;  /* 0x8000002fff057210 */ /* 0x000fca0007ffe0ff */
[----:B------:R-:W-:-:S04]  /*2520*/  IMAD.HI.U32 R4, R46, R7, RZ ;  /* 0x000000072e047227 */ /* 0x000fc800078e00ff */
[----:B------:R-:W-:-:S05]  /*2530*/  IMAD R5, R4, R5, R7 ;  /* 0x0000000504057224 */ /* 0x000fca00078e0207 */
[----:B------:R-:W-:-:S13]  /*2540*/  ISETP.GT.U32.AND P1, PT, R6, R5, PT ;  /* 0x000000050600720c */ /* 0x000fda0003f24070 */
[-C--:B------:R-:W-:Y:S01]  /*2550*/  @!P1 IADD3 R5, PT, PT, R5, -R6.reuse, RZ ;  /* 0x8000000605059210 */ /* 0x080fe20007ffe0ff */
[----:B------:R-:W-:Y:S01]  /*2560*/  @!P1 VIADD R4, R4, 0x1 ;  /* 0x0000000104049836 */ /* 0x000fe20000000000 */
[----:B------:R-:W-:Y:S02]  /*2570*/  ISETP.NE.AND P1, PT, R42, RZ, PT ;  /* 0x000000ff2a00720c */ /* 0x000fe40003f25270 */
[----:B------:R-:W-:Y:S02]  /*2580*/  ISETP.GE.U32.AND P0, PT, R5, R6, PT ;  /* 0x000000060500720c */ /* 0x000fe40003f06070 */
[----:B------:R-:W0:Y:S01]  /*2590*/  LDC.64 R6, c[0x0][0x390] ;  /* 0x0000e400ff067b82 */ /* 0x000e220000000a00 */
[----:B------:R-:W-:-:S04]  /*25a0*/  LOP3.LUT R5, R18, R42, RZ, 0x3c, !PT ;  /* 0x0000002a12057212 */ /* 0x000fc800078e3cff */
[----:B------:R-:W-:-:S06]  /*25b0*/  ISETP.GE.AND P2, PT, R5, RZ, PT ;  /* 0x000000ff0500720c */ /* 0x000fcc0003f46270 */
[----:B------:R-:W-:-:S04]  /*25c0*/  @P0 IADD3 R4, PT, PT, R4, 0x1, RZ ;  /* 0x0000000104040810 */ /* 0x000fc80007ffe0ff */
[----:B------:R-:W-:Y:S02]  /*25d0*/  MOV R45, R4 ;  /* 0x00000004002d7202 */ /* 0x000fe40000000f00 */
[----:B------:R-:W1:Y:S03]  /*25e0*/  LDC.64 R4, c[0x0][0x398] ;  /* 0x0000e600ff047b82 */ /* 0x000e660000000a00 */
[----:B------:R-:W-:Y:S01]  /*25f0*/  @!P2 IMAD.MOV R45, RZ, RZ, -R45 ;  /* 0x000000ffff2da224 */ /* 0x000fe200078e0a2d */
[----:B------:R-:W-:Y:S01]  /*2600*/  @!P1 LOP3.LUT R45, RZ, R42, RZ, 0x33, !PT ;  /* 0x0000002aff2d9212 */ /* 0x000fe200078e33ff */
[----:B0-----:R-:W-:-:S03]  /*2610*/  IMAD.WIDE R6, R19, 0x4, R6 ;  /* 0x0000000413067825 */ /* 0x001fc600078e0206 */
[----:B------:R-:W-:-:S04]  /*2620*/  ISETP.GE.AND P0, PT, R45, UR6, PT ;  /* 0x000000062d007c0c */ /* 0x000fc8000bf06270 */
[----:B------:R-:W-:Y:S01]  /*2630*/  SEL R45, R45, UR14, !P0 ;  /* 0x0000000e2d2d7c07 */ /* 0x000fe2000c000000 */
[----:B------:R-:W3:Y:S04]  /*2640*/  LDG.E.CONSTANT R7, desc[UR12][R6.64] ;  /* 0x0000000c06077981 */ /* 0x000ee8000c1e9900 */
[----:B------:R-:W-:-:S04]  /*2650*/  IMAD R45, R45, R16, R14 ;  /* 0x000000102d2d7224 */ /* 0x000fc800078e020e */
[----:B-1----:R-:W-:-:S06]  /*2660*/  IMAD.WIDE R4, R45, 0x2, R4 ;  /* 0x000000022d047825 */ /* 0x002fcc00078e0204 */
[----:B------:R-:W4:Y:S01]  /*2670*/  LDG.E.U16.CONSTANT R4, desc[UR12][R4.64] ;  /* 0x0000000c04047981 */ /* 0x000f22000c1e9500 */
[----:B------:R-:W-:-:S04]  /*2680*/  SHF.L.U32 R18, R20, 0x2, RZ ;  /* 0x0000000214127819 */ /* 0x000fc800000006ff */
[----:B------:R-:W-:-:S04]  /*2690*/  LOP3.LUT R18, R18, 0x1c, RZ, 0xc0, !PT ;  /* 0x0000001c12127812 */ /* 0x000fc800078ec0ff */
[----:B---3--:R-:W-:-:S04]  /*26a0*/  SHF.R.U32.HI R18, RZ, R18, R7 ;  /* 0x00000012ff127219 */ /* 0x008fc80000011607 */
[----:B------:R-:W-:-:S04]  /*26b0*/  LOP3.LUT R18, R18, 0xf, RZ, 0xc0, !PT ;  /* 0x0000000f12127812 */ /* 0x000fc800078ec0ff */
[----:B------:R-:W-:-:S04]  /*26c0*/  IADD3 R18, PT, PT, R18, -0x8, RZ ;  /* 0xfffffff812127810 */ /* 0x000fc80007ffe0ff */
[----:B------:R-:W-:Y:S01]  /*26d0*/  I2FP.F32.S32 R19, R18 ;  /* 0x0000001200137245 */ /* 0x000fe20000201400 */
[----:B----4-:R-:W-:-:S04]  /*26e0*/  IMAD.U32 R18, R4, 0x10000, RZ ;  /* 0x0001000004127824 */ /* 0x010fc800078e00ff */
[----:B------:R-:W-:-:S07]  /*26f0*/  FMUL R6, R18, R19 ;  /* 0x0000001312067220 */ /* 0x000fce0000400000 */
.L_x_88:
[----:B------:R-:W-:Y:S05]  /*2700*/  BSYNC.RECONVERGENT B2 ;  /* 0x0000000000027941 */ /* 0x000fea0003800200 */
.L_x_87:
[----:B------:R1:W-:Y:S01]  /*2710*/  STS [R11], R6 ;  /* 0x000000060b007388 */ /* 0x0003e20000000800 */
[----:B------:R-:W-:Y:S02]  /*2720*/  ISETP.NE.AND P0, PT, R44, 0x1, PT ;  /* 0x000000012c00780c */ /* 0x000fe40003f05270 */
[----:B------:R-:W-:-:S11]  /*2730*/  MOV R18, R8 ;  /* 0x0000000800127202 */ /* 0x000fd60000000f00 */
[----:B-1----:R-:W-:Y:S05]  /*2740*/  @!P0 BRA `(.L_x_84) ;  /* 0x0000000000d48947 */ /* 0x002fea0003800000 */
[C---:B------:R-:W-:Y:S01]  /*2750*/  LOP3.LUT R19, R8.reuse, 0xf, RZ, 0xc0, !PT ;  /* 0x0000000f08137812 */ /* 0x040fe200078ec0ff */
[----:B------:R-:W-:Y:S01]  /*2760*/  VIADD R44, R9, UR4 ;  /* 0x00000004092c7c36 */ /* 0x000fe20008000000 */
[----:B------:R-:W-:Y:S02]  /*2770*/  IADD3 R18, PT, PT, R8, UR11, RZ ;  /* 0x0000000b08127c10 */ /* 0x000fe4000fffe0ff */
[----:B------:R-:W-:-:S04]  /*2780*/  LEA R19, R2, R19, 0x4 ;  /* 0x0000001302137211 */ /* 0x000fc800078e20ff */
[----:B------:R-:W-:-:S04]  /*2790*/  ISETP.GE.AND P0, PT, R19, R16, PT ;  /* 0x000000101300720c */ /* 0x000fc80003f06270 */
[----:B------:R-:W-:-:S13]  /*27a0*/  ISETP.LT.AND P0, PT, R44, R17, !P0 ;  /* 0x000000112c00720c */ /* 0x000fda0004701270 */
[----:B------:R1:W-:Y:S01]  /*27b0*/  @!P0 STS [R13], RZ ;  /* 0x000000ff0d008388 */ /* 0x0003e20000000800 */
[----:B------:R-:W-:Y:S05]  /*27c0*/  @!P0 BRA `(.L_x_84) ;  /* 0x0000000000b48947 */ /* 0x000fea0003800000 */
[----:B------:R-:W-:Y:S02]  /*27d0*/  IABS R6, R42 ;  /* 0x0000002a00067213 */ /* 0x000fe40000000000 */
[----:B---3--:R-:W-:Y:S02]  /*27e0*/  IABS R7, R44 ;  /* 0x0000002c00077213 */ /* 0x008fe40000000000 */
[----:B------:R-:W3:Y:S01]  /*27f0*/  I2F.RP R17, R6 ;  /* 0x0000000600117306 */ /* 0x000ee20000209400 */
[----:B0-----:R-:W-:-:S07]  /*2800*/  IABS R47, R42 ;  /* 0x0000002a002f7213 */ /* 0x001fce0000000000 */
[----:B---3--:R-:W0:Y:S02]  /*2810*/  MUFU.RCP R17, R17 ;  /* 0x0000001100117308 */ /* 0x008e240000001000 */
[----:B0-----:R-:W-:-:S06]  /*2820*/  IADD3 R4, PT, PT, R17, 0xffffffe, RZ ;  /* 0x0ffffffe11047810 */ /* 0x001fcc0007ffe0ff */
[----:B------:R0:W3:Y:S02]  /*2830*/  F2I.FTZ.U32.TRUNC.NTZ R5, R4 ;  /* 0x0000000400057305 */ /* 0x0000e4000021f000 */
[----:B0-----:R-:W-:Y:S02]  /*2840*/  HFMA2 R4, -RZ, RZ, 0, 0 ;  /* 0x00000000ff047431 */ /* 0x001fe400000001ff */
[----:B---3--:R-:W-:-:S04]  /*2850*/  IMAD.MOV R45, RZ, RZ, -R5 ;  /* 0x000000ffff2d7224 */ /* 0x008fc800078e0a05 */
        /* <DEDUP_REMOVED lines=17> */
[----:B------:R-:W3:Y:S03]  /*2970*/  LDC.64 R4, c[0x0][0x398] ;  /* 0x0000e600ff047b82 */ /* 0x000ee60000000a00 */
[----:B------:R-:W-:Y:S02]  /*2980*/  @!P2 IADD3 R45, PT, PT, -R45, RZ, RZ ;  /* 0x000000ff2d2da210 */ /* 0x000fe40007ffe1ff */
[----:B------:R-:W-:Y:S01]  /*2990*/  @!P1 LOP3.LUT R45, RZ, R42, RZ, 0x33, !PT ;  /* 0x0000002aff2d9212 */ /* 0x000fe200078e33ff */
[----:B0-----:R-:W-:-:S03]  /*29a0*/  IMAD.WIDE R6, R17, 0x4, R6 ;  /* 0x0000000411067825 */ /* 0x001fc600078e0206 */
[----:B------:R-:W-:-:S03]  /*29b0*/  ISETP.GE.AND P0, PT, R45, UR6, PT ;  /* 0x000000062d007c0c */ /* 0x000fc6000bf06270 */
[----:B------:R-:W4:Y:S01]  /*29c0*/  LDG.E.CONSTANT R7, desc[UR12][R6.64] ;  /* 0x0000000c06077981 */ /* 0x000f22000c1e9900 */
[----:B------:R-:W-:-:S05]  /*29d0*/  SEL R45, R45, UR14, !P0 ;  /* 0x0000000e2d2d7c07 */ /* 0x000fca000c000000 */
[----:B------:R-:W-:-:S04]  /*29e0*/  IMAD R45, R45, R16, R19 ;  /* 0x000000102d2d7224 */ /* 0x000fc800078e0213 */
[----:B---3--:R-:W-:-:S06]  /*29f0*/  IMAD.WIDE R4, R45, 0x2, R4 ;  /* 0x000000022d047825 */ /* 0x008fcc00078e0204 */
[----:B------:R-:W3:Y:S01]  /*2a00*/  LDG.E.U16.CONSTANT R4, desc[UR12][R4.64] ;  /* 0x0000000c04047981 */ /* 0x000ee2000c1e9500 */
[----:B------:R-:W-:-:S04]  /*2a10*/  SHF.L.U32 R16, R9, 0x2, RZ ;  /* 0x0000000209107819 */ /* 0x000fc800000006ff */
[----:B------:R-:W-:-:S04]  /*2a20*/  LOP3.LUT R16, R16, 0x1c, RZ, 0xc0, !PT ;  /* 0x0000001c10107812 */ /* 0x000fc800078ec0ff */
[----:B----4-:R-:W-:-:S04]  /*2a30*/  SHF.R.U32.HI R16, RZ, R16, R7 ;  /* 0x00000010ff107219 */ /* 0x010fc80000011607 */
[----:B------:R-:W-:-:S05]  /*2a40*/  LOP3.LUT R16, R16, 0xf, RZ, 0xc0, !PT ;  /* 0x0000000f10107812 */ /* 0x000fca00078ec0ff */
[----:B------:R-:W-:-:S05]  /*2a50*/  VIADD R16, R16, 0xfffffff8 ;  /* 0xfffffff810107836 */ /* 0x000fca0000000000 */
[----:B------:R-:W-:Y:S02]  /*2a60*/  I2FP.F32.S32 R17, R16 ;  /* 0x0000001000117245 */ /* 0x000fe40000201400 */
[----:B---3--:R-:W-:-:S05]  /*2a70*/  SHF.L.U32 R16, R4, 0x10, RZ ;  /* 0x0000001004107819 */ /* 0x008fca00000006ff */
[----:B------:R-:W-:-:S05]  /*2a80*/  FMUL R16, R16, R17 ;  /* 0x0000001110107220 */ /* 0x000fca0000400000 */
[----:B------:R4:W-:Y:S02]  /*2a90*/  STS [R13], R16 ;  /* 0x000000100d007388 */ /* 0x0009e40000000800 */
.L_x_84:
[----:B------:R-:W-:Y:S05]  /*2aa0*/  BSYNC.RECONVERGENT B1 ;  /* 0x0000000000017941 */ /* 0x000fea0003800200 */
.L_x_83:
[----:B------:R-:W-:Y:S05]  /*2ab0*/  @!P3 BRA `(.L_x_66) ;  /* 0x0000000c00fcb947 */ /* 0x000fea0003800000 */
.L_x_98:
[----:B----4-:R-:W4:Y:S01]  /*2ac0*/  LDC R16, c[0x0][0x3ac] ;  /* 0x0000eb00ff107b82 */ /* 0x010f220000000800 */
[----:B0-----:R-:W-:Y:S01]  /*2ad0*/  LOP3.LUT R45, R18, 0xf, RZ, 0xc0, !PT ;  /* 0x0000000f122d7812 */ /* 0x001fe200078ec0ff */
[----:B------:R-:W-:Y:S01]  /*2ae0*/  BSSY.RECONVERGENT B1, `(.L_x_89) ;  /* 0x0000045000017945 */ /* 0x000fe20003800200 */
[----:B------:R-:W-:Y:S02]  /*2af0*/  SHF.R.U32.HI R44, RZ, 0x4, R18 ;  /* 0x00000004ff2c7819 */ /* 0x000fe40000011612 */
[----:B------:R-:W-:-:S03]  /*2b00*/  LEA R17, R2, R45, 0x4 ;  /* 0x0000002d02117211 */ /* 0x000fc600078e20ff */
[----:B------:R-:W0:Y:S01]  /*2b10*/  LDC R19, c[0x0][0x3b0] ;  /* 0x0000ec00ff137b82 */ /* 0x000e220000000800 */
[----:B------:R-:W-:Y:S01]  /*2b20*/  VIADD R46, R44, UR4 ;  /* 0x000000042c2e7c36 */ /* 0x000fe20008000000 */
[----:B----4-:R-:W-:-:S04]  /*2b30*/  ISETP.GE.AND P0, PT, R17, R16, PT ;  /* 0x000000101100720c */ /* 0x010fc80003f06270 */
[----:B0-----:R-:W-:-:S13]  /*2b40*/  ISETP.GE.OR P0, PT, R46, R19, P0 ;  /* 0x000000132e00720c */ /* 0x001fda0000706670 */
[----:B------:R-:W-:Y:S05]  /*2b50*/  @P0 BRA `(.L_x_90) ;  /* 0x0000000000d40947 */ /* 0x000fea0003800000 */
[----:B------:R-:W-:-:S04]  /*2b60*/  IABS R6, R42 ;  /* 0x0000002a00067213 */ /* 0x000fc80000000000 */
[----:B---3--:R-:W0:Y:S08]  /*2b70*/  I2F.RP R7, R6 ;  /* 0x0000000600077306 */ /* 0x008e300000209400 */
[----:B0-----:R-:W0:Y:S02]  /*2b80*/  MUFU.RCP R7, R7 ;  /* 0x0000000700077308 */ /* 0x001e240000001000 */
[----:B0-----:R-:W-:-:S06]  /*2b90*/  IADD3 R4, PT, PT, R7, 0xffffffe, RZ ;  /* 0x0ffffffe07047810 */ /* 0x001fcc0007ffe0ff */
[----:B------:R0:W3:Y:S02]  /*2ba0*/  F2I.FTZ.U32.TRUNC.NTZ R5, R4 ;  /* 0x0000000400057305 */ /* 0x0000e4000021f000 */
[----:B0-----:R-:W-:Y:S01]  /*2bb0*/  IMAD.MOV.U32 R4, RZ, RZ, RZ ;  /* 0x000000ffff047224 */ /* 0x001fe200078e00ff */
[----:B---3--:R-:W-:-:S05]  /*2bc0*/  IADD3 R47, PT, PT, RZ, -R5, RZ ;  /* 0x80000005ff2f7210 */ /* 0x008fca0007ffe0ff */
[----:B------:R-:W-:-:S04]  /*2bd0*/  IMAD R47, R47, R6, RZ ;  /* 0x000000062f2f7224 */ /* 0x000fc800078e02ff */
[----:B------:R-:W-:Y:S01]  /*2be0*/  IMAD.HI.U32 R48, R5, R47, R4 ;  /* 0x0000002f05307227 */ /* 0x000fe200078e0004 */
[----:B------:R-:W-:Y:S02]  /*2bf0*/  IABS R5, R46 ;  /* 0x0000002e00057213 */ /* 0x000fe40000000000 */
[----:B------:R-:W-:-:S03]  /*2c00*/  IABS R47, R42 ;  /* 0x0000002a002f7213 */ /* 0x000fc60000000000 */
[----:B------:R-:W-:Y:S01]  /*2c10*/  IMAD.HI.U32 R4, R48, R5, RZ ;  /* 0x0000000530047227 */ /* 0x000fe200078e00ff */
[----:B------:R-:W-:-:S05]  /*2c20*/  IADD3 R7, PT, PT, RZ, -R47, RZ ;  /* 0x8000002fff077210 */ /* 0x000fca0007ffe0ff */
[----:B------:R-:W-:-:S05]  /*2c30*/  IMAD R5, R4, R7, R5 ;  /* 0x0000000704057224 */ /* 0x000fca00078e0205 */
[----:B------:R-:W-:-:S13]  /*2c40*/  ISETP.GT.U32.AND P1, PT, R6, R5, PT ;  /* 0x000000050600720c */ /* 0x000fda0003f24070 */
[-C--:B------:R-:W-:Y:S01]  /*2c50*/  @!P1 IADD3 R5, PT, PT, R5, -R6.reuse, RZ ;  /* 0x8000000605059210 */ /* 0x080fe20007ffe0ff */
[----:B------:R-:W-:Y:S01]  /*2c60*/  @!P1 VIADD R4, R4, 0x1 ;  /* 0x0000000104049836 */ /* 0x000fe20000000000 */
[----:B------:R-:W-:Y:S02]  /*2c70*/  ISETP.NE.AND P1, PT, R42, RZ, PT ;  /* 0x000000ff2a00720c */ /* 0x000fe40003f25270 */
[----:B------:R-:W-:Y:S02]  /*2c80*/  ISETP.GE.U32.AND P0, PT, R5, R6, PT ;  /* 0x000000060500720c */ /* 0x000fe40003f06070 */
[----:B------:R-:W0:Y:S01]  /*2c90*/  LDC.64 R6, c[0x0][0x390] ;  /* 0x0000e400ff067b82 */ /* 0x000e220000000a00 */
[----:B------:R-:W-:Y:S02]  /*2ca0*/  LOP3.LUT R5, R46, R42, RZ, 0x3c, !PT ;  /* 0x0000002a2e057212 */ /* 0x000fe400078e3cff */
[----:B------:R-:W-:Y:S02]  /*2cb0*/  SHF.R.U32.HI R46, RZ, 0x3, R46 ;  /* 0x00000003ff2e7819 */ /* 0x000fe4000001162e */
[----:B------:R-:W-:-:S03]  /*2cc0*/  ISETP.GE.AND P2, PT, R5, RZ, PT ;  /* 0x000000ff0500720c */ /* 0x000fc60003f46270 */
[----:B------:R-:W-:-:S03]  /*2cd0*/  IMAD R47, R46, R16, R17 ;  /* 0x000000102e2f7224 */ /* 0x000fc600078e0211 */
[----:B------:R-:W-:-:S04]  /*2ce0*/  @P0 IADD3 R4, PT, PT, R4, 0x1, RZ ;  /* 0x0000000104040810 */ /* 0x000fc80007ffe0ff */
[----:B------:R-:W-:Y:S02]  /*2cf0*/  MOV R48, R4 ;  /* 0x0000000400307202 */ /* 0x000fe40000000f00 */
[----:B------:R-:W3:Y:S02]  /*2d00*/  LDC.64 R4, c[0x0][0x398] ;  /* 0x0000e600ff047b82 */ /* 0x000ee40000000a00 */
[----:B------:R-:W-:Y:S02]  /*2d10*/  @!P2 IADD3 R48, PT, PT, -R48, RZ, RZ ;  /* 0x000000ff3030a210 */ /* 0x000fe40007ffe1ff */
[----:B------:R-:W-:Y:S01]  /*2d20*/  @!P1 LOP3.LUT R48, RZ, R42, RZ, 0x33, !PT ;  /* 0x0000002aff309212 */ /* 0x000fe200078e33ff */
[----:B0-----:R-:W-:-:S03]  /*2d30*/  IMAD.WIDE R6, R47, 0x4, R6 ;  /* 0x000000042f067825 */ /* 0x001fc600078e0206 */
[----:B------:R-:W-:-:S04]  /*2d40*/  ISETP.GE.AND P0, PT, R48, UR6, PT ;  /* 0x0000000630007c0c */ /* 0x000fc8000bf06270 */
[----:B------:R-:W-:Y:S01]  /*2d50*/  SEL R48, R48, UR14, !P0 ;  /* 0x0000000e30307c07 */ /* 0x000fe2000c000000 */
[----:B------:R-:W4:Y:S04]  /*2d60*/  LDG.E.CONSTANT R6, desc[UR12][R6.64] ;  /* 0x0000000c06067981 */ /* 0x000f28000c1e9900 */
[----:B------:R-:W-:-:S04]  /*2d70*/  IMAD R17, R48, R16, R17 ;  /* 0x0000001030117224 */ /* 0x000fc800078e0211 */
[----:B---3--:R-:W-:-:S06]  /*2d80*/  IMAD.WIDE R4, R17, 0x2, R4 ;  /* 0x0000000211047825 */ /* 0x008fcc00078e0204 */
[----:B------:R0:W3:Y:S01]  /*2d90*/  LDG.E.U16.CONSTANT R4, desc[UR12][R4.64] ;  /* 0x0000000c04047981 */ /* 0x0000e2000c1e9500 */
[----:B------:R-:W5:Y:S01]  /*2da0*/  S2UR UR9, SR_CgaCtaId ;  /* 0x00000000000979c3 */ /* 0x000f620000008800 */
[----:B------:R-:W-:Y:S01]  /*2db0*/  IMAD.SHL.U32 R17, R44, 0x4, RZ ;  /* 0x000000042c117824 */ /* 0x000fe200078e00ff */
[----:B------:R-:W-:Y:S02]  /*2dc0*/  UMOV UR8, 0x400 ;  /* 0x0000040000087882 */ /* 0x000fe40000000000 */
[----:B------:R-:W-:Y:S02]  /*2dd0*/  UIADD3 UR8, UPT, UPT, UR8, 0x400, URZ ;  /* 0x0000040008087890 */ /* 0x000fe4000fffe0ff */
[----:B------:R-:W-:Y:S02]  /*2de0*/  LOP3.LUT R17, R17, 0x1c, RZ, 0xc0, !PT ;  /* 0x0000001c11117812 */ /* 0x000fe400078ec0ff */
[----:B-----5:R-:W-:Y:S02]  /*2df0*/  ULEA UR8, UR9, UR8, 0x18 ;  /* 0x0000000809087291 */ /* 0x020fe4000f8ec0ff */
[----:B----4-:R-:W-:-:S04]  /*2e00*/  SHF.R.U32.HI R17, RZ, R17, R6 ;  /* 0x00000011ff117219 */ /* 0x010fc80000011606 */
[----:B------:R-:W-:Y:S02]  /*2e10*/  LOP3.LUT R6, R17, 0xf, RZ, 0xc0, !PT ;  /* 0x0000000f11067812 */ /* 0x000fe400078ec0ff */
[----:B------:R-:W-:Y:S02]  /*2e20*/  MOV R17, UR8 ;  /* 0x0000000800117c02 */ /* 0x000fe40008000f00 */
[----:B------:R-:W-:Y:S02]  /*2e30*/  IADD3 R6, PT, PT, R6, -0x8, RZ ;  /* 0xfffffff806067810 */ /* 0x000fe40007ffe0ff */
[----:B------:R-:W-:Y:S02]  /*2e40*/  LEA R44, R44, R17, 0x6 ;  /* 0x000000112c2c7211 */ /* 0x000fe400078e30ff */
[----:B0-----:R-:W-:Y:S02]  /*2e50*/  I2FP.F32.S32 R5, R6 ;  /* 0x0000000600057245 */ /* 0x001fe40000201400 */
[----:B------:R-:W-:Y:S01]  /*2e60*/  LEA R45, R45, R44, 0x2 ;  /* 0x0000002c2d2d7211 */ /* 0x000fe200078e10ff */
[----:B---3--:R-:W-:-:S04]  /*2e70*/  IMAD.U32 R4, R4, 0x10000, RZ ;  /* 0x0001000004047824 */ /* 0x008fc800078e00ff */
[----:B------:R-:W-:-:S05]  /*2e80*/  FMUL R4, R4, R5 ;  /* 0x0000000504047220 */ /* 0x000fca0000400000 */
[----:B------:R0:W-:Y:S01]  /*2e90*/  STS [R45], R4 ;  /* 0x000000042d007388 */ /* 0x0001e20000000800 */
[----:B------:R-:W-:Y:S05]  /*2ea0*/  BRA `(.L_x_91) ;  /* 0x0000000000207947 */ /* 0x000fea0003800000 */
.L_x_90:
[----:B------:R-:W0:Y:S01]  /*2eb0*/  S2UR UR9, SR_CgaCtaId ;  /* 0x00000000000979c3 */ /* 0x000e220000008800 */
[----:B------:R-:W-:Y:S02]  /*2ec0*/  UMOV UR8, 0x400 ;  /* 0x0000040000087882 */ /* 0x000fe40000000000 */
[----:B------:R-:W-:-:S04]  /*2ed0*/  UIADD3 UR8, UPT, UPT, UR8, 0x400, URZ ;  /* 0x0000040008087890 */ /* 0x000fc8000fffe0ff */
[----:B0-----:R-:W-:-:S06]  /*2ee0*/  ULEA UR8, UR9, UR8, 0x18 ;  /* 0x0000000809087291 */ /* 0x001fcc000f8ec0ff */
[----:B------:R-:W-:-:S04]  /*2ef0*/  MOV R17, UR8 ;  /* 0x0000000800117c02 */ /* 0x000fc80008000f00 */
[----:B------:R-:W-:-:S05]  /*2f00*/  LEA R44, R44, R17, 0x6 ;  /* 0x000000112c2c7211 */ /* 0x000fca00078e30ff */
[----:B------:R-:W-:-:S05]  /*2f10*/  IMAD R44, R45, 0x4, R44 ;  /* 0x000000042d2c7824 */ /* 0x000fca00078e022c */
[----:B------:R4:W-:Y:S02]  /*2f20*/  STS [R44], RZ ;  /* 0x000000ff2c007388 */ /* 0x0009e40000000800 */
.L_x_91:
[----:B------:R-:W-:Y:S05]  /*2f30*/  BSYNC.RECONVERGENT B1 ;  /* 0x0000000000017941 */ /* 0x000fea0003800200 */
.L_x_89:
[----:B------:R-:W-:Y:S01]  /*2f40*/  IADD3 R18, PT, PT, R18, UR11, RZ ;  /* 0x0000000b12127c10 */ /* 0x000fe2000fffe0ff */
[----:B------:R-:W-:Y:S03]  /*2f50*/  BSSY.RECONVERGENT B1, `(.L_x_92) ;  /* 0x000003b000017945 */ /* 0x000fe60003800200 */
[----:B0-----:R-:W-:Y:S02]  /*2f60*/  LOP3.LUT R45, R18, 0xf, RZ, 0xc0, !PT ;  /* 0x0000000f122d7812 */ /* 0x001fe400078ec0ff */
[----:B----4-:R-:W-:Y:S02]  /*2f70*/  SHF.R.U32.HI R44, RZ, 0x4, R18 ;  /* 0x00000004ff2c7819 */ /* 0x010fe40000011612 */
[----:B------:R-:W-:Y:S02]  /*2f80*/  LEA R47, R2, R45, 0x4 ;  /* 0x0000002d022f7211 */ /* 0x000fe400078e20ff */
[----:B------:R-:W-:-:S02]  /*2f90*/  IADD3 R46, PT, PT, R44, UR4, RZ ;  /* 0x000000042c2e7c10 */ /* 0x000fc4000fffe0ff */
[----:B------:R-:W-:Y:S02]  /*2fa0*/  ISETP.GE.AND P0, PT, R47, R16, PT ;  /* 0x000000102f00720c */ /* 0x000fe40003f06270 */
[----:B------:R-:W-:Y:S02]  /*2fb0*/  IADD3 R18, PT, PT, R18, UR11, RZ ;  /* 0x0000000b12127c10 */ /* 0x000fe4000fffe0ff */
[----:B------:R-:W-:-:S13]  /*2fc0*/  ISETP.LT.AND P0, PT, R46, R19, !P0 ;  /* 0x000000132e00720c */ /* 0x000fda0004701270 */
[----:B------:R-:W-:-:S05]  /*2fd0*/  @!P0 IMAD R4, R44, 0x40, R17 ;  /* 0x000000402c048824 */ /* 0x000fca00078e0211 */
[----:B------:R-:W-:-:S05]  /*2fe0*/  @!P0 LEA R4, R45, R4, 0x2 ;  /* 0x000000042d048211 */ /* 0x000fca00078e10ff */
[----:B------:R0:W-:Y:S01]  /*2ff0*/  @!P0 STS [R4], RZ ;  /* 0x000000ff04008388 */ /* 0x0001e20000000800 */
[----:B------:R-:W-:Y:S05]  /*3000*/  @!P0 BRA `(.L_x_93) ;  /* 0x0000000000bc8947 */ /* 0x000fea0003800000 */
[----:B------:R-:W-:-:S04]  /*3010*/  IABS R6, R42 ;  /* 0x0000002a00067213 */ /* 0x000fc80000000000 */
[----:B---3--:R-:W3:Y:S08]  /*3020*/  I2F.RP R7, R6 ;  /* 0x0000000600077306 */ /* 0x008ef00000209400 */
[----:B---3--:R-:W0:Y:S02]  /*3030*/  MUFU.RCP R7, R7 ;  /* 0x0000000700077308 */ /* 0x008e240000001000 */
[----:B0-----:R-:W-:-:S06]  /*3040*/  IADD3 R4, PT, PT, R7, 0xffffffe, RZ ;  /* 0x0ffffffe07047810 */ /* 0x001fcc0007ffe0ff */
[----:B------:R0:W3:Y:S02]  /*3050*/  F2I.FTZ.U32.TRUNC.NTZ R5, R4 ;  /* 0x0000000400057305 */ /* 0x0000e4000021f000 */
[----:B0-----:R-:W-:Y:S02]  /*3060*/  HFMA2 R4, -RZ, RZ, 0, 0 ;  /* 0x00000000ff047431 */ /* 0x001fe400000001ff */
[----:B---3--:R-:W-:-:S04]  /*3070*/  IMAD.MOV R49, RZ, RZ, -R5 ;  /* 0x000000ffff317224 */ /* 0x008fc800078e0a05 */
        /* <DEDUP_REMOVED lines=28> */
[----:B------:R-:W3:Y:S01]  /*3240*/  LDG.E.U16.CONSTANT R4, desc[UR12][R4.64] ;  /* 0x0000000c04047981 */ /* 0x000ee2000c1e9500 */
[C---:B------:R-:W-:Y:S01]  /*3250*/  IMAD.SHL.U32 R46, R44.reuse, 0x4, RZ ;  /* 0x000000042c2e7824 */ /* 0x040fe200078e00ff */
[----:B------:R-:W-:-:S04]  /*3260*/  LEA R44, R44, R17, 0x6 ;  /* 0x000000112c2c7211 */ /* 0x000fc800078e30ff */
[----:B------:R-:W-:Y:S01]  /*3270*/  LOP3.LUT R46, R46, 0x1c, RZ, 0xc0, !PT ;  /* 0x0000001c2e2e7812 */ /* 0x000fe200078ec0ff */
[----:B------:R-:W-:-:S03]  /*3280*/  IMAD R45, R45, 0x4, R44 ;  /* 0x000000042d2d7824 */ /* 0x000fc600078e022c */
[----:B----4-:R-:W-:-:S04]  /*3290*/  SHF.R.U32.HI R46, RZ, R46, R7 ;  /* 0x0000002eff2e7219 */ /* 0x010fc80000011607 */
[----:B------:R-:W-:-:S04]  /*32a0*/  LOP3.LUT R46, R46, 0xf, RZ, 0xc0, !PT ;  /* 0x0000000f2e2e7812 */ /* 0x000fc800078ec0ff */
[----:B------:R-:W-:-:S04]  /*32b0*/  IADD3 R46, PT, PT, R46, -0x8, RZ ;  /* 0xfffffff82e2e7810 */ /* 0x000fc80007ffe0ff */
[----:B------:R-:W-:Y:S02]  /*32c0*/  I2FP.F32.S32 R7, R46 ;  /* 0x0000002e00077245 */ /* 0x000fe40000201400 */
[----:B---3--:R-:W-:-:S05]  /*32d0*/  SHF.L.U32 R6, R4, 0x10, RZ ;  /* 0x0000001004067819 */ /* 0x008fca00000006ff */
[----:B------:R-:W-:-:S05]  /*32e0*/  FMUL R6, R6, R7 ;  /* 0x0000000706067220 */ /* 0x000fca0000400000 */
[----:B------:R4:W-:Y:S02]  /*32f0*/  STS [R45], R6 ;  /* 0x000000062d007388 */ /* 0x0009e40000000800 */
.L_x_93:
[----:B------:R-:W-:Y:S05]  /*3300*/  BSYNC.RECONVERGENT B1 ;  /* 0x0000000000017941 */ /* 0x000fea0003800200 */
.L_x_92:
[----:B----4-:R-:W-:Y:S01]  /*3310*/  LOP3.LUT R45, R18, 0xf, RZ, 0xc0, !PT ;  /* 0x0000000f122d7812 */ /* 0x010fe200078ec0ff */
[----:B------:R-:W-:Y:S01]  /*3320*/  BSSY.RECONVERGENT B1, `(.L_x_94) ;  /* 0x000003a000017945 */ /* 0x000fe20003800200 */
[----:B------:R-:W-:Y:S02]  /*3330*/  SHF.R.U32.HI R44, RZ, 0x4, R18 ;  /* 0x00000004ff2c7819 */ /* 0x000fe40000011612 */
[----:B------:R-:W-:Y:S02]  /*3340*/  LEA R47, R2, R45, 0x4 ;  /* 0x0000002d022f7211 */ /* 0x000fe400078e20ff */
[----:B------:R-:W-:Y:S02]  /*3350*/  IADD3 R46, PT, PT, R44, UR4, RZ ;  /* 0x000000042c2e7c10 */ /* 0x000fe4000fffe0ff */
[----:B------:R-:W-:Y:S02]  /*3360*/  ISETP.GE.AND P0, PT, R47, R16, PT ;  /* 0x000000102f00720c */ /* 0x000fe40003f06270 */
[----:B------:R-:W-:-:S02]  /*3370*/  IADD3 R18, PT, PT, R18, UR11, RZ ;  /* 0x0000000b12127c10 */ /* 0x000fc4000fffe0ff */
[----:B------:R-:W-:-:S13]  /*3380*/  ISETP.LT.AND P0, PT, R46, R19, !P0 ;  /* 0x000000132e00720c */ /* 0x000fda0004701270 */
[----:B0-----:R-:W-:-:S05]  /*3390*/  @!P0 LEA R4, R44, R17, 0x6 ;  /* 0x000000112c048211 */ /* 0x001fca00078e30ff */
[----:B------:R-:W-:-:S05]  /*33a0*/  @!P0 IMAD R4, R45, 0x4, R4 ;  /* 0x000000042d048824 */ /* 0x000fca00078e0204 */
[----:B------:R0:W-:Y:S01]  /*33b0*/  @!P0 STS [R4], RZ ;  /* 0x000000ff04008388 */ /* 0x0001e20000000800 */
[----:B------:R-:W-:Y:S05]  /*33c0*/  @!P0 BRA `(.L_x_95) ;  /* 0x0000000000bc8947 */ /* 0x000fea0003800000 */
[----:B------:R-:W-:-:S04]  /*33d0*/  IABS R6, R42 ;  /* 0x0000002a00067213 */ /* 0x000fc80000000000 */
[----:B---3--:R-:W3:Y:S08]  /*33e0*/  I2F.RP R7, R6 ;  /* 0x0000000600077306 */ /* 0x008ef00000209400 */
[----:B---3--:R-:W0:Y:S02]  /*33f0*/  MUFU.RCP R7, R7 ;  /* 0x0000000700077308 */ /* 0x008e240000001000 */
        /* <DEDUP_REMOVED lines=12> */
[-C--:B------:R-:W-:Y:S02]  /*34c0*/  @!P1 IADD3 R5, PT, PT, R5, -R6.reuse, RZ ;  /* 0x8000000605059210 */ /* 0x080fe40007ffe0ff */
[----:B------:R-:W-:Y:S02]  /*34d0*/  @!P1 IADD3 R4, PT, PT, R4, 0x1, RZ ;  /* 0x0000000104049810 */ /* 0x000fe40007ffe0ff */
[----:B------:R-:W-:Y:S02]  /*34e0*/  ISETP.GE.U32.AND P0, PT, R5, R6, PT ;  /* 0x000000060500720c */ /* 0x000fe40003f06070 */
[----:B------:R-:W0:Y:S01]  /*34f0*/  LDC.64 R6, c[0x0][0x390] ;  /* 0x0000e400ff067b82 */ /* 0x000e220000000a00 */
[----:B------:R-:W-:Y:S02]  /*3500*/  LOP3.LUT R5, R46, R42, RZ, 0x3c, !PT ;  /* 0x0000002a2e057212 */ /* 0x000fe400078e3cff */
[----:B------:R-:W-:Y:S02]  /*3510*/  ISETP.NE.AND P1, PT, R42, RZ, PT ;  /* 0x000000ff2a00720c */ /* 0x000fe40003f25270 */
[----:B------:R-:W-:-:S02]  /*3520*/  ISETP.GE.AND P2, PT, R5, RZ, PT ;  /* 0x000000ff0500720c */ /* 0x000fc40003f46270 */
[----:B------:R-:W-:-:S04]  /*3530*/  SHF.R.U32.HI R46, RZ, 0x3, R46 ;  /* 0x00000003ff2e7819 */ /* 0x000fc8000001162e */
[----:B------:R-:W-:Y:S02]  /*3540*/  @P0 VIADD R4, R4, 0x1 ;  /* 0x0000000104040836 */ /* 0x000fe40000000000 */
[----:B------:R-:W-:-:S03]  /*3550*/  IMAD R49, R46, R16, R47 ;  /* 0x000000102e317224 */ /* 0x000fc600078e022f */
        /* <DEDUP_REMOVED lines=11> */
[C---:B------:R-:W-:Y:S02]  /*3610*/  SHF.L.U32 R46, R44.reuse, 0x2, RZ ;  /* 0x000000022c2e7819 */ /* 0x040fe400000006ff */
[----:B------:R-:W-:Y:S02]  /*3620*/  LEA R44, R44, R17, 0x6 ;  /* 0x000000112c2c7211 */ /* 0x000fe400078e30ff */
[----:B------:R-:W-:Y:S02]  /*3630*/  LOP3.LUT R46, R46, 0x1c, RZ, 0xc0, !PT ;  /* 0x0000001c2e2e7812 */ /* 0x000fe400078ec0ff */
[----:B------:R-:W-:Y:S02]  /*3640*/  LEA R45, R45, R44, 0x2 ;  /* 0x0000002c2d2d7211 */ /* 0x000fe400078e10ff */
[----:B----4-:R-:W-:-:S04]  /*3650*/  SHF.R.U32.HI R46, RZ, R46, R7 ;  /* 0x0000002eff2e7219 */ /* 0x010fc80000011607 */
[----:B------:R-:W-:-:S05]  /*3660*/  LOP3.LUT R46, R46, 0xf, RZ, 0xc0, !PT ;  /* 0x0000000f2e2e7812 */ /* 0x000fca00078ec0ff */
[----:B------:R-:W-:-:S05]  /*3670*/  VIADD R46, R46, 0xfffffff8 ;  /* 0xfffffff82e2e7836 */ /* 0x000fca0000000000 */
[----:B------:R-:W-:Y:S02]  /*3680*/  I2FP.F32.S32 R7, R46 ;  /* 0x0000002e00077245 */ /* 0x000fe40000201400 */
[----:B---3--:R-:W-:-:S05]  /*3690*/  SHF.L.U32 R6, R4, 0x10, RZ ;  /* 0x0000001004067819 */ /* 0x008fca00000006ff */
[----:B------:R-:W-:-:S05]  /*36a0*/  FMUL R6, R6, R7 ;  /* 0x0000000706067220 */ /* 0x000fca0000400000 */
[----:B------:R4:W-:Y:S02]  /*36b0*/  STS [R45], R6 ;  /* 0x000000062d007388 */ /* 0x0009e40000000800 */
.L_x_95:
[----:B------:R-:W-:Y:S05]  /*36c0*/  BSYNC.RECONVERGENT B1 ;  /* 0x0000000000017941 */ /* 0x000fea0003800200 */
.L_x_94:
[----:B----4-:R-:W-:Y:S01]  /*36d0*/  LOP3.LUT R45, R18, 0xf, RZ, 0xc0, !PT ;  /* 0x0000000f122d7812 */ /* 0x010fe200078ec0ff */
[----:B------:R-:W-:Y:S01]  /*36e0*/  BSSY.RECONVERGENT B1, `(.L_x_96) ;  /* 0x0000039000017945 */ /* 0x000fe20003800200 */
[----:B------:R-:W-:-:S03]  /*36f0*/  SHF.R.U32.HI R44, RZ, 0x4, R18 ;  /* 0x00000004ff2c7819 */ /* 0x000fc60000011612 */
[----:B------:R-:W-:Y:S01]  /*3700*/  IMAD R47, R2, 0x10, R45 ;  /* 0x00000010022f7824 */ /* 0x000fe200078e022d */
[----:B------:R-:W-:-:S04]  /*3710*/  IADD3 R46, PT, PT, R44, UR4, RZ ;  /* 0x000000042c2e7c10 */ /* 0x000fc8000fffe0ff */
[----:B------:R-:W-:-:S04]  /*3720*/  ISETP.GE.AND P0, PT, R47, R16, PT ;  /* 0x000000102f00720c */ /* 0x000fc80003f06270 */
[----:B------:R-:W-:-:S13]  /*3730*/  ISETP.LT.AND P0, PT, R46, R19, !P0 ;  /* 0x000000132e00720c */ /* 0x000fda0004701270 */
[----:B0-----:R-:W-:-:S04]  /*3740*/  @!P0 LEA R4, R44, R17, 0x6 ;  /* 0x000000112c048211 */ /* 0x001fc800078e30ff */
[----:B------:R-:W-:-:S05]  /*3750*/  @!P0 LEA R4, R45, R4, 0x2 ;  /* 0x000000042d048211 */ /* 0x000fca00078e10ff */
[----:B------:R0:W-:Y:S01]  /*3760*/  @!P0 STS [R4], RZ ;  /* 0x000000ff04008388 */ /* 0x0001e20000000800 */
[----:B------:R-:W-:Y:S05]  /*3770*/  @!P0 BRA `(.L_x_97) ;  /* 0x0000000000bc8947 */ /* 0x000fea0003800000 */
[----:B------:R-:W-:-:S04]  /*3780*/  IABS R6, R42 ;  /* 0x0000002a00067213 */ /* 0x000fc80000000000 */
[----:B---3--:R-:W3:Y:S08]  /*3790*/  I2F.RP R7, R6 ;  /* 0x0000000600077306 */ /* 0x008ef00000209400 */
[----:B---3--:R-:W0:Y:S02]  /*37a0*/  MUFU.RCP R7, R7 ;  /* 0x0000000700077308 */ /* 0x008e240000001000 */
[----:B0-----:R-:W-:-:S06]  /*37b0*/  VIADD R4, R7, 0xffffffe ;  /* 0x0ffffffe07047836 */ /* 0x001fcc0000000000 */
[----:B------:R0:W3:Y:S02]  /*37c0*/  F2I.FTZ.U32.TRUNC.NTZ R5, R4 ;  /* 0x0000000400057305 */ /* 0x0000e4000021f000 */
[----:B0-----:R-:W-:Y:S01]  /*37d0*/  HFMA2 R4, -RZ, RZ, 0, 0 ;  /* 0x00000000ff047431 */ /* 0x001fe200000001ff */
        /* <DEDUP_REMOVED lines=18> */
[----:B------:R-:W-:-:S04]  /*3900*/  @P0 IADD3 R4, PT, PT, R4, 0x1, RZ ;  /* 0x0000000104040810 */ /* 0x000fc80007ffe0ff */
[----:B------:R-:W-:Y:S02]  /*3910*/  MOV R48, R4 ;  /* 0x0000000400307202 */ /* 0x000fe40000000f00 */
[----:B------:R-:W3:Y:S03]  /*3920*/  LDC.64 R4, c[0x0][0x398] ;  /* 0x0000e600ff047b82 */ /* 0x000ee60000000a00 */
[----:B------:R-:W-:Y:S01]  /*3930*/  @!P2 IMAD.MOV R48, RZ, RZ, -R48 ;  /* 0x000000ffff30a224 */ /* 0x000fe200078e0a30 */
        /* <DEDUP_REMOVED lines=13> */
[----:B------:R-:W-:-:S04]  /*3a10*/  LOP3.LUT R16, R16, 0xf, RZ, 0xc0, !PT ;  /* 0x0000000f10107812 */ /* 0x000fc800078ec0ff */
[----:B------:R-:W-:-:S04]  /*3a20*/  IADD3 R16, PT, PT, R16, -0x8, RZ ;  /* 0xfffffff810107810 */ /* 0x000fc80007ffe0ff */
[----:B------:R-:W-:Y:S01]  /*3a30*/  I2FP.F32.S32 R17, R16 ;  /* 0x0000001000117245 */ /* 0x000fe20000201400 */
[----:B---3--:R-:W-:-:S04]  /*3a40*/  IMAD.U32 R6, R4, 0x10000, RZ ;  /* 0x0001000004067824 */ /* 0x008fc800078e00ff */
[----:B------:R-:W-:-:S05]  /*3a50*/  FMUL R6, R6, R17 ;  /* 0x0000001106067220 */ /* 0x000fca0000400000 */
[----:B------:R4:W-:Y:S02]  /*3a60*/  STS [R45], R6 ;  /* 0x000000062d007388 */ /* 0x0009e40000000800 */
.L_x_97:
[----:B------:R-:W-:Y:S05]  /*3a70*/  BSYNC.RECONVERGENT B1 ;  /* 0x0000000000017941 */ /* 0x000fea0003800200 */
.L_x_96:
[----:B------:R-:W-:-:S04]  /*3a80*/  IADD3 R18, PT, PT, R18, UR11, RZ ;  /* 0x0000000b12127c10 */ /* 0x000fc8000fffe0ff */
[----:B------:R-:W-:-:S13]  /*3a90*/  ISETP.GE.U32.AND P0, PT, R18, 0x100, PT ;  /* 0x000001001200780c */ /* 0x000fda0003f06070 */
[----:B------:R-:W-:Y:S05]  /*3aa0*/  @!P0 BRA `(.L_x_98) ;  /* 0xfffffff000048947 */ /* 0x000fea000383ffff */
.L_x_66:
[----:B01----:R-:W-:Y:S05]  /*3ab0*/  BSYNC.RECONVERGENT B0 ;  /* 0x0000000000007941 */ /* 0x003fea0003800200 */
.L_x_65:
[----:B------:R-:W0:Y:S01]  /*3ac0*/  LDCU UR8, c[0x0][0x3ac] ;  /* 0x00007580ff0877ac */ /* 0x000e220008000800 */
[----:B------:R-:W-:Y:S01]  /*3ad0*/  BSSY.RECONVERGENT B0, `(.L_x_99) ;  /* 0x00002b4000007945 */ /* 0x000fe20003800200 */
[----:B------:R-:W-:Y:S01]  /*3ae0*/  BAR.SYNC.DEFER_BLOCKING 0x0 ;  /* 0x0000000000007b1d */ /* 0x000fe20000010000 */
        /* <DEDUP_REMOVED lines=11> */
[----:B------:R-:W-:Y:S02]  /*3ba0*/  UIADD3 UR16, UPT, UPT, UR5, 0x2, URZ ;  /* 0x0000000205107890 */ /* 0x000fe4000fffe0ff */
[----:B------:R-:W-:Y:S02]  /*3bb0*/  UIADD3 UR17, UPT, UPT, UR5, 0x3, URZ ;  /* 0x0000000305117890 */ /* 0x000fe4000fffe0ff */
[----:B------:R-:W-:Y:S02]  /*3bc0*/  UIADD3 UR18, UPT, UPT, UR5, 0x4, URZ ;  /* 0x0000000405127890 */ /* 0x000fe4000fffe0ff */
[----:B------:R-:W-:-:S02]  /*3bd0*/  UIADD3 UR19, UPT, UPT, UR5, 0x5, URZ ;  /* 0x0000000505137890 */ /* 0x000fc4000fffe0ff */
[----:B------:R-:W-:Y:S02]  /*3be0*/  UIADD3 UR20, UPT, UPT, UR5, 0x6, URZ ;  /* 0x0000000605147890 */ /* 0x000fe4000fffe0ff */
[----:B------:R-:W-:Y:S02]  /*3bf0*/  UIADD3 UR21, UPT, UPT, UR5, 0x7, URZ ;  /* 0x0000000705157890 */ /* 0x000fe4000fffe0ff */
[----:B------:R-:W-:Y:S02]  /*3c00*/  UIADD3 UR22, UPT, UPT, UR5, 0x8, URZ ;  /* 0x0000000805167890 */ /* 0x000fe4000fffe0ff */
[----:B------:R-:W-:Y:S02]  /*3c10*/  UIADD3 UR23, UPT, UPT, UR5, 0x9, URZ ;  /* 0x0000000905177890 */ /* 0x000fe4000fffe0ff */
[----:B------:R-:W-:Y:S02]  /*3c20*/  UISETP.GE.AND UP0, UPT, UR8, UR28, UPT ;  /* 0x0000001c0800728c */ /* 0x000fe4000bf06270 */
[----:B------:R-:W-:-:S02]  /*3c30*/  UISETP.GE.AND UP1, UPT, UR9, UR28, UPT ;  /* 0x0000001c0900728c */ /* 0x000fc4000bf26270 */
        /* <DEDUP_REMOVED lines=11> */
[----:B----4-:R-:W-:Y:S04]  /*3cf0*/  LDS R45, [R24+0x100] ;  /* 0x00010000182d7984 */ /* 0x010fe80000000800 */
[----:B------:R-:W-:Y:S01]  /*3d00*/  LDS R44, [R24+0x140] ;  /* 0x00014000182c7984 */ /* 0x000fe20000000800 */
[----:B0-----:R-:W-:-:S03]  /*3d10*/  ULEA UR8, UR9, UR8, 0x18 ;  /* 0x0000000809087291 */ /* 0x001fc6000f8ec0ff */
[----:B------:R-:W-:Y:S04]  /*3d20*/  LDS R49, [R24+0x200] ;  /* 0x0002000018317984 */ /* 0x000fe80000000800 */
[----:B------:R-:W-:Y:S04]  /*3d30*/  LDS R50, [R24+0x300] ;  /* 0x0003000018327984 */ /* 0x000fe80000000800 */
[----:B---3--:R-:W0:Y:S02]  /*3d40*/  LDS.128 R4, [UR8] ;  /* 0x00000008ff047984 */ /* 0x008e240008000c00 */
[----:B0-----:R-:W-:-:S02]  /*3d50*/  FFMA R4, R4, R17, RZ ;  /* 0x0000001104047223 */ /* 0x001fc400000000ff */
[----:B------:R-:W0:Y:S02]  /*3d60*/  LDS.128 R16, [UR8+0x10] ;  /* 0x00001008ff107984 */ /* 0x000e240008000c00 */
[----:B------:R-:W-:Y:S02]  /*3d70*/  FFMA R5, R47, R5, R4 ;  /* 0x000000052f057223 */ /* 0x000fe40000000004 */
[----:B------:R-:W1:Y:S02]  /*3d80*/  LDS R47, [R24+0x180] ;  /* 0x00018000182f7984 */ /* 0x000e640000000800 */
[----:B------:R-:W-:Y:S02]  /*3d90*/  FFMA R5, R48, R6, R5 ;  /* 0x0000000630057223 */ /* 0x000fe40000000005 */
[----:B------:R-:W3:Y:S02]  /*3da0*/  LDS R48, [R24+0x1c0] ;  /* 0x0001c00018307984 */ /* 0x000ee40000000800 */
        /* <DEDUP_REMOVED lines=8> */
[----:B---3--:R-:W-:Y:S02]  /*3e30*/  FFMA R19, R48, R19, R47 ;  /* 0x0000001330137223 */ /* 0x008fe4000000002f */
[----:B------:R-:W-:Y:S02]  /*3e40*/  LDS R48, [R24+0x340] ;  /* 0x0003400018307984 */ /* 0x000fe40000000800 */
[----:B----4-:R-:W-:-:S02]  /*3e50*/  FFMA R49, R4, R49, R19 ;  /* 0x0000003104317223 */ /* 0x010fc40000000013 */
[----:B------:R-:W3:Y:S04]  /*3e60*/  LDS.128 R16, [UR8+0x30] ;  /* 0x00003008ff107984 */ /* 0x000ee80008000c00 */
[----:B------:R-:W4:Y:S04]  /*3e70*/  LDS R47, [R24+0x380] ;  /* 0x00038000182f7984 */ /* 0x000f280000000800 */
[----:B------:R-:W5:Y:S01]  /*3e80*/  LDS R4, [R24+0x3c0] ;  /* 0x0003c00018047984 */ /* 0x000f620000000800 */
[----:B0-----:R-:W-:-:S04]  /*3e90*/  FFMA R44, R44, R5, R49 ;  /* 0x000000052c2c7223 */ /* 0x001fc80000000031 */
[----:B-1----:R-:W-:-:S04]  /*3ea0*/  FFMA R45, R45, R6, R44 ;  /* 0x000000062d2d7223 */ /* 0x002fc8000000002c */
[----:B------:R-:W-:-:S04]  /*3eb0*/  FFMA R7, R46, R7, R45 ;  /* 0x000000072e077223 */ /* 0x000fc8000000002d */
[----:B---3--:R-:W-:-:S04]  /*3ec0*/  FFMA R7, R16, R50, R7 ;  /* 0x0000003210077223 */ /* 0x008fc80000000007 */
[----:B------:R-:W-:-:S04]  /*3ed0*/  FFMA R48, R48, R17, R7 ;  /* 0x0000001130307223 */ /* 0x000fc80000000007 */
[----:B----4-:R-:W-:-:S04]  /*3ee0*/  FFMA R47, R47, R18, R48 ;  /* 0x000000122f2f7223 */ /* 0x010fc80000000030 */
[----:B-----5:R-:W-:-:S04]  /*3ef0*/  FFMA R19, R4, R19, R47 ;  /* 0x0000001304137223 */ /* 0x020fc8000000002f */
[----:B------:R-:W-:-:S07]  /*3f00*/  FADD R26, R26, R19 ;  /* 0x000000131a1a7221 */ /* 0x000fce0000000000 */
.L_x_101:
[----:B------:R-:W-:-:S09]  /*3f10*/  UISETP.GE.AND UP6, UPT, UR15, UR28, UPT ;  /* 0x0000001c0f00728c */ /* 0x000fd2000bfc6270 */
[----:B------:R-:W-:Y:S05]  /*3f20*/  BRA.U UP6, `(.L_x_102) ;  /* 0x0000000106a07547 */ /* 0x000fea000b800000 */
[----:B------:R-:W0:Y:S01]  /*3f30*/  S2UR UR9, SR_CgaCtaId ;  /* 0x00000000000979c3 */ /* 0x000e220000008800 */
[----:B------:R-:W-:Y:S01]  /*3f40*/  UMOV UR8, 0x400 ;  /* 0x0000040000087882 */ /* 0x000fe20000000000 */
[----:B----4-:R-:W-:Y:S04]  /*3f50*/  LDS R5, [R24] ;  /* 0x0000000018057984 */ /* 0x010fe80000000800 */
        /* <DEDUP_REMOVED lines=10> */
[----:B---3--:R-:W0:Y:S02]  /*4000*/  LDS.128 R4, [UR8+0x50] ;  /* 0x00005008ff047984 */ /* 0x008e240008000c00 */
[----:B------:R-:W-:Y:S02]  /*4010*/  FFMA R17, R47, R17, R16 ;  /* 0x000000112f117223 */ /* 0x000fe40000000010 */
[----:B------:R-:W1:Y:S02]  /*4020*/  LDS R47, [R24+0x180] ;  /* 0x00018000182f7984 */ /* 0x000e640000000800 */
[----:B------:R-:W-:Y:S02]  /*4030*/  FFMA R17, R46, R18, R17 ;  /* 0x000000122e117223 */ /* 0x000fe40000000011 */
[----:B------:R-:W3:Y:S02]  /*4040*/  LDS R46, [R24+0x1c0] ;  /* 0x0001c000182e7984 */ /* 0x000ee40000000800 */
        /* <DEDUP_REMOVED lines=8> */
[----:B---3--:R-:W-:Y:S02]  /*40d0*/  FFMA R4, R46, R7, R47 ;  /* 0x000000072e047223 */ /* 0x008fe4000000002f */
[----:B------:R-:W3:Y:S02]  /*40e0*/  LDS R46, [R24+0x2c0] ;  /* 0x0002c000182e7984 */ /* 0x000ee40000000800 */
[----:B----4-:R-:W-:Y:S02]  /*40f0*/  FFMA R49, R49, R16, R4 ;  /* 0x0000001031317223 */ /* 0x010fe40000000004 */
[----:B------:R-:W4:Y:S04]  /*4100*/  LDS.128 R4, [UR8+0x70] ;  /* 0x00007008ff047984 */ /* 0x000f280008000c00 */
[----:B------:R-:W5:Y:S04]  /*4110*/  LDS R47, [R24+0x380] ;  /* 0x00038000182f7984 */ /* 0x000f680000000800 */
[----:B------:R-:W2:Y:S01]  /*4120*/  LDS R16, [R24+0x3c0] ;  /* 0x0003c00018107984 */ /* 0x000ea20000000800 */
[----:B0-----:R-:W-:-:S04]  /*4130*/  FFMA R44, R44, R17, R49 ;  /* 0x000000112c2c7223 */ /* 0x001fc80000000031 */
[----:B-1----:R-:W-:-:S04]  /*4140*/  FFMA R45, R45, R18, R44 ;  /* 0x000000122d2d7223 */ /* 0x002fc8000000002c */
[----:B---3--:R-:W-:-:S04]  /*4150*/  FFMA R19, R46, R19, R45 ;  /* 0x000000132e137223 */ /* 0x008fc8000000002d */
[----:B----4-:R-:W-:-:S04]  /*4160*/  FFMA R19, R50, R4, R19 ;  /* 0x0000000432137223 */ /* 0x010fc80000000013 */
[----:B------:R-:W-:-:S04]  /*4170*/  FFMA R48, R48, R5, R19 ;  /* 0x0000000530307223 */ /* 0x000fc80000000013 */
[----:B-----5:R-:W-:-:S04]  /*4180*/  FFMA R47, R47, R6, R48 ;  /* 0x000000062f2f7223 */ /* 0x020fc80000000030 */
[----:B--2---:R-:W-:-:S04]  /*4190*/  FFMA R16, R16, R7, R47 ;  /* 0x0000000710107223 */ /* 0x004fc8000000002f */
[----:B------:R-:W-:-:S07]  /*41a0*/  FADD R27, R27, R16 ;  /* 0x000000101b1b7221 */ /* 0x000fce0000000000 */
.L_x_102:
        /* <DEDUP_REMOVED lines=42> */
.L_x_103:
        /* <DEDUP_REMOVED lines=42> */
.L_x_104:
        /* <DEDUP_REMOVED lines=42> */
.L_x_105:
        /* <DEDUP_REMOVED lines=42> */
.L_x_106:
        /* <DEDUP_REMOVED lines=42> */
.L_x_107:
        /* <DEDUP_REMOVED lines=42> */
.L_x_108:
        /* <DEDUP_REMOVED lines=42> */
.L_x_109:
        /* <DEDUP_REMOVED lines=42> */
.L_x_110:
        /* <DEDUP_REMOVED lines=41> */
.L_x_111:
        /* <DEDUP_REMOVED lines=41> */
.L_x_112:
        /* <DEDUP_REMOVED lines=41> */
.L_x_113:
        /* <DEDUP_REMOVED lines=41> */
.L_x_114:
        /* <DEDUP_REMOVED lines=41> */
.L_x_115:
        /* <DEDUP_REMOVED lines=41> */
.L_x_100:
[----:B------:R-:W-:Y:S05]  /*6610*/  BSYNC.RECONVERGENT B0 ;  /* 0x0000000000007941 */ /* 0x000fea0003800200 */
.L_x_99:
[----:B------:R-:W0:Y:S01]  /*6620*/  LDCU UR8, c[0x0][0x3b0] ;  /* 0x00007600ff0877ac */ /* 0x000e220008000800 */
[----:B------:R-:W-:-:S04]  /*6630*/  UIADD3 UR4, UPT, UPT, UR4, 0x10, URZ ;  /* 0x0000001004047890 */ /* 0x000fc8000fffe0ff */
[----:B0-----:R-:W-:Y:S01]  /*6640*/  UISETP.GE.AND UP0, UPT, UR4, UR8, UPT ;  /* 0x000000080400728c */ /* 0x001fe2000bf06270 */
[----:B------:R-:W-:Y:S08]  /*6650*/  BAR.SYNC.DEFER_BLOCKING 0x0 ;  /* 0x0000000000007b1d */ /* 0x000ff00000010000 */
[----:B------:R-:W-:Y:S05]  /*6660*/  BRA.U !UP0, `(.L_x_116) ;  /* 0xffffffa108487547 */ /* 0x000fea000b83ffff */
.L_x_64:
[----:B------:R-:W0:Y:S01]  /*6670*/  LDC R0, c[0x0][0x3ac] ;  /* 0x0000eb00ff007b82 */ /* 0x000e220000000800 */
[----:B----4-:R-:W-:-:S04]  /*6680*/  LEA R43, R2, R43, 0x4 ;  /* 0x0000002b022b7211 */ /* 0x010fc800078e20ff */
[----:B0-----:R-:W-:-:S13]  /*6690*/  ISETP.GE.AND P0, PT, R43, R0, PT ;  /* 0x000000002b00720c */ /* 0x001fda0003f06270 */
[----:B------:R-:W-:Y:S05]  /*66a0*/  @P0 EXIT ;  /* 0x000000000000094d */ /* 0x000fea0003800000 */
        /* <DEDUP_REMOVED lines=10> */
[----:B------:R-:W4:Y:S01]  /*6750*/  @!P4 LDG.E.U16.CONSTANT R6, desc[UR12][R2.64] ;  /* 0x0000000c0206c981 */ /* 0x000f22000c1e9500 */
[----:B------:R-:W-:Y:S01]  /*6760*/  UIADD3 UR4, UPT, UPT, UR5, 0x1, URZ ;  /* 0x0000000105047890 */ /* 0x000fe2000fffe0ff */
[----:B------:R-:W2:Y:S01]  /*6770*/  @!P4 LDC.64 R4, c[0x0][0x380] ;  /* 0x0000e000ff04cb82 */ /* 0x000ea20000000a00 */
[----:B------:R-:W-:Y:S02]  /*6780*/  UIADD3 UR6, UPT, UPT, UR5, 0x2, URZ ;  /* 0x0000000205067890 */ /* 0x000fe4000fffe0ff */
[----:B------:R-:W-:Y:S02]  /*6790*/  UIADD3 UR7, UPT, UPT, UR5, 0x3, URZ ;  /* 0x0000000305077890 */ /* 0x000fe4000fffe0ff */
[C---:B------:R-:W-:Y:S02]  /*67a0*/  ISETP.LE.AND P5, PT, R19.reuse, UR4, PT ;  /* 0x0000000413007c0c */ /* 0x040fe4000bfa3270 */
[C---:B------:R-:W-:Y:S01]  /*67b0*/  ISETP.LE.AND P6, PT, R19.reuse, UR6, PT ;  /* 0x0000000613007c0c */ /* 0x040fe2000bfc3270 */
[----:B------:R-:W-:Y:S01]  /*67c0*/  UIADD3 UR8, UPT, UPT, UR5, 0x4, URZ ;  /* 0x0000000405087890 */ /* 0x000fe2000fffe0ff */
[----:B------:R-:W-:Y:S01]  /*67d0*/  ISETP.LE.AND P0, PT, R19, UR7, PT ;  /* 0x0000000713007c0c */ /* 0x000fe2000bf03270 */
[----:B------:R-:W-:-:S04]  /*67e0*/  UIADD3 UR9, UPT, UPT, UR5, 0x5, URZ ;  /* 0x0000000505097890 */ /* 0x000fc8000fffe0ff */
[----:B------:R-:W-:-:S04]  /*67f0*/  ISETP.LE.AND P1, PT, R19, UR8, PT ;  /* 0x0000000813007c0c */ /* 0x000fc8000bf23270 */
[----:B------:R-:W5:Y:S01]  /*6800*/  @!P5 LDG.E.U16.CONSTANT R8, desc[UR12][R2.64] ;  /* 0x0000000c0208d981 */ /* 0x000f62000c1e9500 */
[----:B------:R-:W-:Y:S01]  /*6810*/  ISETP.LE.AND P2, PT, R19, UR9, PT ;  /* 0x0000000913007c0c */ /* 0x000fe2000bf43270 */
[----:B------:R-:W-:Y:S01]  /*6820*/  @!P4 IMAD R13, R0, UR5, R43 ;  /* 0x00000005000dcc24 */ /* 0x000fe2000f8e022b */
[----:B------:R-:W-:Y:S01]  /*6830*/  UIADD3 UR10, UPT, UPT, UR5, 0x6, URZ ;  /* 0x00000006050a7890 */ /* 0x000fe2000fffe0ff */
[----:B------:R-:W5:Y:S01]  /*6840*/  @!P6 LDG.E.U16.CONSTANT R9, desc[UR12][R2.64] ;  /* 0x0000000c0209e981 */ /* 0x000f62000c1e9500 */
[----:B------:R-:W-:Y:S01]  /*6850*/  UIADD3 UR11, UPT, UPT, UR5, 0x7, URZ ;  /* 0x00000007050b7890 */ /* 0x000fe2000fffe0ff */
[----:B------:R-:W0:Y:S02]  /*6860*/  @!P5 LDC.64 R10, c[0x0][0x380] ;  /* 0x0000e000ff0adb82 */ /* 0x000e240000000a00 */
[----:B------:R-:W5:Y:S01]  /*6870*/  @!P0 LDG.E.U16.CONSTANT R16, desc[UR12][R2.64] ;  /* 0x0000000c02108981 */ /* 0x000f62000c1e9500 */
[----:B--23--:R-:W-:-:S03]  /*6880*/  @!P4 IMAD.WIDE R12, R13, 0x2, R4 ;  /* 0x000000020d0cc825 */ /* 0x00cfc600078e0204 */
[----:B------:R-:W2:Y:S04]  /*6890*/  @!P1 LDG.E.U16.CONSTANT R18, desc[UR12][R2.64] ;  /* 0x0000000c02129981 */ /* 0x000ea8000c1e9500 */
[----:B------:R-:W3:Y:S01]  /*68a0*/  @!P2 LDG.E.U16.CONSTANT R17, desc[UR12][R2.64] ;  /* 0x0000000c0211a981 */ /* 0x000ee2000c1e9500 */
[----:B------:R-:W-:Y:S01]  /*68b0*/  ISETP.LE.AND P3, PT, R19, UR10, PT ;  /* 0x0000000a13007c0c */ /* 0x000fe2000bf63270 */
[----:B------:R-:W1:-:S12]  /*68c0*/  @!P0 LDC.64 R4, c[0x0][0x380] ;  /* 0x0000e000ff048b82 */ /* 0x000e580000000a00 */
[----:B------:R-:W3:Y:S01]  /*68d0*/  @!P3 LDG.E.U16.CONSTANT R15, desc[UR12][R2.64] ;  /* 0x0000000c020fb981 */ /* 0x000ee2000c1e9500 */
[----:B----4-:R-:W-:-:S04]  /*68e0*/  @!P4 IMAD.U32 R7, R6, 0x10000, RZ ;  /* 0x000100000607c824 */ /* 0x010fc800078e00ff */
[----:B------:R-:W-:-:S05]  /*68f0*/  @!P4 FADD R7, R7, R26 ;  /* 0x0000001a0707c221 */ /* 0x000fca0000000000 */
[----:B------:R-:W-:-:S05]  /*6900*/  @!P4 F2FP.BF16.F32.PACK_AB R7, RZ, R7 ;  /* 0x00000007ff07c23e */ /* 0x000fca00000010ff */
[----:B------:R4:W-:Y:S01]  /*6910*/  @!P4 STG.E.U16 desc[UR12][R12.64], R7 ;  /* 0x000000070c00c986 */ /* 0x0009e2000c10150c */
[----:B------:R-:W-:Y:S01]  /*6920*/  ISETP.LE.AND P4, PT, R19, UR11, PT ;  /* 0x0000000b13007c0c */ /* 0x000fe2000bf83270 */
[----:B----4-:R-:W4:-:S12]  /*6930*/  @!P6 LDC.64 R6, c[0x0][0x380] ;  /* 0x0000e000ff06eb82 */ /* 0x010f180000000a00 */
[----:B------:R-:W3:Y:S01]  /*6940*/  @!P4 LDG.E.U16.CONSTANT R14, desc[UR12][R2.64] ;  /* 0x0000000c020ec981 */ /* 0x000ee2000c1e9500 */
[----:B-----5:R-:W-:Y:S02]  /*6950*/  @!P5 SHF.L.U32 R8, R8, 0x10, RZ ;  /* 0x000000100808d819 */ /* 0x020fe400000006ff */
[----:B------:R-:W-:-:S03]  /*6960*/  @!P6 SHF.L.U32 R21, R9, 0x10, RZ ;  /* 0x000000100915e819 */ /* 0x000fc600000006ff */
[----:B------:R-:W-:Y:S01]  /*6970*/  @!P5 FADD R27, R8, R27 ;  /* 0x0000001b081bd221 */ /* 0x000fe20000000000 */
[----:B------:R-:W5:Y:S01]  /*6980*/  @!P2 LDC.64 R12, c[0x0][0x380] ;  /* 0x0000e000ff0cab82 */ /* 0x000f620000000a00 */
[----:B------:R-:W-:Y:S01]  /*6990*/  @!P6 FADD R28, R21, R28 ;  /* 0x0000001c151ce221 */ /* 0x000fe20000000000 */
[--C-:B------:R-:W-:Y:S01]  /*69a0*/  @!P5 IMAD R21, R0, UR4, R43.reuse ;  /* 0x000000040015dc24 */ /* 0x100fe2000f8e022b */
[----:B------:R-:W-:Y:S01]  /*69b0*/  @!P0 SHF.L.U32 R16, R16, 0x10, RZ ;  /* 0x0000001010108819 */ /* 0x000fe200000006ff */
[----:B------:R-:W-:-:S04]  /*69c0*/  @!P6 IMAD R23, R0, UR6, R43 ;  /* 0x000000060017ec24 */ /* 0x000fc8000f8e022b */
[----:B------:R-:W5:Y:S01]  /*69d0*/  @!P1 LDC.64 R8, c[0x0][0x380] ;  /* 0x0000e000ff089b82 */ /* 0x000f620000000a00 */
[----:B------:R-:W-:Y:S01]  /*69e0*/  @!P5 F2FP.BF16.F32.PACK_AB R27, RZ, R27 ;  /* 0x0000001bff1bd23e */ /* 0x000fe200000010ff */
[----:B0-----:R-:W-:Y:S01]  /*69f0*/  @!P5 IMAD.WIDE R10, R21, 0x2, R10 ;  /* 0x00000002150ad825 */ /* 0x001fe200078e020a */
[----:B------:R-:W-:Y:S01]  /*6a00*/  UIADD3 UR4, UPT, UPT, UR5, 0x8, URZ ;  /* 0x0000000805047890 */ /* 0x000fe2000fffe0ff */
[----:B------:R-:W-:Y:S02]  /*6a10*/  @!P6 F2FP.BF16.F32.PACK_AB R28, RZ, R28 ;  /* 0x0000001cff1ce23e */ /* 0x000fe400000010ff */
[----:B------:R-:W-:Y:S01]  /*6a20*/  @!P0 FADD R29, R16, R29 ;  /* 0x0000001d101d8221 */ /* 0x000fe20000000000 */
[----:B----4-:R-:W-:Y:S01]  /*6a30*/  @!P6 IMAD.WIDE R6, R23, 0x2, R6 ;  /* 0x000000021706e825 */ /* 0x010fe200078e0206 */
[----:B------:R-:W-:Y:S01]  /*6a40*/  @!P5 STG.E.U16 desc[UR12][R10.64], R27 ;  /* 0x0000001b0a00d986 */ /* 0x000fe2000c10150c */
[----:B------:R-:W-:Y:S02]  /*6a50*/  ISETP.LE.AND P5, PT, R19, UR4, PT ;  /* 0x0000000413007c0c */ /* 0x000fe4000bfa3270 */
[----:B--2---:R-:W-:Y:S01]  /*6a60*/  @!P1 IMAD.U32 R23, R18, 0x10000, RZ ;  /* 0x0001000012179824 */ /* 0x004fe200078e00ff */
[----:B---3--:R-:W-:-:S02]  /*6a70*/  @!P2 SHF.L.U32 R18, R17, 0x10, RZ ;  /* 0x000000101112a819 */ /* 0x008fc400000006ff */
[----:B------:R-:W0:Y:S01]  /*6a80*/  @!P3 LDC.64 R16, c[0x0][0x380] ;  /* 0x0000e000ff10bb82 */ /* 0x000e220000000a00 */
[----:B------:R-:W-:Y:S01]  /*6a90*/  @!P0 IMAD R21, R0, UR7, R43 ;  /* 0x0000000700158c24 */ /* 0x000fe2000f8e022b */
[----:B------:R2:W-:Y:S01]  /*6aa0*/  @!P6 STG.E.U16 desc[UR12][R6.64], R28 ;  /* 0x0000001c0600e986 */ /* 0x0005e2000c10150c */
[----:B------:R-:W-:Y:S01]  /*6ab0*/  UIADD3 UR6, UPT, UPT, UR5, 0x9, URZ ;  /* 0x0000000905067890 */ /* 0x000fe2000fffe0ff */
[----:B------:R-:W-:Y:S01]  /*6ac0*/  @!P1 FADD R30, R23, R30 ;  /* 0x0000001e171e9221 */ /* 0x000fe20000000000 */
[----:B-1----:R-:W-:-:S04]  /*6ad0*/  @!P0 IMAD.WIDE R4, R21, 0x2, R4 ;  /* 0x0000000215048825 */ /* 0x002fc800078e0204 */
[----:B------:R-:W-:Y:S01]  /*6ae0*/  @!P2 FADD R31, R18, R31 ;  /* 0x0000001f121fa221 */ /* 0x000fe20000000000 */
[----:B------:R-:W-:Y:S01]  /*6af0*/  @!P0 F2FP.BF16.F32.PACK_AB R29, RZ, R29 ;  /* 0x0000001dff1d823e */ /* 0x000fe200000010ff */
[----:B------:R-:W3:Y:S01]  /*6b00*/  @!P5 LDG.E.U16.CONSTANT R18, desc[UR12][R2.64] ;  /* 0x0000000c0212d981 */ /* 0x000ee2000c1e9500 */
[C-C-:B------:R-:W-:Y:S01]  /*6b10*/  @!P1 IMAD R21, R0.reuse, UR8, R43.reuse ;  /* 0x0000000800159c24 */ /* 0x140fe2000f8e022b */
[----:B--2---:R-:W1:Y:S01]  /*6b20*/  @!P4 LDC.64 R6, c[0x0][0x380] ;  /* 0x0000e000ff06cb82 */ /* 0x004e620000000a00 */
[----:B------:R-:W-:Y:S01]  /*6b30*/  @!P2 IMAD R23, R0, UR9, R43 ;  /* 0x000000090017ac24 */ /* 0x000fe2000f8e022b */
[----:B------:R-:W-:Y:S01]  /*6b40*/  @!P1 F2FP.BF16.F32.PACK_AB R30, RZ, R30 ;  /* 0x0000001eff1e923e */ /* 0x000fe200000010ff */
[----:B-----5:R-:W-:Y:S01]  /*6b50*/  @!P1 IMAD.WIDE R8, R21, 0x2, R8 ;  /* 0x0000000215089825 */ /* 0x020fe200078e0208 */
[----:B------:R-:W-:Y:S01]  /*6b60*/  ISETP.LE.AND P6, PT, R19, UR6, PT ;  /* 0x0000000613007c0c */ /* 0x000fe2000bfc3270 */
[----:B------:R-:W-:Y:S01]  /*6b70*/  UIADD3 UR7, UPT, UPT, UR5, 0xa, URZ ;  /* 0x0000000a05077890 */ /* 0x000fe2000fffe0ff */
[----:B------:R-:W-:Y:S01]  /*6b80*/  @!P2 F2FP.BF16.F32.PACK_AB R31, RZ, R31 ;  /* 0x0000001fff1fa23e */ /* 0x000fe200000010ff */
[----:B------:R-:W-:Y:S01]  /*6b90*/  @!P2 IMAD.WIDE R12, R23, 0x2, R12 ;  /* 0x00000002170ca825 */ /* 0x000fe200078e020c */
[----:B------:R-:W-:Y:S01]  /*6ba0*/  UIADD3 UR8, UPT, UPT, UR5, 0xb, URZ ;  /* 0x0000000b05087890 */ /* 0x000fe2000fffe0ff */
[----:B------:R-:W-:Y:S01]  /*6bb0*/  @!P0 STG.E.U16 desc[UR12][R4.64], R29 ;  /* 0x0000001d04008986 */ /* 0x000fe2000c10150c */
[----:B------:R-:W-:Y:S01]  /*6bc0*/  UIADD3 UR9, UPT, UPT, UR5, 0xc, URZ ;  /* 0x0000000c05097890 */ /* 0x000fe2000fffe0ff */
[----:B------:R-:W-:-:S02]  /*6bd0*/  @!P3 SHF.L.U32 R15, R15, 0x10, RZ ;  /* 0x000000100f0fb819 */ /* 0x000fc400000006ff */
[----:B------:R2:W-:Y:S01]  /*6be0*/  @!P1 STG.E.U16 desc[UR12][R8.64], R30 ;  /* 0x0000001e08009986 */ /* 0x0005e2000c10150c */
[C---:B------:R-:W-:Y:S01]  /*6bf0*/  @!P3 IMAD R11, R0.reuse, UR10, R43 ;  /* 0x0000000a000bbc24 */ /* 0x040fe2000f8e022b */
[C---:B------:R-:W-:Y:S02]  /*6c00*/  ISETP.LE.AND P1, PT, R19.reuse, UR8, PT ;  /* 0x0000000813007c0c */ /* 0x040fe4000bf23270 */
[----:B------:R-:W-:Y:S01]  /*6c10*/  @!P2 STG.E.U16 desc[UR12][R12.64], R31 ;  /* 0x0000001f0c00a986 */ /* 0x000fe2000c10150c */
[----:B------:R-:W-:Y:S01]  /*6c20*/  ISETP.LE.AND P2, PT, R19, UR7, PT ;  /* 0x0000000713007c0c */ /* 0x000fe2000bf43270 */
[----:B------:R-:W-:Y:S01]  /*6c30*/  @!P3 FADD R32, R15, R32 ;  /* 0x000000200f20b221 */ /* 0x000fe20000000000 */
[----:B------:R-:W-:Y:S01]  /*6c40*/  ISETP.LE.AND P0, PT, R19, UR9, PT ;  /* 0x0000000913007c0c */ /* 0x000fe2000bf03270 */
[----:B0-----:R-:W-:Y:S01]  /*6c50*/  @!P3 IMAD.WIDE R16, R11, 0x2, R16 ;  /* 0x000000020b10b825 */ /* 0x001fe200078e0210 */
[----:B------:R-:W4:Y:S03]  /*6c60*/  @!P6 LDG.E.U16.CONSTANT R20, desc[UR12][R2.64] ;  /* 0x0000000c0214e981 */ /* 0x000f26000c1e9500 */
[----:B------:R-:W-:Y:S01]  /*6c70*/  @!P4 IMAD R11, R0, UR11, R43 ;  /* 0x0000000b000bcc24 */ /* 0x000fe2000f8e022b */
[----:B------:R-:W-:Y:S01]  /*6c80*/  @!P3 F2FP.BF16.F32.PACK_AB R32, RZ, R32 ;  /* 0x00000020ff20b23e */ /* 0x000fe200000010ff */
[----:B------:R-:W-:Y:S01]  /*6c90*/  UIADD3 UR10, UPT, UPT, UR5, 0xd, URZ ;  /* 0x0000000d050a7890 */ /* 0x000fe2000fffe0ff */
[----:B------:R-:W5:Y:S01]  /*6ca0*/  @!P1 LDG.E.U16.CONSTANT R24, desc[UR12][R2.64] ;  /* 0x0000000c02189981 */ /* 0x000f62000c1e9500 */
[----:B-1----:R-:W-:Y:S01]  /*6cb0*/  @!P4 IMAD.WIDE R6, R11, 0x2, R6 ;  /* 0x000000020b06c825 */ /* 0x002fe200078e0206 */
[----:B------:R-:W-:Y:S01]  /*6cc0*/  UIADD3 UR11, UPT, UPT, UR5, 0xe, URZ ;  /* 0x0000000e050b7890 */ /* 0x000fe2000fffe0ff */
[----:B--2---:R-:W0:Y:S01]  /*6cd0*/  @!P5 LDC.64 R8, c[0x0][0x380] ;  /* 0x0000e000ff08db82 */ /* 0x004e220000000a00 */
[----:B------:R1:W-:Y:S01]  /*6ce0*/  @!P3 STG.E.U16 desc[UR12][R16.64], R32 ;  /* 0x000000201000b986 */ /* 0x0003e2000c10150c */
[----:B------:R-:W-:-:S03]  /*6cf0*/  ISETP.LE.AND P3, PT, R19, UR10, PT ;  /* 0x0000000a13007c0c */ /* 0x000fc6000bf63270 */
[----:B------:R-:W2:Y:S03]  /*6d00*/  @!P2 LDG.E.U16.CONSTANT R22, desc[UR12][R2.64] ;  /* 0x0000000c0216a981 */ /* 0x000ea6000c1e9500 */
[----:B------:R-:W4:Y:S01]  /*6d10*/  @!P6 LDC.64 R10, c[0x0][0x380] ;  /* 0x0000e000ff0aeb82 */ /* 0x000f220000000a00 */
[----:B------:R-:W2:Y:S06]  /*6d20*/  @!P0 LDG.E.U16.CONSTANT R26, desc[UR12][R2.64] ;  /* 0x0000000c021a8981 */ /* 0x000eac000c1e9500 */
[----:B------:R-:W2:Y:S01]  /*6d30*/  @!P3 LDG.E.U16.CONSTANT R15, desc[UR12][R2.64] ;  /* 0x0000000c020fb981 */ /* 0x000ea2000c1e9500 */
[----:B------:R-:W-:-:S05]  /*6d40*/  @!P4 SHF.L.U32 R14, R14, 0x10, RZ ;  /* 0x000000100e0ec819 */ /* 0x000fca00000006ff */
[----:B------:R-:W-:-:S05]  /*6d50*/  @!P4 FADD R33, R14, R33 ;  /* 0x000000210e21c221 */ /* 0x000fca0000000000 */
[----:B------:R-:W-:-:S05]  /*6d60*/  @!P4 F2FP.BF16.F32.PACK_AB R33, RZ, R33 ;  /* 0x00000021ff21c23e */ /* 0x000fca00000010ff */
[----:B------:R0:W-:Y:S01]  /*6d70*/  @!P4 STG.E.U16 desc[UR12][R6.64], R33 ;  /* 0x000000210600c986 */ /* 0x0001e2000c10150c */
[----:B------:R-:W-:Y:S01]  /*6d80*/  ISETP.LE.AND P4, PT, R19, UR11, PT ;  /* 0x0000000b13007c0c */ /* 0x000fe2000bf83270 */
[C-C-:B-1----:R-:W-:Y:S02]  /*6d90*/  @!P5 IMAD R17, R0.reuse, UR4, R43.reuse ;  /* 0x000000040011dc24 */ /* 0x142fe4000f8e022b */
[----:B------:R-:W-:Y:S01]  /*6da0*/  @!P6 IMAD R21, R0, UR6, R43 ;  /* 0x000000060015ec24 */ /* 0x000fe2000f8e022b */
[----:B0-----:R-:W0:Y:S09]  /*6db0*/  @!P1 LDC.64 R6, c[0x0][0x380] ;  /* 0x0000e000ff069b82 */ /* 0x001e320000000a00 */
[----:B------:R-:W2:Y:S01]  /*6dc0*/  @!P4 LDG.E.U16.CONSTANT R14, desc[UR12][R2.64] ;  /* 0x0000000c020ec981 */ /* 0x000ea2000c1e9500 */
[----:B------:R-:W-:-:S02]  /*6dd0*/  @!P5 IMAD.WIDE R16, R17, 0x2, R8 ;  /* 0x000000021110d825 */ /* 0x000fc400078e0208 */
[----:B------:R-:W1:Y:S02]  /*6de0*/  @!P0 LDC.64 R8, c[0x0][0x380] ;  /* 0x0000e000ff088b82 */ /* 0x000e640000000a00 */
[----:B---3--:R-:W-:-:S04]  /*6df0*/  @!P5 IMAD.U32 R5, R18, 0x10000, RZ ;  /* 0x000100001205d824 */ /* 0x008fc800078e00ff */
[----:B------:R-:W-:Y:S02]  /*6e00*/  @!P5 FADD R34, R5, R34 ;  /* 0x000000220522d221 */ /* 0x000fe40000000000 */
[----:B------:R-:W3:Y:S03]  /*6e10*/  @!P2 LDC.64 R4, c[0x0][0x380] ;  /* 0x0000e000ff04ab82 */ /* 0x000ee60000000a00 */
[----:B------:R-:W-:-:S05]  /*6e20*/  @!P5 F2FP.BF16.F32.PACK_AB R34, RZ, R34 ;  /* 0x00000022ff22d23e */ /* 0x000fca00000010ff */
[----:B------:R-:W1:Y:S01]  /*6e30*/  @!P4 LDC.64 R12, c[0x0][0x380] ;  /* 0x0000e000ff0ccb82 */ /* 0x000e620000000a00 */
[----:B------:R-:W-:Y:S01]  /*6e40*/  @!P2 IMAD R23, R0, UR7, R43 ;  /* 0x000000070017ac24 */ /* 0x000fe2000f8e022b */
[----:B----4-:R-:W-:-:S05]  /*6e50*/  @!P6 SHF.L.U32 R20, R20, 0x10, RZ ;  /* 0x000000101414e819 */ /* 0x010fca00000006ff */
[----:B------:R-:W-:Y:S01]  /*6e60*/  @!P6 FADD R35, R20, R35 ;  /* 0x000000231423e221 */ /* 0x000fe20000000000 */
[----:B------:R-:W-:Y:S01]  /*6e70*/  @!P6 IMAD.WIDE R20, R21, 0x2, R10 ;  /* 0x000000021514e825 */ /* 0x000fe200078e020a */
[----:B-----5:R-:W-:Y:S01]  /*6e80*/  @!P1 SHF.L.U32 R24, R24, 0x10, RZ ;  /* 0x0000001018189819 */ /* 0x020fe200000006ff */
[----:B------:R-:W4:Y:S01]  /*6e90*/  @!P3 LDC.64 R10, c[0x0][0x380] ;  /* 0x0000e000ff0abb82 */ /* 0x000f220000000a00 */
[----:B--2---:R-:W-:-:S03]  /*6ea0*/  @!P2 SHF.L.U32 R27, R22, 0x10, RZ ;  /* 0x00000010161ba819 */ /* 0x004fc600000006ff */
[----:B------:R-:W-:Y:S01]  /*6eb0*/  @!P1 FADD R37, R24, R37 ;  /* 0x0000002518259221 */ /* 0x000fe20000000000 */
[----:B------:R-:W-:Y:S02]  /*6ec0*/  @!P0 IMAD.U32 R29, R26, 0x10000, RZ ;  /* 0x000100001a1d8824 */ /* 0x000fe400078e00ff */
[----:B------:R-:W-:Y:S01]  /*6ed0*/  @!P2 FADD R36, R27, R36 ;  /* 0x000000241b24a221 */ /* 0x000fe20000000000 */
[----:B------:R2:W-:Y:S01]  /*6ee0*/  @!P5 STG.E.U16 desc[UR12][R16.64], R34 ;  /* 0x000000221000d986 */ /* 0x0005e2000c10150c */
[----:B------:R-:W-:Y:S02]  /*6ef0*/  @!P1 IMAD R25, R0, UR8, R43 ;  /* 0x0000000800199c24 */ /* 0x000fe4000f8e022b */
[----:B------:R-:W-:Y:S01]  /*6f00*/  @!P0 FADD R38, R29, R38 ;  /* 0x000000261d268221 */ /* 0x000fe20000000000 */
[----:B------:R-:W-:Y:S01]  /*6f10*/  @!P6 F2FP.BF16.F32.PACK_AB R35, RZ, R35 ;  /* 0x00000023ff23e23e */ /* 0x000fe200000010ff */
[----:B---3--:R-:W-:Y:S01]  /*6f20*/  @!P2 IMAD.WIDE R4, R23, 0x2, R4 ;  /* 0x000000021704a825 */ /* 0x008fe200078e0204 */
[----:B------:R-:W-:Y:S01]  /*6f30*/  @!P2 F2FP.BF16.F32.PACK_AB R36, RZ, R36 ;  /* 0x00000024ff24a23e */ /* 0x000fe200000010ff */
[----:B------:R-:W-:Y:S01]  /*6f40*/  UIADD3 UR4, UPT, UPT, UR5, 0xf, URZ ;  /* 0x0000000f05047890 */ /* 0x000fe2000fffe0ff */
[----:B------:R-:W-:Y:S01]  /*6f50*/  @!P1 F2FP.BF16.F32.PACK_AB R37, RZ, R37 ;  /* 0x00000025ff25923e */ /* 0x000fe200000010ff */
[----:B0-----:R-:W-:-:S04]  /*6f60*/  @!P1 IMAD.WIDE R6, R25, 0x2, R6 ;  /* 0x0000000219069825 */ /* 0x001fc800078e0206 */
[----:B--2---:R-:W-:Y:S01]  /*6f70*/  @!P0 IMAD R17, R0, UR9, R43 ;  /* 0x0000000900118c24 */ /* 0x004fe2000f8e022b */
[----:B------:R-:W-:Y:S01]  /*6f80*/  @!P0 F2FP.BF16.F32.PACK_AB R38, RZ, R38 ;  /* 0x00000026ff26823e */ /* 0x000fe200000010ff */
[----:B------:R0:W-:Y:S02]  /*6f90*/  @!P6 STG.E.U16 desc[UR12][R20.64], R35 ;  /* 0x000000231400e986 */ /* 0x0001e4000c10150c */
[----:B-1----:R-:W-:Y:S01]  /*6fa0*/  @!P0 IMAD.WIDE R8, R17, 0x2, R8 ;  /* 0x0000000211088825 */ /* 0x002fe200078e0208 */
[----:B------:R-:W-:Y:S01]  /*6fb0*/  @!P3 SHF.L.U32 R16, R15, 0x10, RZ ;  /* 0x000000100f10b819 */ /* 0x000fe200000006ff */
[----:B------:R1:W-:Y:S04]  /*6fc0*/  @!P2 STG.E.U16 desc[UR12][R4.64], R36 ;  /* 0x000000240400a986 */ /* 0x0003e8000c10150c */
[----:B------:R1:W-:Y:S01]  /*6fd0*/  @!P1 STG.E.U16 desc[UR12][R6.64], R37 ;  /* 0x0000002506009986 */ /* 0x0003e2000c10150c */
[----:B------:R-:W-:-:S03]  /*6fe0*/  @!P3 FADD R39, R16, R39 ;  /* 0x000000271027b221 */ /* 0x000fc60000000000 */
[----:B------:R1:W-:Y:S01]  /*6ff0*/  @!P0 STG.E.U16 desc[UR12][R8.64], R38 ;  /* 0x0000002608008986 */ /* 0x0003e2000c10150c */
[----:B------:R-:W-:Y:S01]  /*7000*/  ISETP.LE.AND P0, PT, R19, UR4, PT ;  /* 0x0000000413007c0c */ /* 0x000fe2000bf03270 */
[C-C-:B------:R-:W-:Y:S02]  /*7010*/  @!P3 IMAD R15, R0.reuse, UR10, R43.reuse ;  /* 0x0000000a000fbc24 */ /* 0x140fe4000f8e022b */
[----:B------:R-:W-:Y:S01]  /*7020*/  @!P4 IMAD R17, R0, UR11, R43 ;  /* 0x0000000b0011cc24 */ /* 0x000fe2000f8e022b */
[----:B------:R-:W-:Y:S01]  /*7030*/  @!P3 F2FP.BF16.F32.PACK_AB R39, RZ, R39 ;  /* 0x00000027ff27b23e */ /* 0x000fe200000010ff */
[----:B----4-:R-:W-:-:S04]  /*7040*/  @!P3 IMAD.WIDE R10, R15, 0x2, R10 ;  /* 0x000000020f0ab825 */ /* 0x010fc800078e020a */
[----:B------:R-:W-:Y:S01]  /*7050*/  @!P4 IMAD.WIDE R12, R17, 0x2, R12 ;  /* 0x00000002110cc825 */ /* 0x000fe200078e020c */
[----:B------:R1:W-:Y:S01]  /*7060*/  @!P3 STG.E.U16 desc[UR12][R10.64], R39 ;  /* 0x000000270a00b986 */ /* 0x0003e2000c10150c */
[----:B0-----:R-:W-:-:S05]  /*7070*/  @!P4 SHF.L.U32 R21, R14, 0x10, RZ ;  /* 0x000000100e15c819 */ /* 0x001fca00000006ff */
[----:B------:R-:W-:-:S05]  /*7080*/  @!P4 FADD R40, R21, R40 ;  /* 0x000000281528c221 */ /* 0x000fca0000000000 */
[----:B------:R-:W-:-:S05]  /*7090*/  @!P4 F2FP.BF16.F32.PACK_AB R40, RZ, R40 ;  /* 0x00000028ff28c23e */ /* 0x000fca00000010ff */
[----:B------:R1:W-:Y:S01]  /*70a0*/  @!P4 STG.E.U16 desc[UR12][R12.64], R40 ;  /* 0x000000280c00c986 */ /* 0x0003e2000c10150c */
[----:B------:R-:W-:Y:S05]  /*70b0*/  @P0 EXIT ;  /* 0x000000000000094d */ /* 0x000fea0003800000 */
[----:B------:R-:W2:Y:S01]  /*70c0*/  LDG.E.U16.CONSTANT R2, desc[UR12][R2.64] ;  /* 0x0000000c02027981 */ /* 0x000ea2000c1e9500 */
[----:B-1----:R-:W0:Y:S01]  /*70d0*/  LDC.64 R4, c[0x0][0x380] ;  /* 0x0000e000ff047b82 */ /* 0x002e220000000a00 */
[----:B------:R-:W-:-:S04]  /*70e0*/  IMAD R43, R0, UR4, R43 ;  /* 0x00000004002b7c24 */ /* 0x000fc8000f8e022b */
[----:B0-----:R-:W-:Y:S01]  /*70f0*/  IMAD.WIDE R4, R43, 0x2, R4 ;  /* 0x000000022b047825 */ /* 0x001fe200078e0204 */
[----:B--2---:R-:W-:-:S05]  /*7100*/  SHF.L.U32 R6, R2, 0x10, RZ ;  /* 0x0000001002067819 */ /* 0x004fca00000006ff */
[----:B------:R-:W-:-:S05]  /*7110*/  FADD R41, R6, R41 ;  /* 0x0000002906297221 */ /* 0x000fca0000000000 */
[----:B------:R-:W-:-:S05]  /*7120*/  F2FP.BF16.F32.PACK_AB R41, RZ, R41 ;  /* 0x00000029ff29723e */ /* 0x000fca00000010ff */
[----:B------:R-:W-:Y:S01]  /*7130*/  STG.E.U16 desc[UR12][R4.64], R41 ;  /* 0x0000002904007986 */ /* 0x000fe2000c10150c */
[----:B------:R-:W-:Y:S05]  /*7140*/  EXIT ;  /* 0x000000000000794d */ /* 0x000fea0003800000 */
.L_x_117:
        /* <DEDUP_REMOVED lines=15> */
[----:B------:R-:W2:Y:S01]  /*7240*/  @!P0 LDC.64 R2, c[0x0][0x380] ;  /* 0x0000e000ff028b82 */ /* 0x000ea20000000a00 */
[C-C-:B------:R-:W-:Y:S01]  /*7250*/  @!P0 IMAD R13, R0.reuse, UR5, R43.reuse ;  /* 0x00000005000d8c24 */ /* 0x140fe2000f8e022b */
[----:B------:R-:W-:Y:S01]  /*7260*/  @!P0 F2FP.BF16.F32.PACK_AB R26, RZ, R26 ;  /* 0x0000001aff1a823e */ /* 0x000fe200000010ff */
[C-C-:B------:R-:W-:Y:S01]  /*7270*/  @!P2 IMAD R17, R0.reuse, UR4, R43.reuse ;  /* 0x000000040011ac24 */ /* 0x140fe2000f8e022b */
[----:B------:R-:W-:Y:S01]  /*7280*/  @!P2 F2FP.BF16.F32.PACK_AB R27, RZ, R27 ;  /* 0x0000001bff1ba23e */ /* 0x000fe200000010ff */
[C-C-:B------:R-:W-:Y:S01]  /*7290*/  @!P3 IMAD R15, R0.reuse, UR6, R43.reuse ;  /* 0x00000006000fbc24 */ /* 0x140fe2000f8e022b */
[----:B------:R-:W-:Y:S01]  /*72a0*/  @!P3 F2FP.BF16.F32.PACK_AB R28, RZ, R28 ;  /* 0x0000001cff1cb23e */ /* 0x000fe200000010ff */
[----:B------:R-:W-:Y:S01]  /*72b0*/  UIADD3 UR4, UPT, UPT, UR5, 0x8, URZ ;  /* 0x0000000805047890 */ /* 0x000fe2000fffe0ff */
[----:B------:R-:W0:Y:S01]  /*72c0*/  @!P2 LDC.64 R10, c[0x0][0x380] ;  /* 0x0000e000ff0aab82 */ /* 0x000e220000000a00 */
[----:B------:R-:W-:Y:S01]  /*72d0*/  UIADD3 UR6, UPT, UPT, UR5, 0x9, URZ ;  /* 0x0000000905067890 */ /* 0x000fe2000fffe0ff */
[C-C-:B------:R-:W-:Y:S01]  /*72e0*/  @!P4 IMAD R19, R0.reuse, UR7, R43.reuse ;  /* 0x000000070013cc24 */ /* 0x140fe2000f8e022b */
[----:B------:R-:W-:Y:S01]  /*72f0*/  @!P4 F2FP.BF16.F32.PACK_AB R29, RZ, R29 ;  /* 0x0000001dff1dc23e */ /* 0x000fe200000010ff */
[----:B------:R-:W-:Y:S01]  /*7300*/  @!P5 IMAD R21, R0, UR8, R43 ;  /* 0x000000080015dc24 */ /* 0x000fe2000f8e022b */
[----:B------:R-:W-:Y:S01]  /*7310*/  UIADD3 UR7, UPT, UPT, UR5, 0xa, URZ ;  /* 0x0000000a05077890 */ /* 0x000fe2000fffe0ff */
[----:B------:R-:W-:Y:S01]  /*7320*/  @!P5 F2FP.BF16.F32.PACK_AB R30, RZ, R30 ;  /* 0x0000001eff1ed23e */ /* 0x000fe200000010ff */
[----:B------:R-:W-:Y:S01]  /*7330*/  UIADD3 UR8, UPT, UPT, UR5, 0xb, URZ ;  /* 0x0000000b05087890 */ /* 0x000fe2000fffe0ff */
[----:B------:R-:W1:Y:S01]  /*7340*/  @!P3 LDC.64 R8, c[0x0][0x380] ;  /* 0x0000e000ff08bb82 */ /* 0x000e620000000a00 */
[----:B------:R-:W-:-:S02]  /*7350*/  @!P6 F2FP.BF16.F32.PACK_AB R31, RZ, R31 ;  /* 0x0000001fff1fe23e */ /* 0x000fc400000010ff */
[----:B------:R-:W-:Y:S01]  /*7360*/  @!P1 F2FP.BF16.F32.PACK_AB R33, RZ, R33 ;  /* 0x00000021ff21923e */ /* 0x000fe200000010ff */
[----:B--23--:R-:W-:-:S04]  /*7370*/  @!P0 IMAD.WIDE R12, R13, 0x2, R2 ;  /* 0x000000020d0c8825 */ /* 0x00cfc800078e0202 */
[----:B------:R-:W2:Y:S01]  /*7380*/  @!P4 LDC.64 R4, c[0x0][0x380] ;  /* 0x0000e000ff04cb82 */ /* 0x000ea20000000a00 */
[----:B------:R3:W-:Y:S01]  /*7390*/  @!P0 STG.E.U16 desc[UR12][R12.64], R26 ;  /* 0x0000001a0c008986 */ /* 0x0007e2000c10150c */
[----:B------:R-:W-:Y:S01]  /*73a0*/  ISETP.LE.AND P0, PT, R14, UR10, PT ;  /* 0x0000000a0e007c0c */ /* 0x000fe2000bf03270 */
[----:B0-----:R-:W-:-:S05]  /*73b0*/  @!P2 IMAD.WIDE R16, R17, 0x2, R10 ;  /* 0x000000021110a825 */ /* 0x001fca00078e020a */
[----:B------:R-:W0:Y:S01]  /*73c0*/  @!P6 LDC.64 R6, c[0x0][0x380] ;  /* 0x0000e000ff06eb82 */ /* 0x000e220000000a00 */
[----:B------:R4:W-:Y:S01]  /*73d0*/  @!P2 STG.E.U16 desc[UR12][R16.64], R27 ;  /* 0x0000001b1000a986 */ /* 0x0009e2000c10150c */
[----:B------:R-:W-:Y:S01]  /*73e0*/  ISETP.LE.AND P2, PT, R14, UR6, PT ;  /* 0x000000060e007c0c */ /* 0x000fe2000bf43270 */
[----:B-1----:R-:W-:-:S05]  /*73f0*/  @!P3 IMAD.WIDE R8, R15, 0x2, R8 ;  /* 0x000000020f08b825 */ /* 0x002fca00078e0208 */
[----:B------:R-:W1:Y:S01]  /*7400*/  @!P5 LDC.64 R2, c[0x0][0x380] ;  /* 0x0000e000ff02db82 */ /* 0x000e620000000a00 */
[----:B------:R-:W-:Y:S01]  /*7410*/  @!P0 F2FP.BF16.F32.PACK_AB R32, RZ, R32 ;  /* 0x00000020ff20823e */ /* 0x000fe200000010ff */
[----:B------:R-:W-:Y:S01]  /*7420*/  @!P6 IMAD R15, R0, UR9, R43 ;  /* 0x00000009000fec24 */ /* 0x000fe2000f8e022b */
[----:B------:R-:W-:Y:S01]  /*7430*/  @!P3 STG.E.U16 desc[UR12][R8.64], R28 ;  /* 0x0000001c0800b986 */ /* 0x000fe2000c10150c */
[----:B------:R-:W-:Y:S01]  /*7440*/  ISETP.LE.AND P3, PT, R14, UR4, PT ;  /* 0x000000040e007c0c */ /* 0x000fe2000bf63270 */
[----:B------:R-:W-:-:S03]  /*7450*/  UIADD3 UR9, UPT, UPT, UR5, 0xc, URZ ;  /* 0x0000000c05097890 */ /* 0x000fc6000fffe0ff */
[----:B---3--:R-:W3:Y:S01]  /*7460*/  @!P0 LDC.64 R12, c[0x0][0x380] ;  /* 0x0000e000ff0c8b82 */ /* 0x008ee20000000a00 */
[----:B--2---:R-:W-:Y:S01]  /*7470*/  @!P4 IMAD.WIDE R4, R19, 0x2, R4 ;  /* 0x000000021304c825 */ /* 0x004fe200078e0204 */
[----:B------:R-:W-:-:S03]  /*7480*/  @!P2 F2FP.BF16.F32.PACK_AB R35, RZ, R35 ;  /* 0x00000023ff23a23e */ /* 0x000fc600000010ff */
[----:B----4-:R-:W-:Y:S01]  /*7490*/  @!P1 IMAD R17, R0, UR11, R43 ;  /* 0x0000000b00119c24 */ /* 0x010fe2000f8e022b */
[----:B------:R-:W-:Y:S01]  /*74a0*/  @!P4 STG.E.U16 desc[UR12][R4.64], R29 ;  /* 0x0000001d0400c986 */ /* 0x000fe2000c10150c */
[----:B------:R-:W-:Y:S01]  /*74b0*/  ISETP.LE.AND P4, PT, R14, UR7, PT ;  /* 0x000000070e007c0c */ /* 0x000fe2000bf83270 */
[----:B------:R-:W2:Y:S01]  /*74c0*/  @!P1 LDC.64 R10, c[0x0][0x380] ;  /* 0x0000e000ff0a9b82 */ /* 0x000ea20000000a00 */
[----:B0-----:R-:W-:Y:S01]  /*74d0*/  @!P6 IMAD.WIDE R6, R15, 0x2, R6 ;  /* 0x000000020f06e825 */ /* 0x001fe200078e0206 */
[----:B------:R-:W-:Y:S01]  /*74e0*/  UIADD3 UR11, UPT, UPT, UR5, 0xe, URZ ;  /* 0x0000000e050b7890 */ /* 0x000fe2000fffe0ff */
[----:B------:R-:W-:Y:S02]  /*74f0*/  @!P3 F2FP.BF16.F32.PACK_AB R34, RZ, R34 ;  /* 0x00000022ff22b23e */ /* 0x000fe400000010ff */
[----:B------:R-:W-:Y:S01]  /*7500*/  @!P0 IMAD R15, R0, UR10, R43 ;  /* 0x0000000a000f8c24 */ /* 0x000fe2000f8e022b */
[----:B------:R-:W-:Y:S01]  /*7510*/  UIADD3 UR10, UPT, UPT, UR5, 0xd, URZ ;  /* 0x0000000d050a7890 */ /* 0x000fe2000fffe0ff */
[----:B-1----:R-:W-:Y:S01]  /*7520*/  @!P5 IMAD.WIDE R2, R21, 0x2, R2 ;  /* 0x000000021502d825 */ /* 0x002fe200078e0202 */
[----:B------:R-:W0:Y:S04]  /*7530*/  @!P3 LDC.64 R18, c[0x0][0x380] ;  /* 0x0000e000ff12bb82 */ /* 0x000e280000000a00 */
[----:B------:R-:W-:Y:S01]  /*7540*/  @!P4 F2FP.BF16.F32.PACK_AB R36, RZ, R36 ;  /* 0x00000024ff24c23e */ /* 0x000fe200000010ff */
[----:B------:R-:W-:Y:S01]  /*7550*/  @!P5 STG.E.U16 desc[UR12][R2.64], R30 ;  /* 0x0000001e0200d986 */ /* 0x000fe2000c10150c */
[----:B------:R-:W-:Y:S01]  /*7560*/  ISETP.LE.AND P5, PT, R14, UR9, PT ;  /* 0x000000090e007c0c */ /* 0x000fe2000bfa3270 */
[----:B---3--:R-:W-:-:S02]  /*7570*/  @!P0 IMAD.WIDE R12, R15, 0x2, R12 ;  /* 0x000000020f0c8825 */ /* 0x008fc400078e020c */
[----:B------:R-:W-:Y:S01]  /*7580*/  @!P6 STG.E.U16 desc[UR12][R6.64], R31 ;  /* 0x0000001f0600e986 */ /* 0x000fe2000c10150c */
[----:B------:R-:W-:Y:S01]  /*7590*/  ISETP.LE.AND P6, PT, R14, UR8, PT ;  /* 0x000000080e007c0c */ /* 0x000fe2000bfc3270 */
[----:B------:R-:W1:Y:S01]  /*75a0*/  @!P2 LDC.64 R20, c[0x0][0x380] ;  /* 0x0000e000ff14ab82 */ /* 0x000e620000000a00 */
[----:B------:R-:W-:Y:S01]  /*75b0*/  @!P3 IMAD R15, R0, UR4, R43 ;  /* 0x00000004000fbc24 */ /* 0x000fe2000f8e022b */
[----:B------:R3:W-:Y:S01]  /*75c0*/  @!P0 STG.E.U16 desc[UR12][R12.64], R32 ;  /* 0x000000200c008986 */ /* 0x0007e2000c10150c */
[----:B------:R-:W-:Y:S01]  /*75d0*/  ISETP.LE.AND P0, PT, R14, UR11, PT ;  /* 0x0000000b0e007c0c */ /* 0x000fe2000bf03270 */
[----:B------:R-:W-:Y:S01]  /*75e0*/  UIADD3 UR4, UPT, UPT, UR5, 0xf, URZ ;  /* 0x0000000f05047890 */ /* 0x000fe2000fffe0ff */
[----:B--2---:R-:W-:-:S03]  /*75f0*/  @!P1 IMAD.WIDE R16, R17, 0x2, R10 ;  /* 0x0000000211109825 */ /* 0x004fc600078e020a */
[----:B------:R-:W2:Y:S01]  /*7600*/  @!P4 LDC.64 R10, c[0x0][0x380] ;  /* 0x0000e000ff0acb82 */ /* 0x000ea20000000a00 */
[----:B------:R-:W-:Y:S01]  /*7610*/  @!P5 F2FP.BF16.F32.PACK_AB R38, RZ, R38 ;  /* 0x00000026ff26d23e */ /* 0x000fe200000010ff */
[----:B------:R4:W-:Y:S01]  /*7620*/  @!P1 STG.E.U16 desc[UR12][R16.64], R33 ;  /* 0x0000002110009986 */ /* 0x0009e2000c10150c */
[----:B------:R-:W-:Y:S02]  /*7630*/  ISETP.LE.AND P1, PT, R14, UR10, PT ;  /* 0x0000000a0e007c0c */ /* 0x000fe4000bf23270 */
[----:B------:R-:W-:Y:S01]  /*7640*/  @!P6 F2FP.BF16.F32.PACK_AB R37, RZ, R37 ;  /* 0x00000025ff25e23e */ /* 0x000fe200000010ff */
[----:B---3--:R-:W-:Y:S02]  /*7650*/  @!P2 IMAD R13, R0, UR6, R43 ;  /* 0x00000006000dac24 */ /* 0x008fe4000f8e022b */
[----:B------:R-:W3:Y:S01]  /*7660*/  @!P6 LDC.64 R8, c[0x0][0x380] ;  /* 0x0000e000ff08eb82 */ /* 0x000ee20000000a00 */
[----:B0-----:R-:W-:Y:S01]  /*7670*/  @!P3 IMAD.WIDE R18, R15, 0x2, R18 ;  /* 0x000000020f12b825 */ /* 0x001fe200078e0212 */
[----:B------:R-:W-:-:S03]  /*7680*/  @!P0 F2FP.BF16.F32.PACK_AB R40, RZ, R40 ;  /* 0x00000028ff28823e */ /* 0x000fc600000010ff */
[----:B------:R-:W-:Y:S01]  /*7690*/  @!P5 IMAD R15, R0, UR9, R43 ;  /* 0x00000009000fdc24 */ /* 0x000fe2000f8e022b */
[----:B------:R0:W-:Y:S01]  /*76a0*/  @!P3 STG.E.U16 desc[UR12][R18.64], R34 ;  /* 0x000000221200b986 */ /* 0x0001e2000c10150c */
[----:B------:R-:W-:Y:S01]  /*76b0*/  ISETP.LE.AND P3, PT, R14, UR4, PT ;  /* 0x000000040e007c0c */ /* 0x000fe2000bf63270 */
[----:B------:R-:W5:Y:S01]  /*76c0*/  @!P5 LDC.64 R6, c[0x0][0x380] ;  /* 0x0000e000ff06db82 */ /* 0x000f620000000a00 */
[----:B-1----:R-:W-:Y:S01]  /*76d0*/  @!P2 IMAD.WIDE R20, R13, 0x2, R20 ;  /* 0x000000020d14a825 */ /* 0x002fe200078e0214 */
[----:B------:R-:W-:-:S03]  /*76e0*/  @!P1 F2FP.BF16.F32.PACK_AB R39, RZ, R39 ;  /* 0x00000027ff27923e */ /* 0x000fc600000010ff */
[C-C-:B------:R-:W-:Y:S01]  /*76f0*/  @!P4 IMAD R13, R0.reuse, UR7, R43.reuse ;  /* 0x00000007000dcc24 */ /* 0x140fe2000f8e022b */
[----:B------:R0:W-:Y:S01]  /*7700*/  @!P2 STG.E.U16 desc[UR12][R20.64], R35 ;  /* 0x000000231400a986 */ /* 0x0001e2000c10150c */
[----:B----4-:R-:W-:Y:S01]  /*7710*/  @!P1 IMAD R17, R0, UR10, R43 ;  /* 0x0000000a00119c24 */ /* 0x010fe2000f8e022b */
[----:B------:R-:W1:Y:S01]  /*7720*/  @!P1 LDC.64 R4, c[0x0][0x380] ;  /* 0x0000e000ff049b82 */ /* 0x000e620000000a00 */
[----:B--2---:R-:W-:-:S04]  /*7730*/  @!P4 IMAD.WIDE R10, R13, 0x2, R10 ;  /* 0x000000020d0ac825 */ /* 0x004fc800078e020a */
[C-C-:B------:R-:W-:Y:S01]  /*7740*/  @!P6 IMAD R13, R0.reuse, UR8, R43.reuse ;  /* 0x00000008000dec24 */ /* 0x140fe2000f8e022b */
[----:B------:R0:W-:Y:S01]  /*7750*/  @!P4 STG.E.U16 desc[UR12][R10.64], R36 ;  /* 0x000000240a00c986 */ /* 0x0001e2000c10150c */
[----:B------:R-:W-:Y:S01]  /*7760*/  @!P0 IMAD R23, R0, UR11, R43 ;  /* 0x0000000b00178c24 */ /* 0x000fe2000f8e022b */
[----:B------:R-:W2:Y:S01]  /*7770*/  @!P0 LDC.64 R2, c[0x0][0x380] ;  /* 0x0000e000ff028b82 */ /* 0x000ea20000000a00 */
[----:B---3--:R-:W-:-:S05]  /*7780*/  @!P6 IMAD.WIDE R8, R13, 0x2, R8 ;  /* 0x000000020d08e825 */ /* 0x008fca00078e0208 */
[----:B------:R0:W-:Y:S01]  /*7790*/  @!P6 STG.E.U16 desc[UR12][R8.64], R37 ;  /* 0x000000250800e986 */ /* 0x0001e2000c10150c */
[----:B-----5:R-:W-:-:S05]  /*77a0*/  @!P5 IMAD.WIDE R6, R15, 0x2, R6 ;  /* 0x000000020f06d825 */ /* 0x020fca00078e0206 */
[----:B------:R0:W-:Y:S01]  /*77b0*/  @!P5 STG.E.U16 desc[UR12][R6.64], R38 ;  /* 0x000000260600d986 */ /* 0x0001e2000c10150c */
[----:B-1----:R-:W-:-:S05]  /*77c0*/  @!P1 IMAD.WIDE R4, R17, 0x2, R4 ;  /* 0x0000000211049825 */ /* 0x002fca00078e0204 */
[----:B------:R0:W-:Y:S01]  /*77d0*/  @!P1 STG.E.U16 desc[UR12][R4.64], R39 ;  /* 0x0000002704009986 */ /* 0x0001e2000c10150c */
[----:B--2---:R-:W-:-:S05]  /*77e0*/  @!P0 IMAD.WIDE R2, R23, 0x2, R2 ;  /* 0x0000000217028825 */ /* 0x004fca00078e0202 */
[----:B------:R0:W-:Y:S01]  /*77f0*/  @!P0 STG.E.U16 desc[UR12][R2.64], R40 ;  /* 0x0000002802008986 */ /* 0x0001e2000c10150c */
[----:B------:R-:W-:Y:S05]  /*7800*/  @P3 EXIT ;  /* 0x000000000000394d */ /* 0x000fea0003800000 */
[----:B0-----:R-:W0:Y:S01]  /*7810*/  LDC.64 R2, c[0x0][0x380] ;  /* 0x0000e000ff027b82 */ /* 0x001e220000000a00 */
[----:B------:R-:W-:Y:S01]  /*7820*/  IMAD R43, R0, UR4, R43 ;  /* 0x00000004002b7c24 */ /* 0x000fe2000f8e022b */
[----:B------:R-:W-:-:S03]  /*7830*/  F2FP.BF16.F32.PACK_AB R41, RZ, R41 ;  /* 0x00000029ff29723e */ /* 0x000fc600000010ff */
[----:B0-----:R-:W-:-:S05]  /*7840*/  IMAD.WIDE R2, R43, 0x2, R2 ;  /* 0x000000022b027825 */ /* 0x001fca00078e0202 */
[----:B------:R-:W-:Y:S01]  /*7850*/  STG.E.U16 desc[UR12][R2.64], R41 ;  /* 0x0000002902007986 */ /* 0x000fe2000c10150c */
[----:B------:R-:W-:Y:S05]  /*7860*/  EXIT ;  /* 0x000000000000794d */ /* 0x000fea0003800000 */
.L_x_118:
        /* <DEDUP_REMOVED lines=9> */
.L_x_219:


//--------------------- .text.marlin_gemm_int8_bf16 --------------------------
	.section	.text.marlin_gemm_int8_bf16,"ax",@progbits
	.align	128
        .global         marlin_gemm_int8_bf16
        .type           marlin_gemm_int8_bf16,@function
        .size           marlin_gemm_int8_bf16,(.L_x_220 - marlin_gemm_int8_bf16)
        .other          marlin_gemm_int8_bf16,@"STO_CUDA_ENTRY STV_DEFAULT"
marlin_gemm_int8_bf16:
.text.marlin_gemm_int8_bf16:
        /* <DEDUP_REMOVED lines=21> */
[----:B------:R-:W-:Y:S01]  /*0150*/  MOV R3, UR9 ;  /* 0x0000000900037c02 */ /* 0x000fe20008000f00 */
[----:B------:R-:W0:Y:S03]  /*0160*/  LDC R8, c[0x0][0x3b0] ;  /* 0x0000ec00ff087b82 */ /* 0x000e260000000800 */
        /* <DEDUP_REMOVED lines=15> */
[-C--:B------:R-:W-:Y:S02]  /*0260*/  @!P1 IADD3 R3, PT, PT, R3, -R6.reuse, RZ ;  /* 0x8000000603039210 */ /* 0x080fe40007ffe0ff */
[----:B------:R-:W-:Y:S02]  /*0270*/  @!P1 IADD3 R5, PT, PT, R5, 0x1, RZ ;  /* 0x0000000105059810 */ /* 0x000fe40007ffe0ff */
[----:B------:R-:W-:Y:S02]  /*0280*/  ISETP.GE.U32.AND P0, PT, R3, R6, PT ;  /* 0x000000060300720c */ /* 0x000fe40003f06070 */
[----:B------:R-:W-:Y:S02]  /*0290*/  LOP3.LUT R3, R8, UR9, RZ, 0x3c, !PT ;  /* 0x0000000908037c12 */ /* 0x000fe4000f8e3cff */
[----:B------:R-:W-:Y:S02]  /*02a0*/  ISETP.NE.AND P1, PT, RZ, UR9, PT ;  /* 0x00000009ff007c0c */ /* 0x000fe4000bf25270 */
[----:B------:R-:W-:-:S07]  /*02b0*/  ISETP.GE.AND P2, PT, R3, RZ, PT ;  /* 0x000000ff0300720c */ /* 0x000fce0003f46270 */
[----:B------:R-:W-:-:S06]  /*02c0*/  @P0 IADD3 R5, PT, PT, R5, 0x1, RZ ;  /* 0x0000000105050810 */ /* 0x000fcc0007ffe0ff */
[----:B------:R-:W-:Y:S01]  /*02d0*/  @!P2 IMAD.MOV R5, RZ, RZ, -R5 ;  /* 0x000000ffff05a224 */ /* 0x000fe200078e0a05 */
[----:B------:R-:W-:-:S04]  /*02e0*/  @!P1 LOP3.LUT R5, RZ, UR9, RZ, 0x33, !PT ;  /* 0x00000009ff059c12 */ /* 0x000fc8000f8e33ff */
[----:B------:R-:W-:-:S07]  /*02f0*/  MOV R44, R5 ;  /* 0x00000005002c7202 */ /* 0x000fce0000000f00 */
.L_x_119:
[----:B------:R-:W-:Y:S02]  /*0300*/  MOV R27, RZ ;  /* 0x000000ff001b7202 */ /* 0x000fe40000000f00 */
[----:B--2---:R-:W-:Y:S01]  /*0310*/  LOP3.LUT R43, R0, 0xf, RZ, 0xc0, !PT ;  /* 0x0000000f002b7812 */ /* 0x004fe200078ec0ff */
[----:B------:R-:W-:Y:S06]  /*0320*/  BRA.U !UP1, `(.L_x_120) ;  /* 0x0000005109fc7547 */ /* 0x000fec000b800000 */
[----:B------:R-:W0:Y:S01]  /*0330*/  LDCU UR12, c[0x0][0x360] ;  /* 0x00006c00ff0c77ac */ /* 0x000e220008000800 */
[----:B------:R-:W1:Y:S01]  /*0340*/  S2UR UR8, SR_CgaCtaId ;  /* 0x00000000000879c3 */ /* 0x000e620000008800 */
[----:B------:R-:W-:Y:S01]  /*0350*/  SHF.R.U32.HI R21, RZ, 0x4, R0 ;  /* 0x00000004ff157819 */ /* 0x000fe20000011600 */
[----:B------:R-:W-:Y:S01]  /*0360*/  UMOV UR4, 0x400 ;  /* 0x0000040000047882 */ /* 0x000fe20000000000 */
[----:B------:R-:W2:Y:S01]  /*0370*/  LDCU UR13, c[0x0][0x3a8] ;  /* 0x00007500ff0d77ac */ /* 0x000ea20008000800 */
[----:B----4-:R-:W-:Y:S02]  /*0380*/  LEA R25, R2, R43, 0x4 ;  /* 0x0000002b02197211 */ /* 0x010fe400078e20ff */
[----:B------:R-:W-:Y:S01]  /*0390*/  MOV R42, RZ ;  /* 0x000000ff002a7202 */ /* 0x000fe20000000f00 */
[----:B------:R-:W-:Y:S02]  /*03a0*/  UIADD3 UR6, UPT, UPT, UR4, 0x400, URZ ;  /* 0x0000040004067890 */ /* 0x000fe4000fffe0ff */
[----:B------:R-:W-:Y:S01]  /*03b0*/  UISETP.LT.AND UP0, UPT, UR9, 0x1, UPT ;  /* 0x000000010900788c */ /* 0x000fe2000bf01270 */
[----:B0-----:R-:W0:Y:S01]  /*03c0*/  I2F.U32.RP R6, UR12 ;  /* 0x0000000c00067d06 */ /* 0x001e220008209000 */
[----:B------:R-:W-:-:S02]  /*03d0*/  IADD3 R24, PT, PT, R0, UR12, RZ ;  /* 0x0000000c00187c10 */ /* 0x000fc4000fffe0ff */
[----:B------:R-:W-:Y:S02]  /*03e0*/  ISETP.NE.U32.AND P2, PT, RZ, UR12, PT ;  /* 0x0000000cff007c0c */ /* 0x000fe4000bf45070 */
[C---:B------:R-:W-:Y:S02]  /*03f0*/  ISETP.GE.U32.AND P0, PT, R24.reuse, 0x100, PT ;  /* 0x000001001800780c */ /* 0x040fe40003f06070 */
[C---:B------:R-:W-:Y:S01]  /*0400*/  VIMNMX.U32 R3, PT, PT, R24.reuse, 0x100, !PT ;  /* 0x0000010018037848 */ /* 0x040fe20007fe0000 */
[----:B-1----:R-:W-:Y:S01]  /*0410*/  ULEA UR7, UR8, UR4, 0x18 ;  /* 0x0000000408077291 */ /* 0x002fe2000f8ec0ff */
[----:B------:R-:W-:Y:S01]  /*0420*/  SEL R23, RZ, 0x1, P0 ;  /* 0x00000001ff177807 */ /* 0x000fe20000000000 */
[----:B------:R-:W-:Y:S01]  /*0430*/  ULEA UR4, UR8, UR6, 0x18 ;  /* 0x0000000608047291 */ /* 0x000fe2000f8ec0ff */
[----:B------:R-:W-:Y:S01]  /*0440*/  LOP3.LUT R15, R24, 0xf, RZ, 0xc0, !PT ;  /* 0x0000000f180f7812 */ /* 0x000fe200078ec0ff */
[----:B------:R-:W-:Y:S01]  /*0450*/  UIADD3 UR8, UPT, UPT, UR5, 0x1, URZ ;  /* 0x0000000105087890 */ /* 0x000fe2000fffe0ff */
[----:B------:R-:W-:Y:S01]  /*0460*/  IADD3 R3, PT, PT, R3, -R24, -R23 ;  /* 0x8000001803037210 */ /* 0x000fe20007ffe817 */
[----:B------:R-:W-:Y:S01]  /*0470*/  USEL UR6, UR9, 0x1, !UP0 ;  /* 0x0000000109067887 */ /* 0x000fe2000c000000 */
[----:B0-----:R-:W0:Y:S01]  /*0480*/  MUFU.RCP R6, R6 ;  /* 0x0000000600067308 */ /* 0x001e220000001000 */
[----:B------:R-:W-:Y:S01]  /*0490*/  LEA R20, R21, UR7, 0x6 ;  /* 0x0000000715147c11 */ /* 0x000fe2000f8e30ff */
[----:B--2---:R-:W-:Y:S01]  /*04a0*/  UISETP.GE.AND UP0, UPT, UR8, UR13, UPT ;  /* 0x0000000d0800728c */ /* 0x004fe2000bf06270 */
[----:B------:R-:W-:Y:S01]  /*04b0*/  LEA R14, R2, R15, 0x4 ;  /* 0x0000000f020e7211 */ /* 0x000fe200078e20ff */
[----:B------:R-:W-:Y:S01]  /*04c0*/  UIADD3 UR9, UPT, UPT, UR6, -0x1, URZ ;  /* 0xffffffff06097890 */ /* 0x000fe2000fffe0ff */
[C---:B------:R-:W-:Y:S01]  /*04d0*/  LEA R20, R43.reuse, R20, 0x2 ;  /* 0x000000142b147211 */ /* 0x040fe200078e10ff */
[----:B------:R-:W-:Y:S01]  /*04e0*/  UP2UR UR13, UPR, URZ, 0x1 ;  /* 0x00000001ff0d7883 */ /* 0x000fe20008000000 */
[----:B------:R-:W-:-:S02]  /*04f0*/  LEA R26, R43, UR4, 0x2 ;  /* 0x000000042b1a7c11 */ /* 0x000fc4000f8e10ff */
[----:B0-----:R-:W-:-:S04]  /*0500*/  IADD3 R4, PT, PT, R6, 0xffffffe, RZ ;  /* 0x0ffffffe06047810 */ /* 0x001fc80007ffe0ff */
[----:B------:R0:W1:Y:S02]  /*0510*/  F2I.FTZ.U32.TRUNC.NTZ R5, R4 ;  /* 0x0000000400057305 */ /* 0x000064000021f000 */
[----:B0-----:R-:W-:Y:S01]  /*0520*/  IMAD.MOV.U32 R4, RZ, RZ, RZ ;  /* 0x000000ffff047224 */ /* 0x001fe200078e00ff */
[----:B-1----:R-:W-:-:S05]  /*0530*/  IADD3 R7, PT, PT, RZ, -R5, RZ ;  /* 0x80000005ff077210 */ /* 0x002fca0007ffe0ff */
[----:B------:R-:W-:-:S04]  /*0540*/  IMAD R7, R7, UR12, RZ ;  /* 0x0000000c07077c24 */ /* 0x000fc8000f8e02ff */
[----:B------:R-:W-:Y:S01]  /*0550*/  IMAD.HI.U32 R6, R5, R7, R4 ;  /* 0x0000000705067227 */ /* 0x000fe200078e0004 */
[----:B------:R-:W-:-:S04]  /*0560*/  SHF.L.U32 R5, R24, 0x2, RZ ;  /* 0x0000000218057819 */ /* 0x000fc800000006ff */
[----:B------:R-:W-:Y:S01]  /*0570*/  LOP3.LUT R10, R5, 0x3c, RZ, 0xc0, !PT ;  /* 0x0000003c050a7812 */ /* 0x000fe200078ec0ff */
[----:B------:R-:W-:-:S05]  /*0580*/  IMAD.HI.U32 R6, R6, R3, RZ ;  /* 0x0000000306067227 */ /* 0x000fca00078e00ff */
[----:B------:R-:W-:-:S05]  /*0590*/  IADD3 R4, PT, PT, -R6, RZ, RZ ;  /* 0x000000ff06047210 */ /* 0x000fca0007ffe1ff */
[----:B------:R-:W-:Y:S01]  /*05a0*/  IMAD R3, R4, UR12, R3 ;  /* 0x0000000c04037c24 */ /* 0x000fe2000f8e0203 */
[----:B------:R-:W-:-:S04]  /*05b0*/  SHF.R.U32.HI R4, RZ, 0x4, R24 ;  /* 0x00000004ff047819 */ /* 0x000fc80000011618 */
[----:B------:R-:W-:Y:S02]  /*05c0*/  ISETP.GE.U32.AND P0, PT, R3, UR12, PT ;  /* 0x0000000c03007c0c */ /* 0x000fe4000bf06070 */
[C---:B------:R-:W-:Y:S02]  /*05d0*/  LEA R9, R4.reuse, UR7, 0x6 ;  /* 0x0000000704097c11 */ /* 0x040fe4000f8e30ff */
[----:B------:R-:W-:Y:S02]  /*05e0*/  LEA R5, R4, UR4, 0x6 ;  /* 0x0000000404057c11 */ /* 0x000fe4000f8e30ff */
[----:B------:R-:W-:Y:S02]  /*05f0*/  IADD3 R9, PT, PT, R9, R10, RZ ;  /* 0x0000000a09097210 */ /* 0x000fe40007ffe0ff */
[----:B------:R-:W-:-:S05]  /*0600*/  IADD3 R10, PT, PT, R10, R5, RZ ;  /* 0x000000050a0a7210 */ /* 0x000fca0007ffe0ff */
[----:B------:R-:W-:Y:S01]  /*0610*/  @P0 IADD3 R3, PT, PT, R3, -UR12, RZ ;  /* 0x8000000c03030c10 */ /* 0x000fe2000fffe0ff */
[----:B------:R-:W-:-:S03]  /*0620*/  @P0 VIADD R6, R6, 0x1 ;  /* 0x0000000106060836 */ /* 0x000fc60000000000 */
[----:B------:R-:W-:Y:S02]  /*0630*/  ISETP.GE.U32.AND P1, PT, R3, UR12, PT ;  /* 0x0000000c03007c0c */ /* 0x000fe4000bf26070 */
[----:B------:R-:W-:-:S04]  /*0640*/  IADD3 R3, PT, PT, R24, UR12, RZ ;  /* 0x0000000c18037c10 */ /* 0x000fc8000fffe0ff */
[----:B------:R-:W-:Y:S02]  /*0650*/  SHF.L.U32 R4, R3, 0x2, RZ ;  /* 0x0000000203047819 */ /* 0x000fe400000006ff */
[----:B------:R-:W-:Y:S02]  /*0660*/  SHF.R.U32.HI R8, RZ, 0x4, R3 ;  /* 0x00000004ff087819 */ /* 0x000fe40000011603 */
[----:B------:R-:W-:Y:S02]  /*0670*/  LOP3.LUT R4, R4, 0x3c, RZ, 0xc0, !PT ;  /* 0x0000003c04047812 */ /* 0x000fe400078ec0ff */
[----:B------:R-:W-:Y:S02]  /*0680*/  LEA R11, R8, UR7, 0x6 ;  /* 0x00000007080b7c11 */ /* 0x000fe4000f8e30ff */
[----:B------:R-:W-:Y:S02]  /*0690*/  @P1 IADD3 R6, PT, PT, R6, 0x1, RZ ;  /* 0x0000000106061810 */ /* 0x000fe40007ffe0ff */
[----:B------:R-:W-:-:S02]  /*06a0*/  @!P2 LOP3.LUT R6, RZ, UR12, RZ, 0x33, !PT ;  /* 0x0000000cff06ac12 */ /* 0x000fc4000f8e33ff */
[----:B------:R-:W-:Y:S01]  /*06b0*/  LEA R7, R8, UR4, 0x6 ;  /* 0x0000000408077c11 */ /* 0x000fe2000f8e30ff */
[----:B------:R-:W-:Y:S01]  /*06c0*/  UMOV UR4, URZ ;  /* 0x000000ff00047c82 */ /* 0x000fe20008000000 */
[----:B------:R-:W-:Y:S01]  /*06d0*/  IADD3 R11, PT, PT, R11, R4, RZ ;  /* 0x000000040b0b7210 */ /* 0x000fe20007ffe0ff */
[----:B------:R-:W-:Y:S01]  /*06e0*/  IMAD.IADD R23, R23, 0x1, R6 ;  /* 0x0000000117177824 */ /* 0x000fe200078e0206 */
[----:B------:R-:W-:Y:S02]  /*06f0*/  IADD3 R12, PT, PT, R4, R7, RZ ;  /* 0x00000007040c7210 */ /* 0x000fe40007ffe0ff */
[----:B------:R-:W-:Y:S02]  /*0700*/  IADD3 R13, PT, PT, R3, UR12, RZ ;  /* 0x0000000c030d7c10 */ /* 0x000fe4000fffe0ff */
[----:B------:R-:W-:-:S07]  /*0710*/  LOP3.LUT R22, R23, 0x3, RZ, 0xc0, !PT ;  /* 0x0000000317167812 */ /* 0x000fce00078ec0ff */
.L_x_165:
[----:B------:R-:W-:Y:S01]  /*0720*/  ISETP.GT.U32.AND P0, PT, R0, 0xff, PT ;  /* 0x000000ff0000780c */ /* 0x000fe20003f04070 */
[----:B------:R-:W0:Y:S01]  /*0730*/  LDCU UR14, c[0x0][0x3b0] ;  /* 0x00007600ff0e77ac */ /* 0x000e220008000800 */
[----:B------:R-:W-:Y:S01]  /*0740*/  BSSY.RECONVERGENT B0, `(.L_x_121) ;  /* 0x0000243000007945 */ /* 0x000fe20003800200 */
[----:B------:R-:W1:Y:S10]  /*0750*/  LDCU UR15, c[0x0][0x3a8] ;  /* 0x00007500ff0f77ac */ /* 0x000e740008000800 */
[----:B--234-:R-:W-:Y:S05]  /*0760*/  @P0 BRA `(.L_x_122) ;  /* 0x0000002400000947 */ /* 0x01cfea0003800000 */
[----:B------:R-:W-:Y:S01]  /*0770*/  ISETP.NE.AND P1, PT, R22, 0x3, PT ;  /* 0x000000031600780c */ /* 0x000fe20003f25270 */
[----:B------:R-:W-:Y:S01]  /*0780*/  BSSY.RECONVERGENT B1, `(.L_x_123) ;  /* 0x0000037000017945 */ /* 0x000fe20003800200 */
[----:B------:R-:W-:-:S11]  /*0790*/  IMAD.MOV.U32 R19, RZ, RZ, R0 ;  /* 0x000000ffff137224 */ /* 0x000fd600078e0000 */
[----:B------:R-:W-:Y:S05]  /*07a0*/  @!P1 BRA `(.L_x_124) ;  /* 0x0000000000d09947 */ /* 0x000fea0003800000 */
[----:B------:R-:W2:Y:S01]  /*07b0*/  LDC R6, c[0x0][0x3b0] ;  /* 0x0000ec00ff067b82 */ /* 0x000ea20000000800 */
[----:B------:R-:W-:Y:S01]  /*07c0*/  IADD3 R19, PT, PT, R43, UR4, RZ ;  /* 0x000000042b137c10 */ /* 0x000fe2000fffe0ff */
[----:B------:R-:W-:Y:S01]  /*07d0*/  BSSY.RECONVERGENT B2, `(.L_x_125) ;  /* 0x000000c000027945 */ /* 0x000fe20003800200 */
[----:B------:R-:W-:Y:S01]  /*07e0*/  IADD3 R16, PT, PT, R21, UR5, RZ ;  /* 0x0000000515107c10 */ /* 0x000fe2000fffe0ff */
[----:B------:R-:W-:-:S04]  /*07f0*/  HFMA2 R17, -RZ, RZ, 0, 0 ;  /* 0x00000000ff117431 */ /* 0x000fc800000001ff */
[----:B------:R-:W3:Y:S01]  /*0800*/  LDC R7, c[0x0][0x3a8] ;  /* 0x0000ea00ff077b82 */ /* 0x000ee20000000800 */
[----:B--2---:R-:W-:-:S04]  /*0810*/  ISETP.GE.AND P0, PT, R19, R6, PT ;  /* 0x000000061300720c */ /* 0x004fc80003f06270 */
[----:B---3--:R-:W-:-:S13]  /*0820*/  ISETP.GE.OR P0, PT, R16, R7, P0 ;  /* 0x000000071000720c */ /* 0x008fda0000706670 */
[----:B------:R-:W-:Y:S05]  /*0830*/  @P0 BRA `(.L_x_126) ;  /* 0x0000000000140947 */ /* 0x000fea0003800000 */
[----:B------:R-:W2:Y:S01]  /*0840*/  LDC.64 R4, c[0x0][0x388] ;  /* 0x0000e200ff047b82 */ /* 0x000ea20000000a00 */
[----:B------:R-:W-:-:S04]  /*0850*/  IMAD R17, R16, R6, R19 ;  /* 0x0000000610117224 */ /* 0x000fc800078e0213 */
[----:B--2---:R-:W-:-:S06]  /*0860*/  IMAD.WIDE.U32 R4, R17, 0x2, R4 ;  /* 0x0000000211047825 */ /* 0x004fcc00078e0004 */
[----:B------:R-:W2:Y:S02]  /*0870*/  LDG.E.U16.CONSTANT R4, desc[UR10][R4.64] ;  /* 0x0000000a04047981 */ /* 0x000ea4000c1e9500 */
[----:B--2---:R-:W-:-:S07]  /*0880*/  SHF.L.U32 R17, R4, 0x10, RZ ;  /* 0x0000001004117819 */ /* 0x004fce00000006ff */
.L_x_126:
[----:B01----:R-:W-:Y:S05]  /*0890*/  BSYNC.RECONVERGENT B2 ;  /* 0x0000000000027941 */ /* 0x003fea0003800200 */
.L_x_125:
[----:B------:R2:W-:Y:S01]  /*08a0*/  STS [R20], R17 ;  /* 0x0000001114007388 */ /* 0x0005e20000000800 */
[----:B------:R-:W-:Y:S02]  /*08b0*/  ISETP.NE.AND P0, PT, R22, RZ, PT ;  /* 0x000000ff1600720c */ /* 0x000fe40003f05270 */
[----:B------:R-:W-:-:S11]  /*08c0*/  MOV R19, R24 ;  /* 0x0000001800137202 */ /* 0x000fd60000000f00 */
[----:B--2---:R-:W-:Y:S05]  /*08d0*/  @!P0 BRA `(.L_x_124) ;  /* 0x0000000000848947 */ /* 0x004fea0003800000 */
[----:B------:R-:W-:Y:S01]  /*08e0*/  VIADD R17, R15, UR4 ;  /* 0x000000040f117c36 */ /* 0x000fe20008000000 */
[----:B------:R-:W-:Y:S01]  /*08f0*/  SHF.R.U32.HI R4, RZ, 0x4, R24 ;  /* 0x00000004ff047819 */ /* 0x000fe20000011618 */
[----:B------:R-:W-:Y:S01]  /*0900*/  BSSY.RECONVERGENT B2, `(.L_x_127) ;  /* 0x000000b000027945 */ /* 0x000fe20003800200 */
[----:B------:R-:W-:Y:S02]  /*0910*/  HFMA2 R16, -RZ, RZ, 0, 0 ;  /* 0x00000000ff107431 */ /* 0x000fe400000001ff */
        /* <DEDUP_REMOVED lines=9> */
.L_x_128:
[----:B------:R-:W-:Y:S05]  /*09b0*/  BSYNC.RECONVERGENT B2 ;  /* 0x0000000000027941 */ /* 0x000fea0003800200 */
.L_x_127:
[----:B------:R2:W-:Y:S01]  /*09c0*/  STS [R9], R16 ;  /* 0x0000001009007388 */ /* 0x0005e20000000800 */
[----:B------:R-:W-:Y:S02]  /*09d0*/  ISETP.NE.AND P0, PT, R22, 0x1, PT ;  /* 0x000000011600780c */ /* 0x000fe40003f05270 */
[----:B------:R-:W-:-:S11]  /*09e0*/  MOV R19, R3 ;  /* 0x0000000300137202 */ /* 0x000fd60000000f00 */
[----:B--2---:R-:W-:Y:S05]  /*09f0*/  @!P0 BRA `(.L_x_124) ;  /* 0x00000000003c8947 */ /* 0x004fea0003800000 */
[----:B------:R-:W-:Y:S01]  /*0a00*/  LOP3.LUT R17, R3, 0xf, RZ, 0xc0, !PT ;  /* 0x0000000f03117812 */ /* 0x000fe200078ec0ff */
[----:B------:R-:W-:-:S03]  /*0a10*/  VIADD R16, R8, UR5 ;  /* 0x0000000508107c36 */ /* 0x000fc60008000000 */
[----:B------:R-:W-:-:S04]  /*0a20*/  IADD3 R17, PT, PT, R17, UR4, RZ ;  /* 0x0000000411117c10 */ /* 0x000fc8000fffe0ff */
[----:B------:R-:W-:-:S04]  /*0a30*/  ISETP.GE.AND P0, PT, R17, R6, PT ;  /* 0x000000061100720c */ /* 0x000fc80003f06270 */
[----:B------:R-:W-:-:S13]  /*0a40*/  ISETP.LT.AND P0, PT, R16, R7, !P0 ;  /* 0x000000071000720c */ /* 0x000fda0004701270 */
[----:B------:R2:W-:Y:S01]  /*0a50*/  @!P0 STS [R11], RZ ;  /* 0x000000ff0b008388 */ /* 0x0005e20000000800 */
[----:B------:R-:W-:Y:S01]  /*0a60*/  @!P0 MOV R19, R13 ;  /* 0x0000000d00138202 */ /* 0x000fe20000000f00 */
[----:B------:R-:W-:Y:S06]  /*0a70*/  @!P0 BRA `(.L_x_124) ;  /* 0x00000000001c8947 */ /* 0x000fec0003800000 */
[----:B------:R-:W0:Y:S01]  /*0a80*/  LDC.64 R4, c[0x0][0x388] ;  /* 0x0000e200ff047b82 */ /* 0x000e220000000a00 */
[----:B------:R-:W-:-:S04]  /*0a90*/  IMAD R7, R16, R6, R17 ;  /* 0x0000000610077224 */ /* 0x000fc800078e0211 */
[----:B0-----:R-:W-:-:S06]  /*0aa0*/  IMAD.WIDE.U32 R4, R7, 0x2, R4 ;  /* 0x0000000207047825 */ /* 0x001fcc00078e0004 */
[----:B------:R-:W3:Y:S01]  /*0ab0*/  LDG.E.U16.CONSTANT R4, desc[UR10][R4.64] ;  /* 0x0000000a04047981 */ /* 0x000ee2000c1e9500 */
[----:B------:R-:W-:Y:S02]  /*0ac0*/  MOV R19, R13 ;  /* 0x0000000d00137202 */ /* 0x000fe40000000f00 */
[----:B---3--:R-:W-:-:S05]  /*0ad0*/  SHF.L.U32 R6, R4, 0x10, RZ ;  /* 0x0000001004067819 */ /* 0x008fca00000006ff */
[----:B------:R3:W-:Y:S02]  /*0ae0*/  STS [R11], R6 ;  /* 0x000000060b007388 */ /* 0x0007e40000000800 */
.L_x_124:
[----:B01----:R-:W-:Y:S05]  /*0af0*/  BSYNC.RECONVERGENT B1 ;  /* 0x0000000000017941 */ /* 0x003fea0003800200 */
.L_x_123:
        /* <DEDUP_REMOVED lines=8> */
.L_x_131:
[----:B------:R-:W-:Y:S02]  /*0b80*/  LOP3.LUT R48, R19, 0xf, RZ, 0xc0, !PT ;  /* 0x0000000f13307812 */ /* 0x000fe400078ec0ff */
[----:B------:R-:W-:Y:S02]  /*0b90*/  SHF.R.U32.HI R45, RZ, 0x4, R19 ;  /* 0x00000004ff2d7819 */ /* 0x000fe40000011613 */
[----:B---3--:R-:W-:Y:S02]  /*0ba0*/  IADD3 R6, PT, PT, R48, UR4, RZ ;  /* 0x0000000430067c10 */ /* 0x008fe4000fffe0ff */
[----:B------:R-:W-:Y:S02]  /*0bb0*/  IADD3 R7, PT, PT, R45, UR5, RZ ;  /* 0x000000052d077c10 */ /* 0x000fe4000fffe0ff */
[----:B------:R-:W-:Y:S02]  /*0bc0*/  ISETP.GE.AND P0, PT, R6, UR14, PT ;  /* 0x0000000e06007c0c */ /* 0x000fe4000bf06270 */
[----:B------:R-:W-:-:S02]  /*0bd0*/  LOP3.LUT R47, R17, 0xf, RZ, 0xc0, !PT ;  /* 0x0000000f112f7812 */ /* 0x000fc400078ec0ff */
[----:B------:R-:W-:Y:S02]  /*0be0*/  ISETP.GE.OR P0, PT, R7, UR15, P0 ;  /* 0x0000000f07007c0c */ /* 0x000fe40008706670 */
[----:B------:R-:W-:Y:S02]  /*0bf0*/  IADD3 R46, PT, PT, R47, UR4, RZ ;  /* 0x000000042f2e7c10 */ /* 0x000fe4000fffe0ff */
[----:B------:R-:W-:Y:S02]  /*0c00*/  SHF.R.U32.HI R49, RZ, 0x4, R17 ;  /* 0x00000004ff317819 */ /* 0x000fe40000011611 */
[----:B------:R-:W-:Y:S02]  /*0c10*/  ISETP.GE.AND P3, PT, R46, UR14, PT ;  /* 0x0000000e2e007c0c */ /* 0x000fe4000bf66270 */
[----:B------:R-:W-:-:S04]  /*0c20*/  IADD3 R51, PT, PT, R49, UR5, RZ ;  /* 0x0000000531337c10 */ /* 0x000fc8000fffe0ff */
[----:B------:R-:W-:Y:S01]  /*0c30*/  ISETP.LT.AND P3, PT, R51, UR15, !P3 ;  /* 0x0000000f33007c0c */ /* 0x000fe2000df61270 */
[----:B------:R-:W0:Y:S01]  /*0c40*/  @!P0 LDC.64 R4, c[0x0][0x388] ;  /* 0x0000e200ff048b82 */ /* 0x000e220000000a00 */
[----:B------:R-:W-:-:S04]  /*0c50*/  @!P0 IMAD R7, R7, UR14, R6 ;  /* 0x0000000e07078c24 */ /* 0x000fc8000f8e0206 */
[----:B0-----:R-:W-:-:S07]  /*0c60*/  @!P0 IMAD.WIDE.U32 R6, R7, 0x2, R4 ;  /* 0x0000000207068825 */ /* 0x001fce00078e0004 */
[----:B------:R-:W0:Y:S01]  /*0c70*/  @P3 LDC.64 R4, c[0x0][0x388] ;  /* 0x0000e200ff043b82 */ /* 0x000e220000000a00 */
[----:B------:R-:W3:Y:S01]  /*0c80*/  @!P0 LDG.E.U16.CONSTANT R6, desc[UR10][R6.64] ;  /* 0x0000000a06068981 */ /* 0x000ee2000c1e9500 */
[----:B------:R-:W-:-:S04]  /*0c90*/  @P3 IMAD R51, R51, UR14, R46 ;  /* 0x0000000e33333c24 */ /* 0x000fc8000f8e022e */
[----:B0-----:R-:W-:-:S06]  /*0ca0*/  @P3 IMAD.WIDE.U32 R4, R51, 0x2, R4 ;  /* 0x0000000233043825 */ /* 0x001fcc00078e0004 */
[----:B------:R0:W4:Y:S01]  /*0cb0*/  @P3 LDG.E.U16.CONSTANT R4, desc[UR10][R4.64] ;  /* 0x0000000a04043981 */ /* 0x000122000c1e9500 */
[----:B------:R-:W1:Y:S01]  /*0cc0*/  S2UR UR8, SR_CgaCtaId ;  /* 0x00000000000879c3 */ /* 0x000e620000008800 */
[----:B------:R-:W-:Y:S02]  /*0cd0*/  UMOV UR7, 0x400 ;  /* 0x0000040000077882 */ /* 0x000fe40000000000 */
[----:B-1----:R-:W-:-:S06]  /*0ce0*/  ULEA UR7, UR8, UR7, 0x18 ;  /* 0x0000000708077291 */ /* 0x002fcc000f8ec0ff */
[----:B------:R-:W-:-:S05]  /*0cf0*/  @!P0 IMAD.U32 R46, RZ, RZ, UR7 ;  /* 0x00000007ff2e8e24 */ /* 0x000fca000f8e00ff */
[C---:B------:R-:W-:Y:S02]  /*0d00*/  @!P0 LEA R51, R45.reuse, R46, 0x6 ;  /* 0x0000002e2d338211 */ /* 0x040fe400078e30ff */
[----:B------:R-:W-:Y:S02]  /*0d10*/  @P0 MOV R46, UR7 ;  /* 0x00000007002e0c02 */ /* 0x000fe40008000f00 */
[----:B------:R-:W-:Y:S02]  /*0d20*/  @!P0 LEA R50, R48, R51, 0x2 ;  /* 0x0000003330328211 */ /* 0x000fe400078e10ff */
[-C--:B------:R-:W-:Y:S02]  /*0d30*/  @P0 LEA R51, R45, R46.reuse, 0x6 ;  /* 0x0000002e2d330211 */ /* 0x080fe400078e30ff */
[----:B------:R-:W-:Y:S02]  /*0d40*/  LOP3.LUT R45, R16, 0xf, RZ, 0xc0, !PT ;  /* 0x0000000f102d7812 */ /* 0x000fe400078ec0ff */
[----:B------:R-:W-:Y:S01]  /*0d50*/  @!P3 LEA R52, R49, R46, 0x6 ;  /* 0x0000002e3134b211 */ /* 0x000fe200078e30ff */
[----:B------:R-:W-:Y:S01]  /*0d60*/  @P0 IMAD R48, R48, 0x4, R51 ;  /* 0x0000000430300824 */ /* 0x000fe200078e0233 */
[----:B0-----:R-:W-:-:S02]  /*0d70*/  IADD3 R5, PT, PT, R45, UR4, RZ ;  /* 0x000000042d057c10 */ /* 0x001fc4000fffe0ff */
[----:B------:R-:W-:Y:S02]  /*0d80*/  SHF.R.U32.HI R51, RZ, 0x4, R16 ;  /* 0x00000004ff337819 */ /* 0x000fe40000011610 */
[----:B------:R-:W-:Y:S02]  /*0d90*/  ISETP.GE.AND P4, PT, R5, UR14, PT ;  /* 0x0000000e05007c0c */ /* 0x000fe4000bf86270 */
[----:B------:R-:W-:Y:S02]  /*0da0*/  @!P3 LEA R52, R47, R52, 0x2 ;  /* 0x000000342f34b211 */ /* 0x000fe400078e10ff */
[----:B---3--:R-:W-:Y:S02]  /*0db0*/  @!P0 SHF.L.U32 R7, R6, 0x10, RZ ;  /* 0x0000001006078819 */ /* 0x008fe400000006ff */
[----:B------:R-:W-:-:S03]  /*0dc0*/  IADD3 R6, PT, PT, R51, UR5, RZ ;  /* 0x0000000533067c10 */ /* 0x000fc6000fffe0ff */
[----:B------:R0:W-:Y:S01]  /*0dd0*/  @!P0 STS [R50], R7 ;  /* 0x0000000732008388 */ /* 0x0001e20000000800 */
[----:B------:R-:W-:-:S03]  /*0de0*/  ISETP.LT.AND P4, PT, R6, UR15, !P4 ;  /* 0x0000000f06007c0c */ /* 0x000fc6000e781270 */
[----:B------:R-:W-:Y:S04]  /*0df0*/  @P0 STS [R48], RZ ;  /* 0x000000ff30000388 */ /* 0x000fe80000000800 */
[----:B------:R-:W-:Y:S01]  /*0e00*/  @!P3 STS [R52], RZ ;  /* 0x000000ff3400b388 */ /* 0x000fe20000000800 */
[----:B0-----:R-:W-:Y:S02]  /*0e10*/  @P3 LEA R50, R49, R46, 0x6 ;  /* 0x0000002e31323211 */ /* 0x001fe400078e30ff */
[----:B------:R-:W-:-:S03]  /*0e20*/  SHF.R.U32.HI R49, RZ, 0x4, R18 ;  /* 0x00000004ff317819 */ /* 0x000fc60000011612 */
[----:B------:R-:W-:Y:S02]  /*0e30*/  @P4 IMAD R5, R6, UR14, R5 ;  /* 0x0000000e06054c24 */ /* 0x000fe4000f8e0205 */
[----:B------:R-:W-:Y:S01]  /*0e40*/  @P3 IMAD R47, R47, 0x4, R50 ;  /* 0x000000042f2f3824 */ /* 0x000fe200078e0232 */
[----:B------:R-:W0:Y:S01]  /*0e50*/  @P4 LDC.64 R6, c[0x0][0x388] ;  /* 0x0000e200ff064b82 */ /* 0x000e220000000a00 */
[----:B------:R-:W-:Y:S02]  /*0e60*/  IADD3 R53, PT, PT, R49, UR5, RZ ;  /* 0x0000000531357c10 */ /* 0x000fe4000fffe0ff */
[----:B----4-:R-:W-:-:S05]  /*0e70*/  @P3 SHF.L.U32 R4, R4, 0x10, RZ ;  /* 0x0000001004043819 */ /* 0x010fca00000006ff */
[----:B------:R1:W-:Y:S02]  /*0e80*/  @P3 STS [R47], R4 ;  /* 0x000000042f003388 */ /* 0x0003e40000000800 */
[----:B-1----:R-:W-:-:S04]  /*0e90*/  LOP3.LUT R47, R18, 0xf, RZ, 0xc0, !PT ;  /* 0x0000000f122f7812 */ /* 0x002fc800078ec0ff */
[----:B------:R-:W-:Y:S01]  /*0ea0*/  IADD3 R50, PT, PT, R47, UR4, RZ ;  /* 0x000000042f327c10 */ /* 0x000fe2000fffe0ff */
[----:B0-----:R-:W-:-:S03]  /*0eb0*/  @P4 IMAD.WIDE.U32 R6, R5, 0x2, R6 ;  /* 0x0000000205064825 */ /* 0x001fc600078e0006 */
[----:B------:R-:W-:-:S03]  /*0ec0*/  ISETP.GE.AND P0, PT, R50, UR14, PT ;  /* 0x0000000e32007c0c */ /* 0x000fc6000bf06270 */
[----:B------:R0:W3:Y:S01]  /*0ed0*/  @P4 LDG.E.U16.CONSTANT R6, desc[UR10][R6.64] ;  /* 0x0000000a06064981 */ /* 0x0000e2000c1e9500 */
[----:B------:R-:W-:-:S13]  /*0ee0*/  ISETP.LT.AND P0, PT, R53, UR15, !P0 ;  /* 0x0000000f35007c0c */ /* 0x000fda000c701270 */
[----:B------:R-:W1:Y:S01]  /*0ef0*/  @P0 LDC.64 R4, c[0x0][0x388] ;  /* 0x0000e200ff040b82 */ /* 0x000e620000000a00 */
[----:B------:R-:W-:-:S04]  /*0f00*/  @P0 IMAD R53, R53, UR14, R50 ;  /* 0x0000000e35350c24 */ /* 0x000fc8000f8e0232 */
[----:B-1----:R-:W-:-:S06]  /*0f10*/  @P0 IMAD.WIDE.U32 R4, R53, 0x2, R4 ;  /* 0x0000000235040825 */ /* 0x002fcc00078e0004 */
[----:B------:R1:W4:Y:S01]  /*0f20*/  @P0 LDG.E.U16.CONSTANT R4, desc[UR10][R4.64] ;  /* 0x0000000a04040981 */ /* 0x000322000c1e9500 */
[CC--:B------:R-:W-:Y:S02]  /*0f30*/  @!P4 LEA R48, R51.reuse, R46.reuse, 0x6 ;  /* 0x0000002e3330c211 */ /* 0x0c0fe400078e30ff */
[----:B------:R-:W-:Y:S01]  /*0f40*/  @P4 LEA R52, R51, R46, 0x6 ;  /* 0x0000002e33344211 */ /* 0x000fe200078e30ff */
[----:B------:R-:W-:Y:S01]  /*0f50*/  @!P0 IMAD R50, R49, 0x40, R46 ;  /* 0x0000004031328824 */ /* 0x000fe200078e022e */
[C---:B------:R-:W-:Y:S02]  /*0f60*/  @!P4 LEA R48, R45.reuse, R48, 0x2 ;  /* 0x000000302d30c211 */ /* 0x040fe400078e10ff */
[----:B------:R-:W-:Y:S02]  /*0f70*/  @P4 LEA R52, R45, R52, 0x2 ;  /* 0x000000342d344211 */ /* 0x000fe400078e10ff */
[----:B------:R-:W-:Y:S02]  /*0f80*/  @P0 LEA R46, R49, R46, 0x6 ;  /* 0x0000002e312e0211 */ /* 0x000fe400078e30ff */
[----:B------:R-:W-:-:S03]  /*0f90*/  @!P0 LEA R50, R47, R50, 0x2 ;  /* 0x000000322f328211 */ /* 0x000fc600078e10ff */
[----:B------:R-:W-:Y:S01]  /*0fa0*/  @P0 IMAD R47, R47, 0x4, R46 ;  /* 0x000000042f2f0824 */ /* 0x000fe200078e022e */
[----:B------:R-:W-:Y:S01]  /*0fb0*/  MOV R46, UR12 ;  /* 0x0000000c002e7c02 */ /* 0x000fe20008000f00 */
[----:B------:R2:W-:Y:S01]  /*0fc0*/  @!P4 STS [R48], RZ ;  /* 0x000000ff3000c388 */ /* 0x0005e20000000800 */
[----:B0-----:R-:W-:Y:S02]  /*0fd0*/  MOV R7, UR12 ;  /* 0x0000000c00077c02 */ /* 0x001fe40008000f00 */
[----:B-1----:R-:W-:-:S03]  /*0fe0*/  MOV R5, UR12 ;  /* 0x0000000c00057c02 */ /* 0x002fc60008000f00 */
[----:B------:R-:W-:Y:S01]  /*0ff0*/  IMAD R18, R7, 0x4, R18 ;  /* 0x0000000407127824 */ /* 0x000fe200078e0212 */
[----:B------:R-:W-:Y:S02]  /*1000*/  LEA R16, R5, R16, 0x2 ;  /* 0x0000001005107211 */ /* 0x000fe400078e10ff */
[----:B---3--:R-:W-:-:S05]  /*1010*/  @P4 SHF.L.U32 R45, R6, 0x10, RZ ;  /* 0x00000010062d4819 */ /* 0x008fca00000006ff */
[----:B------:R2:W-:Y:S04]  /*1020*/  @P4 STS [R52], R45 ;  /* 0x0000002d34004388 */ /* 0x0005e80000000800 */
[----:B------:R2:W-:Y:S01]  /*1030*/  @!P0 STS [R50], RZ ;  /* 0x000000ff32008388 */ /* 0x0005e20000000800 */
[----:B----4-:R-:W-:Y:S02]  /*1040*/  @P0 SHF.L.U32 R6, R4, 0x10, RZ ;  /* 0x0000001004060819 */ /* 0x010fe400000006ff */
[----:B------:R-:W-:-:S04]  /*1050*/  MOV R4, UR12 ;  /* 0x0000000c00047c02 */ /* 0x000fc80008000f00 */
[----:B------:R-:W-:Y:S01]  /*1060*/  IADD3 R19, PT, PT, R4, UR12, R19 ;  /* 0x0000000c04137c10 */ /* 0x000fe2000fffe013 */
[----:B------:R2:W-:Y:S03]  /*1070*/  @P0 STS [R47], R6 ;  /* 0x000000062f000388 */ /* 0x0005e60000000800 */
[----:B------:R-:W-:-:S04]  /*1080*/  IADD3 R19, PT, PT, R46, UR12, R19 ;  /* 0x0000000c2e137c10 */ /* 0x000fc8000fffe013 */
[----:B------:R-:W-:Y:S02]  /*1090*/  ISETP.GE.U32.AND P0, PT, R19, 0x100, PT ;  /* 0x000001001300780c */ /* 0x000fe40003f06070 */
[----:B------:R-:W-:-:S11]  /*10a0*/  LEA R17, R4, R17, 0x2 ;  /* 0x0000001104117211 */ /* 0x000fd600078e10ff */
[----:B--2---:R-:W-:Y:S05]  /*10b0*/  @!P0 BRA `(.L_x_131) ;  /* 0xfffffff800b08947 */ /* 0x004fea000383ffff */
.L_x_130:
[----:B------:R-:W-:Y:S05]  /*10c0*/  BSYNC.RECONVERGENT B1 ;  /* 0x0000000000017941 */ /* 0x000fea0003800200 */
.L_x_129:
[----:B------:R-:W-:Y:S01]  /*10d0*/  BSSY.RECONVERGENT B1, `(.L_x_132) ;  /* 0x00000ab000017945 */ /* 0x000fe20003800200 */
[----:B------:R-:W-:-:S03]  /*10e0*/  MOV R18, R0 ;  /* 0x0000000000127202 */ /* 0x000fc60000000f00 */
[----:B------:R-:W-:Y:S05]  /*10f0*/  @!P1 BRA `(.L_x_133) ;  /* 0x0000000800a09947 */ /* 0x000fea0003800000 */
[----:B------:R-:W0:Y:S01]  /*1100*/  LDC R16, c[0x0][0x3ac] ;  /* 0x0000eb00ff107b82 */ /* 0x000e220000000800 */
[C---:B------:R-:W-:Y:S01]  /*1110*/  IADD3 R18, PT, PT, R21.reuse, UR4, RZ ;  /* 0x0000000415127c10 */ /* 0x040fe2000fffe0ff */
[----:B------:R-:W-:Y:S01]  /*1120*/  BSSY.RECONVERGENT B2, `(.L_x_134) ;  /* 0x0000033000027945 */ /* 0x000fe20003800200 */
[----:B---3--:R-:W-:Y:S01]  /*1130*/  HFMA2 R6, -RZ, RZ, 0, 0 ;  /* 0x00000000ff067431 */ /* 0x008fe200000001ff */
[----:B------:R-:W-:-:S04]  /*1140*/  LEA R19, R21, R26, 0x6 ;  /* 0x0000001a15137211 */ /* 0x000fc800078e30ff */
[----:B------:R-:W1:Y:S01]  /*1150*/  LDC R17, c[0x0][0x3b0] ;  /* 0x0000ec00ff117b82 */ /* 0x000e620000000800 */
[----:B0-----:R-:W-:-:S04]  /*1160*/  ISETP.GE.AND P0, PT, R25, R16, PT ;  /* 0x000000101900720c */ /* 0x001fc80003f06270 */
[----:B-1----:R-:W-:-:S13]  /*1170*/  ISETP.GE.OR P0, PT, R18, R17, P0 ;  /* 0x000000111200720c */ /* 0x002fda0000706670 */
[----:B------:R-:W-:Y:S05]  /*1180*/  @P0 BRA `(.L_x_135) ;  /* 0x0000000000b00947 */ /* 0x000fea0003800000 */
[----:B------:R-:W-:Y:S02]  /*1190*/  IABS R6, R44 ;  /* 0x0000002c00067213 */ /* 0x000fe40000000000 */
[----:B------:R-:W-:Y:S02]  /*11a0*/  IABS R46, R18 ;  /* 0x00000012002e7213 */ /* 0x000fe40000000000 */
[----:B------:R-:W0:Y:S01]  /*11b0*/  I2F.RP R7, R6 ;  /* 0x0000000600077306 */ /* 0x000e220000209400 */
[----:B------:R-:W-:-:S07]  /*11c0*/  IABS R47, R44 ;  /* 0x0000002c002f7213 */ /* 0x000fce0000000000 */
[----:B0-----:R-:W0:Y:S02]  /*11d0*/  MUFU.RCP R7, R7 ;  /* 0x0000000700077308 */ /* 0x001e240000001000 */
[----:B0-----:R-:W-:Y:S02]  /*11e0*/  IADD3 R4, PT, PT, R7, 0xffffffe, RZ ;  /* 0x0ffffffe07047810 */ /* 0x001fe40007ffe0ff */
[----:B------:R-:W-:-:S04]  /*11f0*/  IADD3 R7, PT, PT, RZ, -R47, RZ ;  /* 0x8000002fff077210 */ /* 0x000fc80007ffe0ff */
[----:B------:R0:W1:Y:S02]  /*1200*/  F2I.FTZ.U32.TRUNC.NTZ R5, R4 ;  /* 0x0000000400057305 */ /* 0x000064000021f000 */
[----:B0-----:R-:W-:Y:S01]  /*1210*/  MOV R4, RZ ;  /* 0x000000ff00047202 */ /* 0x001fe20000000f00 */
[----:B-1----:R-:W-:-:S04]  /*1220*/  IMAD.MOV R45, RZ, RZ, -R5 ;  /* 0x000000ffff2d7224 */ /* 0x002fc800078e0a05 */
[----:B------:R-:W-:-:S04]  /*1230*/  IMAD R45, R45, R6, RZ ;  /* 0x000000062d2d7224 */ /* 0x000fc800078e02ff */
[----:B------:R-:W-:Y:S01]  /*1240*/  IMAD.HI.U32 R5, R5, R45, R4 ;  /* 0x0000002d05057227 */ /* 0x000fe200078e0004 */
[----:B------:R-:W-:Y:S02]  /*1250*/  LOP3.LUT R4, R18, R44, RZ, 0x3c, !PT ;  /* 0x0000002c12047212 */ /* 0x000fe400078e3cff */
[----:B------:R-:W-:Y:S02]  /*1260*/  SHF.R.U32.HI R18, RZ, 0x2, R18 ;  /* 0x00000002ff127819 */ /* 0x000fe40000011612 */
[----:B------:R-:W-:Y:S01]  /*1270*/  ISETP.GE.AND P3, PT, R4, RZ, PT ;  /* 0x000000ff0400720c */ /* 0x000fe20003f66270 */
[----:B------:R-:W-:-:S04]  /*1280*/  IMAD.HI.U32 R5, R5, R46, RZ ;  /* 0x0000002e05057227 */ /* 0x000fc800078e00ff */
[----:B------:R-:W-:Y:S02]  /*1290*/  IMAD R7, R5, R7, R46 ;  /* 0x0000000705077224 */ /* 0x000fe400078e022e */
[----:B------:R-:W-:-:S03]  /*12a0*/  IMAD R45, R18, R16, R25 ;  /* 0x00000010122d7224 */ /* 0x000fc600078e0219 */
[----:B------:R-:W-:-:S13]  /*12b0*/  ISETP.GT.U32.AND P1, PT, R6, R7, PT ;  /* 0x000000070600720c */ /* 0x000fda0003f24070 */
[-C--:B------:R-:W-:Y:S02]  /*12c0*/  @!P1 IADD3 R7, PT, PT, R7, -R6.reuse, RZ ;  /* 0x8000000607079210 */ /* 0x080fe40007ffe0ff */
[----:B------:R-:W-:Y:S02]  /*12d0*/  @!P1 IADD3 R5, PT, PT, R5, 0x1, RZ ;  /* 0x0000000105059810 */ /* 0x000fe40007ffe0ff */
[----:B------:R-:W-:Y:S02]  /*12e0*/  ISETP.GE.U32.AND P0, PT, R7, R6, PT ;  /* 0x000000060700720c */ /* 0x000fe40003f06070 */
[----:B------:R-:W0:Y:S01]  /*12f0*/  LDC.64 R6, c[0x0][0x390] ;  /* 0x0000e400ff067b82 */ /* 0x000e220000000a00 */
[----:B------:R-:W-:-:S10]  /*1300*/  ISETP.NE.AND P1, PT, R44, RZ, PT ;  /* 0x000000ff2c00720c */ /* 0x000fd40003f25270 */
        /* <DEDUP_REMOVED lines=17> */
[----:B------:R-:W-:Y:S02]  /*1420*/  I2FP.F32.S32 R45, R18 ;  /* 0x00000012002d7245 */ /* 0x000fe40000201400 */
[----:B----4-:R-:W-:-:S05]  /*1430*/  SHF.L.U32 R18, R4, 0x10, RZ ;  /* 0x0000001004127819 */ /* 0x010fca00000006ff */
[----:B------:R-:W-:-:S07]  /*1440*/  FMUL R6, R18, R45 ;  /* 0x0000002d12067220 */ /* 0x000fce0000400000 */
.L_x_135:
[----:B------:R-:W-:Y:S05]  /*1450*/  BSYNC.RECONVERGENT B2 ;  /* 0x0000000000027941 */ /* 0x000fea0003800200 */
.L_x_134:
[----:B------:R0:W-:Y:S01]  /*1460*/  STS [R19], R6 ;  /* 0x0000000613007388 */ /* 0x0001e20000000800 */
[----:B------:R-:W-:Y:S02]  /*1470*/  ISETP.NE.AND P0, PT, R22, RZ, PT ;  /* 0x000000ff1600720c */ /* 0x000fe40003f05270 */
[----:B------:R-:W-:-:S11]  /*1480*/  MOV R18, R24 ;  /* 0x0000001800127202 */ /* 0x000fd60000000f00 */
[----:B0-----:R-:W-:Y:S05]  /*1490*/  @!P0 BRA `(.L_x_133) ;  /* 0x0000000400b88947 */ /* 0x001fea0003800000 */
[----:B------:R-:W-:Y:S01]  /*14a0*/  SHF.R.U32.HI R18, RZ, 0x4, R24 ;  /* 0x00000004ff127819 */ /* 0x000fe20000011618 */
[----:B------:R-:W-:Y:S01]  /*14b0*/  BSSY.RECONVERGENT B2, `(.L_x_136) ;  /* 0x0000032000027945 */ /* 0x000fe20003800200 */
[----:B------:R-:W-:Y:S01]  /*14c0*/  ISETP.GE.AND P0, PT, R14, R16, PT ;  /* 0x000000100e00720c */ /* 0x000fe20003f06270 */
[----:B------:R-:W-:Y:S01]  /*14d0*/  HFMA2 R7, -RZ, RZ, 0, 0 ;  /* 0x00000000ff077431 */ /* 0x000fe200000001ff */
[----:B------:R-:W-:-:S04]  /*14e0*/  IADD3 R18, PT, PT, R18, UR4, RZ ;  /* 0x0000000412127c10 */ /* 0x000fc8000fffe0ff */
[----:B------:R-:W-:-:S13]  /*14f0*/  ISETP.GE.OR P0, PT, R18, R17, P0 ;  /* 0x000000111200720c */ /* 0x000fda0000706670 */
[----:B------:R-:W-:Y:S05]  /*1500*/  @P0 BRA `(.L_x_137) ;  /* 0x0000000000b00947 */ /* 0x000fea0003800000 */
[----:B------:R-:W-:Y:S02]  /*1510*/  IABS R6, R44 ;  /* 0x0000002c00067213 */ /* 0x000fe40000000000 */
[----:B------:R-:W-:Y:S02]  /*1520*/  IABS R7, R18 ;  /* 0x0000001200077213 */ /* 0x000fe40000000000 */
[----:B------:R-:W0:Y:S01]  /*1530*/  I2F.RP R19, R6 ;  /* 0x0000000600137306 */ /* 0x000e220000209400 */
[----:B------:R-:W-:-:S07]  /*1540*/  IABS R47, R44 ;  /* 0x0000002c002f7213 */ /* 0x000fce0000000000 */
[----:B0-----:R-:W0:Y:S02]  /*1550*/  MUFU.RCP R19, R19 ;  /* 0x0000001300137308 */ /* 0x001e240000001000 */
[----:B0-----:R-:W-:Y:S02]  /*1560*/  IADD3 R4, PT, PT, R19, 0xffffffe, RZ ;  /* 0x0ffffffe13047810 */ /* 0x001fe40007ffe0ff */
[----:B------:R-:W-:-:S04]  /*1570*/  SHF.R.U32.HI R19, RZ, 0x2, R18 ;  /* 0x00000002ff137819 */ /* 0x000fc80000011612 */
[----:B------:R0:W1:Y:S01]  /*1580*/  F2I.FTZ.U32.TRUNC.NTZ R5, R4 ;  /* 0x0000000400057305 */ /* 0x000062000021f000 */
[----:B------:R-:W-:Y:S01]  /*1590*/  IMAD R19, R19, R16, R14 ;  /* 0x0000001013137224 */ /* 0x000fe200078e020e */
        /* <DEDUP_REMOVED lines=35> */
.L_x_137:
[----:B------:R-:W-:Y:S05]  /*17d0*/  BSYNC.RECONVERGENT B2 ;  /* 0x0000000000027941 */ /* 0x000fea0003800200 */
.L_x_136:
[----:B------:R0:W-:Y:S01]  /*17e0*/  STS [R10], R7 ;  /* 0x000000070a007388 */ /* 0x0001e20000000800 */
[----:B------:R-:W-:Y:S02]  /*17f0*/  ISETP.NE.AND P0, PT, R22, 0x1, PT ;  /* 0x000000011600780c */ /* 0x000fe40003f05270 */
[----:B------:R-:W-:-:S11]  /*1800*/  MOV R18, R3 ;  /* 0x0000000300127202 */ /* 0x000fd60000000f00 */
[----:B0-----:R-:W-:Y:S05]  /*1810*/  @!P0 BRA `(.L_x_133) ;  /* 0x0000000000d88947 */ /* 0x001fea0003800000 */
[----:B------:R-:W-:Y:S02]  /*1820*/  LOP3.LUT R19, R3, 0xf, RZ, 0xc0, !PT ;  /* 0x0000000f03137812 */ /* 0x000fe400078ec0ff */
[----:B------:R-:W-:Y:S02]  /*1830*/  IADD3 R45, PT, PT, R8, UR4, RZ ;  /* 0x00000004082d7c10 */ /* 0x000fe4000fffe0ff */
[----:B------:R-:W-:-:S04]  /*1840*/  LEA R19, R2, R19, 0x4 ;  /* 0x0000001302137211 */ /* 0x000fc800078e20ff */
[----:B------:R-:W-:-:S04]  /*1850*/  ISETP.GE.AND P0, PT, R19, R16, PT ;  /* 0x000000101300720c */ /* 0x000fc80003f06270 */
[----:B------:R-:W-:-:S13]  /*1860*/  ISETP.LT.AND P0, PT, R45, R17, !P0 ;  /* 0x000000112d00720c */ /* 0x000fda0004701270 */
[----:B------:R0:W-:Y:S01]  /*1870*/  @!P0 STS [R12], RZ ;  /* 0x000000ff0c008388 */ /* 0x0001e20000000800 */
[----:B------:R-:W-:Y:S01]  /*1880*/  @!P0 MOV R18, R13 ;  /* 0x0000000d00128202 */ /* 0x000fe20000000f00 */
[----:B------:R-:W-:Y:S06]  /*1890*/  @!P0 BRA `(.L_x_133) ;  /* 0x0000000000b88947 */ /* 0x000fec0003800000 */
[-C--:B------:R-:W-:Y:S02]  /*18a0*/  IABS R6, R44.reuse ;  /* 0x0000002c00067213 */ /* 0x080fe40000000000 */
[----:B------:R-:W-:Y:S02]  /*18b0*/  IABS R7, R45 ;  /* 0x0000002d00077213 */ /* 0x000fe40000000000 */
[----:B------:R-:W1:Y:S01]  /*18c0*/  I2F.RP R17, R6 ;  /* 0x0000000600117306 */ /* 0x000e620000209400 */
[----:B------:R-:W-:-:S07]  /*18d0*/  IABS R46, R44 ;  /* 0x0000002c002e7213 */ /* 0x000fce0000000000 */
[----:B-1----:R-:W1:Y:S02]  /*18e0*/  MUFU.RCP R17, R17 ;  /* 0x0000001100117308 */ /* 0x002e640000001000 */
[----:B-1----:R-:W-:-:S06]  /*18f0*/  VIADD R4, R17, 0xffffffe ;  /* 0x0ffffffe11047836 */ /* 0x002fcc0000000000 */
[----:B------:R1:W3:Y:S02]  /*1900*/  F2I.FTZ.U32.TRUNC.NTZ R5, R4 ;  /* 0x0000000400057305 */ /* 0x0002e4000021f000 */
[----:B-1----:R-:W-:Y:S01]  /*1910*/  HFMA2 R4, -RZ, RZ, 0, 0 ;  /* 0x00000000ff047431 */ /* 0x002fe200000001ff */
[----:B---3--:R-:W-:-:S05]  /*1920*/  IADD3 R47, PT, PT, RZ, -R5, RZ ;  /* 0x80000005ff2f7210 */ /* 0x008fca0007ffe0ff */
        /* <DEDUP_REMOVED lines=9> */
[----:B------:R-:W1:Y:S01]  /*19c0*/  LDC.64 R6, c[0x0][0x390] ;  /* 0x0000e400ff067b82 */ /* 0x000e620000000a00 */
[----:B------:R-:W-:Y:S02]  /*19d0*/  LOP3.LUT R5, R45, R44, RZ, 0x3c, !PT ;  /* 0x0000002c2d057212 */ /* 0x000fe400078e3cff */
[----:B------:R-:W-:Y:S02]  /*19e0*/  ISETP.NE.AND P1, PT, R44, RZ, PT ;  /* 0x000000ff2c00720c */ /* 0x000fe40003f25270 */
[----:B------:R-:W-:-:S02]  /*19f0*/  ISETP.GE.AND P3, PT, R5, RZ, PT ;  /* 0x000000ff0500720c */ /* 0x000fc40003f66270 */
[----:B------:R-:W-:-:S04]  /*1a00*/  SHF.R.U32.HI R45, RZ, 0x2, R45 ;  /* 0x00000002ff2d7819 */ /* 0x000fc8000001162d */
[----:B------:R-:W-:Y:S01]  /*1a10*/  @P0 IADD3 R4, PT, PT, R4, 0x1, RZ ;  /* 0x0000000104040810 */ /* 0x000fe20007ffe0ff */
[----:B------:R-:W-:-:S04]  /*1a20*/  IMAD R45, R45, R16, R19 ;  /* 0x000000102d2d7224 */ /* 0x000fc800078e0213 */
[----:B------:R-:W-:Y:S02]  /*1a30*/  IMAD.MOV.U32 R17, RZ, RZ, R4 ;  /* 0x000000ffff117224 */ /* 0x000fe400078e0004 */
[----:B------:R-:W3:Y:S03]  /*1a40*/  LDC.64 R4, c[0x0][0x398] ;  /* 0x0000e600ff047b82 */ /* 0x000ee60000000a00 */
[----:B------:R-:W-:Y:S02]  /*1a50*/  @!P3 IADD3 R17, PT, PT, -R17, RZ, RZ ;  /* 0x000000ff1111b210 */ /* 0x000fe40007ffe1ff */
[----:B------:R-:W-:Y:S01]  /*1a60*/  @!P1 LOP3.LUT R17, RZ, R44, RZ, 0x33, !PT ;  /* 0x0000002cff119212 */ /* 0x000fe200078e33ff */
[----:B-1----:R-:W-:-:S03]  /*1a70*/  IMAD.WIDE R6, R45, 0x4, R6 ;  /* 0x000000042d067825 */ /* 0x002fc600078e0206 */
[----:B------:R-:W-:-:S03]  /*1a80*/  ISETP.GE.AND P0, PT, R17, UR6, PT ;  /* 0x0000000611007c0c */ /* 0x000fc6000bf06270 */
[----:B------:R-:W4:Y:S01]  /*1a90*/  LDG.E.CONSTANT R6, desc[UR10][R6.64] ;  /* 0x0000000a06067981 */ /* 0x000f22000c1e9900 */
[----:B------:R-:W-:-:S05]  /*1aa0*/  SEL R17, R17, UR9, !P0 ;  /* 0x0000000911117c07 */ /* 0x000fca000c000000 */
[----:B------:R-:W-:-:S04]  /*1ab0*/  IMAD R17, R17, R16, R19 ;  /* 0x0000001011117224 */ /* 0x000fc800078e0213 */
[----:B---3--:R-:W-:-:S06]  /*1ac0*/  IMAD.WIDE R4, R17, 0x2, R4 ;  /* 0x0000000211047825 */ /* 0x008fcc00078e0204 */
[----:B------:R-:W3:Y:S01]  /*1ad0*/  LDG.E.U16.CONSTANT R4, desc[UR10][R4.64] ;  /* 0x0000000a04047981 */ /* 0x000ee2000c1e9500 */
[----:B------:R-:W-:-:S04]  /*1ae0*/  SHF.R.U32.HI R16, RZ, 0x1, R3 ;  /* 0x00000001ff107819 */ /* 0x000fc80000011603 */
[----:B------:R-:W-:Y:S02]  /*1af0*/  LOP3.LUT R17, R16, 0x18, RZ, 0xc0, !PT ;  /* 0x0000001810117812 */ /* 0x000fe400078ec0ff */
[----:B------:R-:W-:Y:S02]  /*1b00*/  MOV R18, R13 ;  /* 0x0000000d00127202 */ /* 0x000fe40000000f00 */
[----:B----4-:R-:W-:-:S04]  /*1b10*/  SHF.R.U32.HI R16, RZ, R17, R6 ;  /* 0x00000011ff107219 */ /* 0x010fc80000011606 */
[----:B------:R-:W-:-:S04]  /*1b20*/  LOP3.LUT R16, R16, 0xff, RZ, 0xc0, !PT ;  /* 0x000000ff10107812 */ /* 0x000fc800078ec0ff */
[----:B------:R-:W-:-:S04]  /*1b30*/  IADD3 R16, PT, PT, R16, -0x80, RZ ;  /* 0xffffff8010107810 */ /* 0x000fc80007ffe0ff */
[----:B------:R-:W-:Y:S02]  /*1b40*/  I2FP.F32.S32 R17, R16 ;  /* 0x0000001000117245 */ /* 0x000fe40000201400 */
[----:B---3--:R-:W-:-:S05]  /*1b50*/  SHF.L.U32 R16, R4, 0x10, RZ ;  /* 0x0000001004107819 */ /* 0x008fca00000006ff */
[----:B------:R-:W-:-:S05]  /*1b60*/  FMUL R17, R16, R17 ;  /* 0x0000001110117220 */ /* 0x000fca0000400000 */
[----:B------:R1:W-:Y:S02]  /*1b70*/  STS [R12], R17 ;  /* 0x000000110c007388 */ /* 0x0003e40000000800 */
.L_x_133:
[----:B------:R-:W-:Y:S05]  /*1b80*/  BSYNC.RECONVERGENT B1 ;  /* 0x0000000000017941 */ /* 0x000fea0003800200 */
.L_x_132:
[----:B------:R-:W-:Y:S05]  /*1b90*/  @!P2 BRA `(.L_x_122) ;  /* 0x0000000c00f4a947 */ /* 0x000fea0003800000 */
.L_x_147:
[----:B----4-:R-:W4:Y:S01]  /*1ba0*/  LDC R16, c[0x0][0x3ac] ;  /* 0x0000eb00ff107b82 */ /* 0x010f220000000800 */
[----:B------:R-:W-:Y:S01]  /*1bb0*/  LOP3.LUT R45, R18, 0xf, RZ, 0xc0, !PT ;  /* 0x0000000f122d7812 */ /* 0x000fe200078ec0ff */
[----:B------:R-:W-:Y:S01]  /*1bc0*/  BSSY.RECONVERGENT B1, `(.L_x_138) ;  /* 0x0000045000017945 */ /* 0x000fe20003800200 */
[----:B------:R-:W-:Y:S02]  /*1bd0*/  SHF.R.U32.HI R46, RZ, 0x4, R18 ;  /* 0x00000004ff2e7819 */ /* 0x000fe40000011612 */
[----:B-1----:R-:W-:Y:S02]  /*1be0*/  LEA R17, R2, R45, 0x4 ;  /* 0x0000002d02117211 */ /* 0x002fe400078e20ff */
[----:B------:R-:W-:Y:S01]  /*1bf0*/  IADD3 R47, PT, PT, R46, UR4, RZ ;  /* 0x000000042e2f7c10 */ /* 0x000fe2000fffe0ff */
[----:B------:R-:W1:Y:S01]  /*1c00*/  LDC R19, c[0x0][0x3b0] ;  /* 0x0000ec00ff137b82 */ /* 0x000e620000000800 */
[----:B----4-:R-:W-:-:S04]  /*1c10*/  ISETP.GE.AND P0, PT, R17, R16, PT ;  /* 0x000000101100720c */ /* 0x010fc80003f06270 */
[----:B-1----:R-:W-:-:S13]  /*1c20*/  ISETP.GE.OR P0, PT, R47, R19, P0 ;  /* 0x000000132f00720c */ /* 0x002fda0000706670 */
[----:B------:R-:W-:Y:S05]  /*1c30*/  @P0 BRA `(.L_x_139) ;  /* 0x0000000000d40947 */ /* 0x000fea0003800000 */
[----:B---3--:R-:W-:-:S04]  /*1c40*/  IABS R6, R44 ;  /* 0x0000002c00067213 */ /* 0x008fc80000000000 */
[----:B------:R-:W1:Y:S08]  /*1c50*/  I2F.RP R7, R6 ;  /* 0x0000000600077306 */ /* 0x000e700000209400 */
[----:B-1----:R-:W1:Y:S02]  /*1c60*/  MUFU.RCP R7, R7 ;  /* 0x0000000700077308 */ /* 0x002e640000001000 */
[----:B-1----:R-:W-:-:S06]  /*1c70*/  VIADD R4, R7, 0xffffffe ;  /* 0x0ffffffe07047836 */ /* 0x002fcc0000000000 */
[----:B------:R1:W3:Y:S02]  /*1c80*/  F2I.FTZ.U32.TRUNC.NTZ R5, R4 ;  /* 0x0000000400057305 */ /* 0x0002e4000021f000 */
[----:B-1----:R-:W-:Y:S01]  /*1c90*/  HFMA2 R4, -RZ, RZ, 0, 0 ;  /* 0x00000000ff047431 */ /* 0x002fe200000001ff */
        /* <DEDUP_REMOVED lines=29> */
[----:B------:R1:W3:Y:S01]  /*1e70*/  LDG.E.U16.CONSTANT R4, desc[UR10][R4.64] ;  /* 0x0000000a04047981 */ /* 0x0002e2000c1e9500 */
[----:B------:R-:W5:Y:S01]  /*1e80*/  S2UR UR8, SR_CgaCtaId ;  /* 0x00000000000879c3 */ /* 0x000f620000008800 */
[----:B------:R-:W-:Y:S01]  /*1e90*/  SHF.L.U32 R17, R46, 0x3, RZ ;  /* 0x000000032e117819 */ /* 0x000fe200000006ff */
[----:B------:R-:W-:Y:S02]  /*1ea0*/  UMOV UR7, 0x400 ;  /* 0x0000040000077882 */ /* 0x000fe40000000000 */
[----:B------:R-:W-:Y:S01]  /*1eb0*/  UIADD3 UR7, UPT, UPT, UR7, 0x400, URZ ;  /* 0x0000040007077890 */ /* 0x000fe2000fffe0ff */
[----:B------:R-:W-:-:S03]  /*1ec0*/  LOP3.LUT R17, R17, 0x18, RZ, 0xc0, !PT ;  /* 0x0000001811117812 */ /* 0x000fc600078ec0ff */
[----:B-----5:R-:W-:Y:S01]  /*1ed0*/  ULEA UR7, UR8, UR7, 0x18 ;  /* 0x0000000708077291 */ /* 0x020fe2000f8ec0ff */
[----:B----4-:R-:W-:-:S04]  /*1ee0*/  SHF.R.U32.HI R17, RZ, R17, R6 ;  /* 0x00000011ff117219 */ /* 0x010fc80000011606 */
[----:B------:R-:W-:Y:S02]  /*1ef0*/  LOP3.LUT R6, R17, 0xff, RZ, 0xc0, !PT ;  /* 0x000000ff11067812 */ /* 0x000fe400078ec0ff */
[----:B------:R-:W-:Y:S02]  /*1f00*/  MOV R17, UR7 ;  /* 0x0000000700117c02 */ /* 0x000fe40008000f00 */
[----:B------:R-:W-:Y:S02]  /*1f10*/  IADD3 R6, PT, PT, R6, -0x80, RZ ;  /* 0xffffff8006067810 */ /* 0x000fe40007ffe0ff */
[----:B------:R-:W-:Y:S02]  /*1f20*/  LEA R46, R46, R17, 0x6 ;  /* 0x000000112e2e7211 */ /* 0x000fe400078e30ff */
[----:B-1----:R-:W-:-:S03]  /*1f30*/  I2FP.F32.S32 R5, R6 ;  /* 0x0000000600057245 */ /* 0x002fc60000201400 */
[----:B------:R-:W-:Y:S01]  /*1f40*/  IMAD R45, R45, 0x4, R46 ;  /* 0x000000042d2d7824 */ /* 0x000fe200078e022e */
[----:B---3--:R-:W-:-:S05]  /*1f50*/  SHF.L.U32 R4, R4, 0x10, RZ ;  /* 0x0000001004047819 */ /* 0x008fca00000006ff */
[----:B------:R-:W-:-:S05]  /*1f60*/  FMUL R4, R4, R5 ;  /* 0x0000000504047220 */ /* 0x000fca0000400000 */
[----:B------:R1:W-:Y:S01]  /*1f70*/  STS [R45], R4 ;  /* 0x000000042d007388 */ /* 0x0003e20000000800 */
[----:B------:R-:W-:Y:S05]  /*1f80*/  BRA `(.L_x_140) ;  /* 0x0000000000207947 */ /* 0x000fea0003800000 */
.L_x_139:
[----:B------:R-:W1:Y:S01]  /*1f90*/  S2UR UR8, SR_CgaCtaId ;  /* 0x00000000000879c3 */ /* 0x000e620000008800 */
[----:B------:R-:W-:Y:S02]  /*1fa0*/  UMOV UR7, 0x400 ;  /* 0x0000040000077882 */ /* 0x000fe40000000000 */
[----:B------:R-:W-:-:S04]  /*1fb0*/  UIADD3 UR7, UPT, UPT, UR7, 0x400, URZ ;  /* 0x0000040007077890 */ /* 0x000fc8000fffe0ff */
[----:B-1----:R-:W-:-:S06]  /*1fc0*/  ULEA UR7, UR8, UR7, 0x18 ;  /* 0x0000000708077291 */ /* 0x002fcc000f8ec0ff */
[----:B------:R-:W-:-:S04]  /*1fd0*/  MOV R17, UR7 ;  /* 0x0000000700117c02 */ /* 0x000fc80008000f00 */
[----:B------:R-:W-:-:S04]  /*1fe0*/  LEA R46, R46, R17, 0x6 ;  /* 0x000000112e2e7211 */ /* 0x000fc800078e30ff */
[----:B------:R-:W-:-:S05]  /*1ff0*/  LEA R46, R45, R46, 0x2 ;  /* 0x0000002e2d2e7211 */ /* 0x000fca00078e10ff */
[----:B------:R4:W-:Y:S02]  /*2000*/  STS [R46], RZ ;  /* 0x000000ff2e007388 */ /* 0x0009e40000000800 */
.L_x_140:
[----:B------:R-:W-:Y:S05]  /*2010*/  BSYNC.RECONVERGENT B1 ;  /* 0x0000000000017941 */ /* 0x000fea0003800200 */
.L_x_138:
[----:B------:R-:W-:Y:S01]  /*2020*/  IADD3 R18, PT, PT, R18, UR12, RZ ;  /* 0x0000000c12127c10 */ /* 0x000fe2000fffe0ff */
[----:B------:R-:W-:Y:S03]  /*2030*/  BSSY.RECONVERGENT B1, `(.L_x_141) ;  /* 0x000003a000017945 */ /* 0x000fe60003800200 */
[----:B-1----:R-:W-:Y:S02]  /*2040*/  LOP3.LUT R45, R18, 0xf, RZ, 0xc0, !PT ;  /* 0x0000000f122d7812 */ /* 0x002fe400078ec0ff */
        /* <DEDUP_REMOVED lines=10> */
[-C--:B---3--:R-:W-:Y:S02]  /*20f0*/  IABS R6, R44.reuse ;  /* 0x0000002c00067213 */ /* 0x088fe40000000000 */
[----:B------:R-:W-:Y:S02]  /*2100*/  IABS R50, R44 ;  /* 0x0000002c00327213 */ /* 0x000fe40000000000 */
[----:B------:R-:W3:Y:S08]  /*2110*/  I2F.RP R7, R6 ;  /* 0x0000000600077306 */ /* 0x000ef00000209400 */
[----:B---3--:R-:W1:Y:S02]  /*2120*/  MUFU.RCP R7, R7 ;  /* 0x0000000700077308 */ /* 0x008e640000001000 */
[----:B-1----:R-:W-:-:S02]  /*2130*/  IADD3 R4, PT, PT, R7, 0xffffffe, RZ ;  /* 0x0ffffffe07047810 */ /* 0x002fc40007ffe0ff */
[----:B------:R-:W-:-:S04]  /*2140*/  IADD3 R7, PT, PT, RZ, -R50, RZ ;  /* 0x80000032ff077210 */ /* 0x000fc80007ffe0ff */
[----:B------:R1:W3:Y:S02]  /*2150*/  F2I.FTZ.U32.TRUNC.NTZ R5, R4 ;  /* 0x0000000400057305 */ /* 0x0002e4000021f000 */
[----:B-1----:R-:W-:Y:S02]  /*2160*/  MOV R4, RZ ;  /* 0x000000ff00047202 */ /* 0x002fe40000000f00 */
[----:B---3--:R-:W-:-:S05]  /*2170*/  IADD3 R51, PT, PT, RZ, -R5, RZ ;  /* 0x80000005ff337210 */ /* 0x008fca0007ffe0ff */
[----:B------:R-:W-:-:S04]  /*2180*/  IMAD R51, R51, R6, RZ ;  /* 0x0000000633337224 */ /* 0x000fc800078e02ff */
[----:B------:R-:W-:Y:S01]  /*2190*/  IMAD.HI.U32 R48, R5, R51, R4 ;  /* 0x0000003305307227 */ /* 0x000fe200078e0004 */
[----:B------:R-:W-:Y:S02]  /*21a0*/  IABS R5, R49 ;  /* 0x0000003100057213 */ /* 0x000fe40000000000 */
[----:B------:R-:W-:Y:S02]  /*21b0*/  LOP3.LUT R4, R49, R44, RZ, 0x3c, !PT ;  /* 0x0000002c31047212 */ /* 0x000fe400078e3cff */
[----:B------:R-:W-:Y:S01]  /*21c0*/  SHF.R.U32.HI R49, RZ, 0x2, R49 ;  /* 0x00000002ff317819 */ /* 0x000fe20000011631 */
[----:B------:R-:W-:Y:S01]  /*21d0*/  IMAD.HI.U32 R48, R48, R5, RZ ;  /* 0x0000000530307227 */ /* 0x000fe200078e00ff */
[----:B------:R-:W-:-:S03]  /*21e0*/  ISETP.GE.AND P2, PT, R4, RZ, PT ;  /* 0x000000ff0400720c */ /* 0x000fc60003f46270 */
[----:B------:R-:W-:Y:S02]  /*21f0*/  IMAD R5, R48, R7, R5 ;  /* 0x0000000730057224 */ /* 0x000fe400078e0205 */
[----:B------:R-:W-:-:S03]  /*2200*/  IMAD R49, R49, R16, R47 ;  /* 0x0000001031317224 */ /* 0x000fc600078e022f */
[----:B------:R-:W-:-:S13]  /*2210*/  ISETP.GT.U32.AND P1, PT, R6, R5, PT ;  /* 0x000000050600720c */ /* 0x000fda0003f24070 */
[----:B------:R-:W-:Y:S01]  /*2220*/  @!P1 IMAD.IADD R5, R5, 0x1, -R6 ;  /* 0x0000000105059824 */ /* 0x000fe200078e0a06 */
[----:B------:R-:W-:-:S04]  /*2230*/  @!P1 IADD3 R48, PT, PT, R48, 0x1, RZ ;  /* 0x0000000130309810 */ /* 0x000fc80007ffe0ff */
[----:B------:R-:W-:Y:S02]  /*2240*/  ISETP.GE.U32.AND P0, PT, R5, R6, PT ;  /* 0x000000060500720c */ /* 0x000fe40003f06070 */
[----:B------:R-:W1:Y:S08]  /*2250*/  LDC.64 R6, c[0x0][0x390] ;  /* 0x0000e400ff067b82 */ /* 0x000e700000000a00 */
[----:B------:R-:W3:Y:S03]  /*2260*/  LDC.64 R4, c[0x0][0x398] ;  /* 0x0000e600ff047b82 */ /* 0x000ee60000000a00 */
[----:B------:R-:W-:-:S02]  /*2270*/  @P0 IADD3 R48, PT, PT, R48, 0x1, RZ ;  /* 0x0000000130300810 */ /* 0x000fc40007ffe0ff */
[----:B------:R-:W-:Y:S02]  /*2280*/  ISETP.NE.AND P0, PT, R44, RZ, PT ;  /* 0x000000ff2c00720c */ /* 0x000fe40003f05270 */
[----:B------:R-:W-:Y:S01]  /*2290*/  @!P2 IADD3 R48, PT, PT, -R48, RZ, RZ ;  /* 0x000000ff3030a210 */ /* 0x000fe20007ffe1ff */
[----:B-1----:R-:W-:-:S10]  /*22a0*/  IMAD.WIDE R6, R49, 0x4, R6 ;  /* 0x0000000431067825 */ /* 0x002fd400078e0206 */
[----:B------:R-:W-:-:S04]  /*22b0*/  @!P0 LOP3.LUT R48, RZ, R44, RZ, 0x33, !PT ;  /* 0x0000002cff308212 */ /* 0x000fc800078e33ff */
[C---:B------:R-:W-:Y:S01]  /*22c0*/  ISETP.GE.AND P0, PT, R48.reuse, UR6, PT ;  /* 0x0000000630007c0c */ /* 0x040fe2000bf06270 */
[----:B------:R-:W4:Y:S03]  /*22d0*/  LDG.E.CONSTANT R6, desc[UR10][R6.64] ;  /* 0x0000000a06067981 */ /* 0x000f26000c1e9900 */
[----:B------:R-:W-:-:S05]  /*22e0*/  SEL R48, R48, UR9, !P0 ;  /* 0x0000000930307c07 */ /* 0x000fca000c000000 */
        /* <DEDUP_REMOVED lines=14> */
.L_x_142:
[----:B------:R-:W-:Y:S05]  /*23d0*/  BSYNC.RECONVERGENT B1 ;  /* 0x0000000000017941 */ /* 0x000fea0003800200 */
.L_x_141:
        /* <DEDUP_REMOVED lines=8> */
[----:B-1----:R-:W-:-:S04]  /*2460*/  @!P0 LEA R4, R46, R17, 0x6 ;  /* 0x000000112e048211 */ /* 0x002fc800078e30ff */
[----:B------:R-:W-:-:S05]  /*2470*/  @!P0 LEA R4, R45, R4, 0x2 ;  /* 0x000000042d048211 */ /* 0x000fca00078e10ff */
[----:B------:R1:W-:Y:S01]  /*2480*/  @!P0 STS [R4], RZ ;  /* 0x000000ff04008388 */ /* 0x0003e20000000800 */
[----:B------:R-:W-:Y:S05]  /*2490*/  @!P0 BRA `(.L_x_144) ;  /* 0x0000000000b88947 */ /* 0x000fea0003800000 */
[-C--:B---3--:R-:W-:Y:S02]  /*24a0*/  IABS R6, R44.reuse ;  /* 0x0000002c00067213 */ /* 0x088fe40000000000 */
[----:B------:R-:W-:Y:S02]  /*24b0*/  IABS R50, R44 ;  /* 0x0000002c00327213 */ /* 0x000fe40000000000 */
[----:B------:R-:W3:Y:S08]  /*24c0*/  I2F.RP R7, R6 ;  /* 0x0000000600077306 */ /* 0x000ef00000209400 */
[----:B---3--:R-:W1:Y:S02]  /*24d0*/  MUFU.RCP R7, R7 ;  /* 0x0000000700077308 */ /* 0x008e640000001000 */
[----:B-1----:R-:W-:Y:S01]  /*24e0*/  VIADD R4, R7, 0xffffffe ;  /* 0x0ffffffe07047836 */ /* 0x002fe20000000000 */
[----:B------:R-:W-:-:S05]  /*24f0*/  IADD3 R7, PT, PT, RZ, -R50, RZ ;  /* 0x80000032ff077210 */ /* 0x000fca0007ffe0ff */
[----:B------:R1:W3:Y:S02]  /*2500*/  F2I.FTZ.U32.TRUNC.NTZ R5, R4 ;  /* 0x0000000400057305 */ /* 0x0002e4000021f000 */
[----:B-1----:R-:W-:Y:S01]  /*2510*/  HFMA2 R4, -RZ, RZ, 0, 0 ;  /* 0x00000000ff047431 */ /* 0x002fe200000001ff */
        /* <DEDUP_REMOVED lines=11> */
[-C--:B------:R-:W-:Y:S02]  /*25d0*/  @!P1 IADD3 R5, PT, PT, R5, -R6.reuse, RZ ;  /* 0x8000000605059210 */ /* 0x080fe40007ffe0ff */
[----:B------:R-:W-:Y:S02]  /*25e0*/  @!P1 IADD3 R48, PT, PT, R48, 0x1, RZ ;  /* 0x0000000130309810 */ /* 0x000fe40007ffe0ff */
[----:B------:R-:W-:Y:S02]  /*25f0*/  ISETP.GE.U32.AND P0, PT, R5, R6, PT ;  /* 0x000000060500720c */ /* 0x000fe40003f06070 */
[----:B------:R-:W1:Y:S08]  /*2600*/  LDC.64 R6, c[0x0][0x390] ;  /* 0x0000e400ff067b82 */ /* 0x000e700000000a00 */
[----:B------:R-:W3:Y:S03]  /*2610*/  LDC.64 R4, c[0x0][0x398] ;  /* 0x0000e600ff047b82 */ /* 0x000ee60000000a00 */
[----:B------:R-:W-:-:S02]  /*2620*/  @P0 IADD3 R48, PT, PT, R48, 0x1, RZ ;  /* 0x0000000130300810 */ /* 0x000fc40007ffe0ff */
[----:B------:R-:W-:-:S03]  /*2630*/  ISETP.NE.AND P0, PT, R44, RZ, PT ;  /* 0x000000ff2c00720c */ /* 0x000fc60003f05270 */
[----:B------:R-:W-:Y:S02]  /*2640*/  @!P2 IMAD.MOV R48, RZ, RZ, -R48 ;  /* 0x000000ffff30a224 */ /* 0x000fe400078e0a30 */
[----:B-1----:R-:W-:-:S08]  /*2650*/  IMAD.WIDE R6, R49, 0x4, R6 ;  /* 0x0000000431067825 */ /* 0x002fd000078e0206 */
        /* <DEDUP_REMOVED lines=14> */
[----:B------:R-:W-:Y:S02]  /*2740*/  I2FP.F32.S32 R7, R47 ;  /* 0x0000002f00077245 */ /* 0x000fe40000201400 */
[----:B---3--:R-:W-:-:S05]  /*2750*/  SHF.L.U32 R6, R4, 0x10, RZ ;  /* 0x0000001004067819 */ /* 0x008fca00000006ff */
[----:B------:R-:W-:-:S05]  /*2760*/  FMUL R6, R6, R7 ;  /* 0x0000000706067220 */ /* 0x000fca0000400000 */
[----:B------:R4:W-:Y:S02]  /*2770*/  STS [R45], R6 ;  /* 0x000000062d007388 */ /* 0x0009e40000000800 */
.L_x_144:
[----:B------:R-:W-:Y:S05]  /*2780*/  BSYNC.RECONVERGENT B1 ;  /* 0x0000000000017941 */ /* 0x000fea0003800200 */
.L_x_143:
[----:B----4-:R-:W-:Y:S01]  /*2790*/  LOP3.LUT R45, R18, 0xf, RZ, 0xc0, !PT ;  /* 0x0000000f122d7812 */ /* 0x010fe200078ec0ff */
[----:B------:R-:W-:Y:S01]  /*27a0*/  BSSY.RECONVERGENT B1, `(.L_x_145) ;  /* 0x0000039000017945 */ /* 0x000fe20003800200 */
[----:B------:R-:W-:Y:S02]  /*27b0*/  SHF.R.U32.HI R46, RZ, 0x4, R18 ;  /* 0x00000004ff2e7819 */ /* 0x000fe40000011612 */
[----:B------:R-:W-:-:S03]  /*27c0*/  LEA R47, R2, R45, 0x4 ;  /* 0x0000002d022f7211 */ /* 0x000fc600078e20ff */
[----:B------:R-:W-:Y:S01]  /*27d0*/  VIADD R48, R46, UR4 ;  /* 0x000000042e307c36 */ /* 0x000fe20008000000 */
[----:B------:R-:W-:-:S04]  /*27e0*/  ISETP.GE.AND P0, PT, R47, R16, PT ;  /* 0x000000102f00720c */ /* 0x000fc80003f06270 */
[----:B------:R-:W-:-:S13]  /*27f0*/  ISETP.LT.AND P0, PT, R48, R19, !P0 ;  /* 0x000000133000720c */ /* 0x000fda0004701270 */
[----:B-1----:R-:W-:-:S04]  /*2800*/  @!P0 LEA R4, R46, R17, 0x6 ;  /* 0x000000112e048211 */ /* 0x002fc800078e30ff */
[----:B------:R-:W-:-:S05]  /*2810*/  @!P0 LEA R4, R45, R4, 0x2 ;  /* 0x000000042d048211 */ /* 0x000fca00078e10ff */
[----:B------:R1:W-:Y:S01]  /*2820*/  @!P0 STS [R4], RZ ;  /* 0x000000ff04008388 */ /* 0x0003e20000000800 */
[----:B------:R-:W-:Y:S05]  /*2830*/  @!P0 BRA `(.L_x_146) ;  /* 0x0000000000bc8947 */ /* 0x000fea0003800000 */
[----:B---3--:R-:W-:-:S04]  /*2840*/  IABS R6, R44 ;  /* 0x0000002c00067213 */ /* 0x008fc80000000000 */
[----:B------:R-:W3:Y:S08]  /*2850*/  I2F.RP R7, R6 ;  /* 0x0000000600077306 */ /* 0x000ef00000209400 */
[----:B---3--:R-:W1:Y:S02]  /*2860*/  MUFU.RCP R7, R7 ;  /* 0x0000000700077308 */ /* 0x008e640000001000 */
[----:B-1----:R-:W-:-:S06]  /*2870*/  IADD3 R4, PT, PT, R7, 0xffffffe, RZ ;  /* 0x0ffffffe07047810 */ /* 0x002fcc0007ffe0ff */
[----:B------:R1:W3:Y:S02]  /*2880*/  F2I.FTZ.U32.TRUNC.NTZ R5, R4 ;  /* 0x0000000400057305 */ /* 0x0002e4000021f000 */
[----:B-1----:R-:W-:Y:S02]  /*2890*/  MOV R4, RZ ;  /* 0x000000ff00047202 */ /* 0x002fe40000000f00 */
        /* <DEDUP_REMOVED lines=13> */
[----:B------:R-:W1:Y:S01]  /*2970*/  LDC.64 R6, c[0x0][0x390] ;  /* 0x0000e400ff067b82 */ /* 0x000e620000000a00 */
[----:B------:R-:W-:Y:S02]  /*2980*/  LOP3.LUT R5, R48, R44, RZ, 0x3c, !PT ;  /* 0x0000002c30057212 */ /* 0x000fe400078e3cff */
[----:B------:R-:W-:-:S02]  /*2990*/  SHF.R.U32.HI R48, RZ, 0x2, R48 ;  /* 0x00000002ff307819 */ /* 0x000fc40000011630 */
[----:B------:R-:W-:-:S03]  /*29a0*/  ISETP.GE.AND P2, PT, R5, RZ, PT ;  /* 0x000000ff0500720c */ /* 0x000fc60003f46270 */
[----:B------:R-:W-:-:S03]  /*29b0*/  IMAD R19, R48, R16, R47 ;  /* 0x0000001030137224 */ /* 0x000fc600078e022f */
[----:B------:R-:W-:-:S04]  /*29c0*/  @P0 IADD3 R4, PT, PT, R4, 0x1, RZ ;  /* 0x0000000104040810 */ /* 0x000fc80007ffe0ff */
[----:B------:R-:W-:Y:S02]  /*29d0*/  MOV R49, R4 ;  /* 0x0000000400317202 */ /* 0x000fe40000000f00 */
[----:B------:R-:W3:Y:S02]  /*29e0*/  LDC.64 R4, c[0x0][0x398] ;  /* 0x0000e600ff047b82 */ /* 0x000ee40000000a00 */
[----:B------:R-:W-:Y:S02]  /*29f0*/  @!P2 IADD3 R49, PT, PT, -R49, RZ, RZ ;  /* 0x000000ff3131a210 */ /* 0x000fe40007ffe1ff */
[----:B------:R-:W-:Y:S01]  /*2a00*/  @!P1 LOP3.LUT R49, RZ, R44, RZ, 0x33, !PT ;  /* 0x0000002cff319212 */ /* 0x000fe200078e33ff */
[----:B-1----:R-:W-:-:S03]  /*2a10*/  IMAD.WIDE R6, R19, 0x4, R6 ;  /* 0x0000000413067825 */ /* 0x002fc600078e0206 */
[----:B------:R-:W-:-:S04]  /*2a20*/  ISETP.GE.AND P0, PT, R49, UR6, PT ;  /* 0x0000000631007c0c */ /* 0x000fc8000bf06270 */
[----:B------:R-:W-:Y:S01]  /*2a30*/  SEL R49, R49, UR9, !P0 ;  /* 0x0000000931317c07 */ /* 0x000fe2000c000000 */
[----:B------:R-:W4:Y:S04]  /*2a40*/  LDG.E.CONSTANT R6, desc[UR10][R6.64] ;  /* 0x0000000a06067981 */ /* 0x000f28000c1e9900 */
[----:B------:R-:W-:-:S04]  /*2a50*/  IMAD R49, R49, R16, R47 ;  /* 0x0000001031317224 */ /* 0x000fc800078e022f */
[----:B---3--:R-:W-:-:S06]  /*2a60*/  IMAD.WIDE R4, R49, 0x2, R4 ;  /* 0x0000000231047825 */ /* 0x008fcc00078e0204 */
[----:B------:R-:W3:Y:S01]  /*2a70*/  LDG.E.U16.CONSTANT R4, desc[UR10][R4.64] ;  /* 0x0000000a04047981 */ /* 0x000ee2000c1e9500 */
[C---:B------:R-:W-:Y:S01]  /*2a80*/  SHF.L.U32 R16, R46.reuse, 0x3, RZ ;  /* 0x000000032e107819 */ /* 0x040fe200000006ff */
[----:B------:R-:W-:-:S03]  /*2a90*/  IMAD R46, R46, 0x40, R17 ;  /* 0x000000402e2e7824 */ /* 0x000fc600078e0211 */
        /* <DEDUP_REMOVED lines=9> */
.L_x_146:
[----:B------:R-:W-:Y:S05]  /*2b30*/  BSYNC.RECONVERGENT B1 ;  /* 0x0000000000017941 */ /* 0x000fea0003800200 */
.L_x_145:
[----:B------:R-:W-:-:S04]  /*2b40*/  IADD3 R18, PT, PT, R18, UR12, RZ ;  /* 0x0000000c12127c10 */ /* 0x000fc8000fffe0ff */
[----:B------:R-:W-:-:S13]  /*2b50*/  ISETP.GE.U32.AND P0, PT, R18, 0x100, PT ;  /* 0x000001001200780c */ /* 0x000fda0003f06070 */
[----:B------:R-:W-:Y:S05]  /*2b60*/  @!P0 BRA `(.L_x_147) ;  /* 0xfffffff0000c8947 */ /* 0x000fea000383ffff */
.L_x_122:
[----:B01----:R-:W-:Y:S05]  /*2b70*/  BSYNC.RECONVERGENT B0 ;  /* 0x0000000000007941 */ /* 0x003fea0003800200 */
.L_x_121:
        /* <DEDUP_REMOVED lines=21> */
[----:B------:R-:W-:Y:S02]  /*2cd0*/  UISETP.GE.AND UP0, UPT, UR7, UR26, UPT ;  /* 0x0000001a0700728c */ /* 0x000fe4000bf06270 */
[----:B------:R-:W-:Y:S02]  /*2ce0*/  UISETP.GE.AND UP1, UPT, UR8, UR26, UPT ;  /* 0x0000001a0800728c */ /* 0x000fe4000bf26270 */
[----:B------:R-:W-:-:S02]  /*2cf0*/  UISETP.GE.AND UP2, UPT, UR22, UR26, UPT ;  /* 0x0000001a1600728c */ /* 0x000fc4000bf46270 */
        /* <DEDUP_REMOVED lines=12> */
[----:B0-----:R-:W-:-:S09]  /*2dc0*/  ULEA UR7, UR8, UR7, 0x18 ;  /* 0x0000000708077291 */ /* 0x001fd2000f8ec0ff */
[----:B---3--:R-:W0:Y:S04]  /*2dd0*/  LDS.128 R4, [UR7] ;  /* 0x00000007ff047984 */ /* 0x008e280008000c00 */
[----:B------:R-:W1:Y:S01]  /*2de0*/  LDS.128 R16, [UR7+0x10] ;  /* 0x00001007ff107984 */ /* 0x000e620008000c00 */
[----:B0-----:R-:W-:-:S03]  /*2df0*/  FFMA R4, R4, R47, RZ ;  /* 0x0000002f04047223 */ /* 0x001fc600000000ff */
[----:B------:R-:W0:Y:S01]  /*2e00*/  LDS R47, [R26+0x180] ;  /* 0x000180001a2f7984 */ /* 0x000e220000000800 */
[----:B------:R-:W-:-:S03]  /*2e10*/  FFMA R5, R49, R5, R4 ;  /* 0x0000000531057223 */ /* 0x000fc60000000004 */
[----:B------:R-:W-:Y:S01]  /*2e20*/  LDS R49, [R26+0x200] ;  /* 0x000200001a317984 */ /* 0x000fe20000000800 */
[----:B------:R-:W-:-:S04]  /*2e30*/  FFMA R5, R50, R6, R5 ;  /* 0x0000000632057223 */ /* 0x000fc80000000005 */
[----:B------:R-:W-:Y:S02]  /*2e40*/  FFMA R5, R48, R7, R5 ;  /* 0x0000000730057223 */ /* 0x000fe40000000005 */
[----:B------:R-:W3:Y:S02]  /*2e50*/  LDS R48, [R26+0x1c0] ;  /* 0x0001c0001a307984 */ /* 0x000ee40000000800 */
[----:B-1----:R-:W-:Y:S02]  /*2e60*/  FFMA R45, R16, R45, R5 ;  /* 0x0000002d102d7223 */ /* 0x002fe40000000005 */
[----:B------:R-:W1:Y:S02]  /*2e70*/  LDS.128 R4, [UR7+0x20] ;  /* 0x00002007ff047984 */ /* 0x000e640008000c00 */
[----:B------:R-:W-:Y:S02]  /*2e80*/  FFMA R46, R46, R17, R45 ;  /* 0x000000112e2e7223 */ /* 0x000fe4000000002d */
[----:B------:R-:W4:Y:S04]  /*2e90*/  LDS R16, [R26+0x240] ;  /* 0x000240001a107984 */ /* 0x000f280000000800 */
[----:B------:R-:W5:Y:S01]  /*2ea0*/  LDS R45, [R26+0x280] ;  /* 0x000280001a2d7984 */ /* 0x000f620000000800 */
[----:B0-----:R-:W-:-:S04]  /*2eb0*/  FFMA R47, R47, R18, R46 ;  /* 0x000000122f2f7223 */ /* 0x001fc8000000002e */
[----:B---3--:R-:W-:Y:S02]  /*2ec0*/  FFMA R19, R48, R19, R47 ;  /* 0x0000001330137223 */ /* 0x008fe4000000002f */
[----:B------:R-:W0:Y:S02]  /*2ed0*/  LDS R47, [R26+0x2c0] ;  /* 0x0002c0001a2f7984 */ /* 0x000e240000000800 */
[----:B-1----:R-:W-:Y:S02]  /*2ee0*/  FFMA R19, R4, R49, R19 ;  /* 0x0000003104137223 */ /* 0x002fe40000000013 */
[----:B------:R-:W-:Y:S02]  /*2ef0*/  LDS R49, [R26+0x340] ;  /* 0x000340001a317984 */ /* 0x000fe40000000800 */
[----:B----4-:R-:W-:Y:S02]  /*2f00*/  FFMA R46, R16, R5, R19 ;  /* 0x00000005102e7223 */ /* 0x010fe40000000013 */
[----:B------:R-:W-:Y:S02]  /*2f10*/  LDS R5, [R26+0x300] ;  /* 0x000300001a057984 */ /* 0x000fe40000000800 */
[----:B-----5:R-:W-:-:S02]  /*2f20*/  FFMA R6, R45, R6, R46 ;  /* 0x000000062d067223 */ /* 0x020fc4000000002e */
[----:B------:R-:W1:Y:S04]  /*2f30*/  LDS.128 R16, [UR7+0x30] ;  /* 0x00003007ff107984 */ /* 0x000e680008000c00 */
[----:B------:R-:W3:Y:S04]  /*2f40*/  LDS R48, [R26+0x380] ;  /* 0x000380001a307984 */ /* 0x000ee80000000800 */
[----:B------:R-:W4:Y:S01]  /*2f50*/  LDS R4, [R26+0x3c0] ;  /* 0x0003c0001a047984 */ /* 0x000f220000000800 */
[----:B0-----:R-:W-:-:S04]  /*2f60*/  FFMA R7, R47, R7, R6 ;  /* 0x000000072f077223 */ /* 0x001fc80000000006 */
[----:B-1----:R-:W-:-:S04]  /*2f70*/  FFMA R16, R16, R5, R7 ;  /* 0x0000000510107223 */ /* 0x002fc80000000007 */
[----:B------:R-:W-:-:S04]  /*2f80*/  FFMA R17, R49, R17, R16 ;  /* 0x0000001131117223 */ /* 0x000fc80000000010 */
[----:B---3--:R-:W-:-:S04]  /*2f90*/  FFMA R17, R48, R18, R17 ;  /* 0x0000001230117223 */ /* 0x008fc80000000011 */
[----:B----4-:R-:W-:-:S04]  /*2fa0*/  FFMA R4, R4, R19, R17 ;  /* 0x0000001304047223 */ /* 0x010fc80000000011 */
[----:B------:R-:W-:-:S07]  /*2fb0*/  FADD R27, R27, R4 ;  /* 0x000000041b1b7221 */ /* 0x000fce0000000000 */
.L_x_150:
[----:B------:R-:W-:-:S09]  /*2fc0*/  UISETP.NE.AND UP6, UPT, UR13, URZ, UPT ;  /* 0x000000ff0d00728c */ /* 0x000fd2000bfc5270 */
        /* <DEDUP_REMOVED lines=9> */
[----:B0-----:R-:W-:-:S09]  /*3060*/  ULEA UR7, UR8, UR7, 0x18 ;  /* 0x0000000708077291 */ /* 0x001fd2000f8ec0ff */
[----:B------:R-:W0:Y:S04]  /*3070*/  LDS.128 R16, [UR7+0x40] ;  /* 0x00004007ff107984 */ /* 0x000e280008000c00 */
[----:B---3--:R-:W1:Y:S01]  /*3080*/  LDS.128 R4, [UR7+0x50] ;  /* 0x00005007ff047984 */ /* 0x008e620008000c00 */
[----:B0-----:R-:W-:-:S03]  /*3090*/  FFMA R16, R45, R16, RZ ;  /* 0x000000102d107223 */ /* 0x001fc600000000ff */
[----:B------:R-:W0:Y:S01]  /*30a0*/  LDS R45, [R26+0x180] ;  /* 0x000180001a2d7984 */ /* 0x000e220000000800 */
[----:B------:R-:W-:-:S04]  /*30b0*/  FFMA R17, R49, R17, R16 ;  /* 0x0000001131117223 */ /* 0x000fc80000000010 */
[----:B------:R-:W-:Y:S02]  /*30c0*/  FFMA R17, R50, R18, R17 ;  /* 0x0000001232117223 */ /* 0x000fe40000000011 */
[----:B------:R-:W-:Y:S02]  /*30d0*/  LDS R50, [R26+0x200] ;  /* 0x000200001a327984 */ /* 0x000fe40000000800 */
[----:B------:R-:W-:Y:S02]  /*30e0*/  FFMA R16, R48, R19, R17 ;  /* 0x0000001330107223 */ /* 0x000fe40000000011 */
[----:B------:R-:W3:Y:S02]  /*30f0*/  LDS R48, [R26+0x1c0] ;  /* 0x0001c0001a307984 */ /* 0x000ee40000000800 */
[----:B-1----:R-:W-:Y:S02]  /*3100*/  FFMA R47, R47, R4, R16 ;  /* 0x000000042f2f7223 */ /* 0x002fe40000000010 */
[----:B------:R-:W1:Y:S02]  /*3110*/  LDS.128 R16, [UR7+0x60] ;  /* 0x00006007ff107984 */ /* 0x000e640008000c00 */
[----:B------:R-:W-:-:S02]  /*3120*/  FFMA R46, R46, R5, R47 ;  /* 0x000000052e2e7223 */ /* 0x000fc4000000002f */
[----:B------:R-:W4:Y:S04]  /*3130*/  LDS R4, [R26+0x240] ;  /* 0x000240001a047984 */ /* 0x000f280000000800 */
[----:B------:R-:W-:Y:S01]  /*3140*/  LDS R47, [R26+0x2c0] ;  /* 0x0002c0001a2f7984 */ /* 0x000fe20000000800 */
[----:B0-----:R-:W-:-:S04]  /*3150*/  FFMA R45, R45, R6, R46 ;  /* 0x000000062d2d7223 */ /* 0x001fc8000000002e */
[----:B---3--:R-:W-:Y:S02]  /*3160*/  FFMA R7, R48, R7, R45 ;  /* 0x0000000730077223 */ /* 0x008fe4000000002d */
[----:B------:R-:W0:Y:S02]  /*3170*/  LDS R45, [R26+0x280] ;  /* 0x000280001a2d7984 */ /* 0x000e240000000800 */
[----:B-1----:R-:W-:Y:S02]  /*3180*/  FFMA R7, R50, R16, R7 ;  /* 0x0000001032077223 */ /* 0x002fe40000000007 */
[----:B------:R-:W-:Y:S02]  /*3190*/  LDS R48, [R26+0x300] ;  /* 0x000300001a307984 */ /* 0x000fe40000000800 */
[----:B----4-:R-:W-:Y:S02]  /*31a0*/  FFMA R46, R4, R17, R7 ;  /* 0x00000011042e7223 */ /* 0x010fe40000000007 */
[----:B------:R-:W1:Y:S04]  /*31b0*/  LDS.128 R4, [UR7+0x70] ;  /* 0x00007007ff047984 */ /* 0x000e680008000c00 */
[----:B------:R-:W3:Y:S04]  /*31c0*/  LDS R17, [R26+0x340] ;  /* 0x000340001a117984 */ /* 0x000ee80000000800 */
[----:B------:R-:W4:Y:S04]  /*31d0*/  LDS R50, [R26+0x380] ;  /* 0x000380001a327984 */ /* 0x000f280000000800 */
[----:B------:R-:W5:Y:S01]  /*31e0*/  LDS R16, [R26+0x3c0] ;  /* 0x0003c0001a107984 */ /* 0x000f620000000800 */
[----:B0-----:R-:W-:-:S04]  /*31f0*/  FFMA R18, R45, R18, R46 ;  /* 0x000000122d127223 */ /* 0x001fc8000000002e */
[----:B------:R-:W-:-:S04]  /*3200*/  FFMA R19, R47, R19, R18 ;  /* 0x000000132f137223 */ /* 0x000fc80000000012 */
[----:B-1----:R-:W-:-:S04]  /*3210*/  FFMA R4, R48, R4, R19 ;  /* 0x0000000430047223 */ /* 0x002fc80000000013 */
[----:B---3--:R-:W-:-:S04]  /*3220*/  FFMA R5, R17, R5, R4 ;  /* 0x0000000511057223 */ /* 0x008fc80000000004 */
[----:B----4-:R-:W-:-:S04]  /*3230*/  FFMA R5, R50, R6, R5 ;  /* 0x0000000632057223 */ /* 0x010fc80000000005 */
[----:B-----5:R-:W-:-:S04]  /*3240*/  FFMA R5, R16, R7, R5 ;  /* 0x0000000710057223 */ /* 0x020fc80000000005 */
[----:B------:R-:W-:-:S07]  /*3250*/  FADD R28, R28, R5 ;  /* 0x000000051c1c7221 */ /* 0x000fce0000000000 */
.L_x_151:
        /* <DEDUP_REMOVED lines=42> */
.L_x_152:
        /* <DEDUP_REMOVED lines=42> */
.L_x_153:
        /* <DEDUP_REMOVED lines=42> */
.L_x_154:
        /* <DEDUP_REMOVED lines=42> */
.L_x_155:
        /* <DEDUP_REMOVED lines=42> */
.L_x_156:
        /* <DEDUP_REMOVED lines=42> */
.L_x_157:
        /* <DEDUP_REMOVED lines=42> */
.L_x_158:
        /* <DEDUP_REMOVED lines=42> */
.L_x_159:
        /* <DEDUP_REMOVED lines=41> */
.L_x_160:
        /* <DEDUP_REMOVED lines=41> */
.L_x_161:
        /* <DEDUP_REMOVED lines=41> */
.L_x_162:
        /* <DEDUP_REMOVED lines=41> */
.L_x_163:
        /* <DEDUP_REMOVED lines=41> */
.L_x_164:
        /* <DEDUP_REMOVED lines=41> */
.L_x_149:
[----:B------:R-:W-:Y:S05]  /*56c0*/  BSYNC.RECONVERGENT B0 ;  /* 0x0000000000007941 */ /* 0x000fea0003800200 */
.L_x_148:
[----:B------:R-:W0:Y:S01]  /*56d0*/  LDCU UR7, c[0x0][0x3b0] ;  /* 0x00007600ff0777ac */ /* 0x000e220008000800 */
[----:B------:R-:W-:-:S04]  /*56e0*/  UIADD3 UR4, UPT, UPT, UR4, 0x10, URZ ;  /* 0x0000001004047890 */ /* 0x000fc8000fffe0ff */
[----:B0-----:R-:W-:Y:S01]  /*56f0*/  UISETP.GE.AND UP0, UPT, UR4, UR7, UPT ;  /* 0x000000070400728c */ /* 0x001fe2000bf06270 */
[----:B------:R-:W-:Y:S08]  /*5700*/  BAR.SYNC.DEFER_BLOCKING 0x0 ;  /* 0x0000000000007b1d */ /* 0x000ff00000010000 */
[----:B------:R-:W-:Y:S05]  /*5710*/  BRA.U !UP0, `(.L_x_165) ;  /* 0xffffffb108007547 */ /* 0x000fea000b83ffff */
.L_x_120:
        /* <DEDUP_REMOVED lines=14> */
[----:B---3--:R-:W3:Y:S01]  /*5800*/  @!P4 LDG.E.U16.CONSTANT R6, desc[UR10][R2.64] ;  /* 0x0000000a0206c981 */ /* 0x008ee2000c1e9500 */
        /* <DEDUP_REMOVED lines=8> */
[----:B------:R-:W-:-:S03]  /*5890*/  ISETP.LE.AND P0, PT, R19, UR7, PT ;  /* 0x0000000713007c0c */ /* 0x000fc6000bf03270 */
[----:B------:R-:W-:-:S04]  /*58a0*/  ISETP.LE.AND P2, PT, R19, UR9, PT ;  /* 0x0000000913007c0c */ /* 0x000fc8000bf43270 */
[----:B------:R-:W4:Y:S01]  /*58b0*/  @!P5 LDG.E.U16.CONSTANT R8, desc[UR10][R2.64] ;  /* 0x0000000a0208d981 */ /* 0x000f22000c1e9500 */
[----:B------:R-:W-:Y:S01]  /*58c0*/  @!P4 IMAD R13, R0, UR5, R43 ;  /* 0x00000005000dcc24 */ /* 0x000fe2000f8e022b */
[----:B------:R-:W-:Y:S01]  /*58d0*/  UIADD3 UR12, UPT, UPT, UR5, 0x6, URZ ;  /* 0x00000006050c7890 */ /* 0x000fe2000fffe0ff */
[----:B--2---:R-:W1:Y:S01]  /*58e0*/  @!P5 LDC.64 R10, c[0x0][0x380] ;  /* 0x0000e000ff0adb82 */ /* 0x004e620000000a00 */
[----:B------:R-:W2:Y:S01]  /*58f0*/  @!P6 LDG.E.U16.CONSTANT R20, desc[UR10][R2.64] ;  /* 0x0000000a0214e981 */ /* 0x000ea2000c1e9500 */
[----:B------:R-:W-:Y:S01]  /*5900*/  ISETP.LE.AND P1, PT, R19, UR8, PT ;  /* 0x0000000813007c0c */ /* 0x000fe2000bf23270 */
[----:B0-----:R-:W-:Y:S01]  /*5910*/  @!P4 IMAD.WIDE R12, R13, 0x2, R4 ;  /* 0x000000020d0cc825 */ /* 0x001fe200078e0204 */
[----:B------:R-:W-:Y:S01]  /*5920*/  UIADD3 UR13, UPT, UPT, UR5, 0x7, URZ ;  /* 0x00000007050d7890 */ /* 0x000fe2000fffe0ff */
[----:B------:R-:W5:Y:S04]  /*5930*/  @!P0 LDG.E.U16.CONSTANT R16, desc[UR10][R2.64] ;  /* 0x0000000a02108981 */ /* 0x000f68000c1e9500 */
[----:B------:R-:W5:Y:S01]  /*5940*/  @!P2 LDG.E.U16.CONSTANT R17, desc[UR10][R2.64] ;  /* 0x0000000a0211a981 */ /* 0x000f62000c1e9500 */
[----:B------:R-:W-:Y:S01]  /*5950*/  ISETP.LE.AND P3, PT, R19, UR12, PT ;  /* 0x0000000c13007c0c */ /* 0x000fe2000bf63270 */
[----:B------:R-:W0:Y:S04]  /*5960*/  @!P0 LDC.64 R4, c[0x0][0x380] ;  /* 0x0000e000ff048b82 */ /* 0x000e280000000a00 */
[----:B------:R-:W5:Y:S08]  /*5970*/  @!P1 LDG.E.U16.CONSTANT R18, desc[UR10][R2.64] ;  /* 0x0000000a02129981 */ /* 0x000f70000c1e9500 */
[----:B------:R-:W5:Y:S01]  /*5980*/  @!P3 LDG.E.U16.CONSTANT R15, desc[UR10][R2.64] ;  /* 0x0000000a020fb981 */ /* 0x000f62000c1e9500 */
[----:B---3--:R-:W-:-:S05]  /*5990*/  @!P4 SHF.L.U32 R6, R6, 0x10, RZ ;  /* 0x000000100606c819 */ /* 0x008fca00000006ff */
[----:B------:R-:W-:-:S05]  /*59a0*/  @!P4 FADD R6, R6, R27 ;  /* 0x0000001b0606c221 */ /* 0x000fca0000000000 */
[----:B------:R-:W-:-:S05]  /*59b0*/  @!P4 F2FP.BF16.F32.PACK_AB R6, RZ, R6 ;  /* 0x00000006ff06c23e */ /* 0x000fca00000010ff */
[----:B------:R3:W-:Y:S01]  /*59c0*/  @!P4 STG.E.U16 desc[UR10][R12.64], R6 ;  /* 0x000000060c00c986 */ /* 0x0007e2000c10150a */
[----:B------:R-:W-:Y:S01]  /*59d0*/  ISETP.LE.AND P4, PT, R19, UR13, PT ;  /* 0x0000000d13007c0c */ /* 0x000fe2000bf83270 */
[----:B---3--:R-:W3:-:S12]  /*59e0*/  @!P6 LDC.64 R6, c[0x0][0x380] ;  /* 0x0000e000ff06eb82 */ /* 0x008ed80000000a00 */
[----:B------:R-:W5:Y:S01]  /*59f0*/  @!P4 LDG.E.U16.CONSTANT R14, desc[UR10][R2.64] ;  /* 0x0000000a020ec981 */ /* 0x000f62000c1e9500 */
[----:B----4-:R-:W-:Y:S01]  /*5a00*/  @!P5 SHF.L.U32 R9, R8, 0x10, RZ ;  /* 0x000000100809d819 */ /* 0x010fe200000006ff */
[----:B--2---:R-:W-:Y:S02]  /*5a10*/  @!P6 IMAD.U32 R20, R20, 0x10000, RZ ;  /* 0x000100001414e824 */ /* 0x004fe400078e00ff */
[----:B------:R-:W-:Y:S02]  /*5a20*/  @!P5 IMAD R21, R0, UR4, R43 ;  /* 0x000000040015dc24 */ /* 0x000fe4000f8e022b */
[----:B------:R-:W-:Y:S01]  /*5a30*/  @!P5 FADD R28, R9, R28 ;  /* 0x0000001c091cd221 */ /* 0x000fe20000000000 */
[----:B------:R-:W-:Y:S01]  /*5a40*/  @!P6 FADD R29, R20, R29 ;  /* 0x0000001d141de221 */ /* 0x000fe20000000000 */
[----:B------:R-:W2:Y:S01]  /*5a50*/  @!P1 LDC.64 R8, c[0x0][0x380] ;  /* 0x0000e000ff089b82 */ /* 0x000ea20000000a00 */
[----:B------:R-:W-:Y:S01]  /*5a60*/  @!P6 IMAD R23, R0, UR6, R43 ;  /* 0x000000060017ec24 */ /* 0x000fe2000f8e022b */
[----:B------:R-:W-:Y:S01]  /*5a70*/  UIADD3 UR6, UPT, UPT, UR5, 0x9, URZ ;  /* 0x0000000905067890 */ /* 0x000fe2000fffe0ff */
[----:B------:R-:W-:Y:S01]  /*5a80*/  @!P5 F2FP.BF16.F32.PACK_AB R28, RZ, R28 ;  /* 0x0000001cff1cd23e */ /* 0x000fe200000010ff */
[----:B-1----:R-:W-:-:S04]  /*5a90*/  @!P5 IMAD.WIDE R10, R21, 0x2, R10 ;  /* 0x00000002150ad825 */ /* 0x002fc800078e020a */
[----:B------:R-:W1:Y:S01]  /*5aa0*/  @!P2 LDC.64 R12, c[0x0][0x380] ;  /* 0x0000e000ff0cab82 */ /* 0x000e620000000a00 */
[----:B------:R-:W-:Y:S01]  /*5ab0*/  @!P6 F2FP.BF16.F32.PACK_AB R29, RZ, R29 ;  /* 0x0000001dff1de23e */ /* 0x000fe200000010ff */
[----:B------:R-:W-:Y:S01]  /*5ac0*/  @!P5 STG.E.U16 desc[UR10][R10.64], R28 ;  /* 0x0000001c0a00d986 */ /* 0x000fe2000c10150a */
[----:B---3--:R-:W-:Y:S01]  /*5ad0*/  @!P6 IMAD.WIDE R6, R23, 0x2, R6 ;  /* 0x000000021706e825 */ /* 0x008fe200078e0206 */
[----:B-----5:R-:W-:Y:S02]  /*5ae0*/  @!P0 SHF.L.U32 R23, R16, 0x10, RZ ;  /* 0x0000001010178819 */ /* 0x020fe400000006ff */
[----:B------:R-:W-:Y:S02]  /*5af0*/  @!P2 SHF.L.U32 R25, R17, 0x10, RZ ;  /* 0x000000101119a819 */ /* 0x000fe400000006ff */
[----:B------:R3:W-:Y:S01]  /*5b00*/  @!P6 STG.E.U16 desc[UR10][R6.64], R29 ;  /* 0x0000001d0600e986 */ /* 0x0007e2000c10150a */
[----:B------:R-:W4:Y:S01]  /*5b10*/  @!P3 LDC.64 R16, c[0x0][0x380] ;  /* 0x0000e000ff10bb82 */ /* 0x000f220000000a00 */
[----:B------:R-:W-:Y:S01]  /*5b20*/  ISETP.LE.AND P6, PT, R19, UR6, PT ;  /* 0x0000000613007c0c */ /* 0x000fe2000bfc3270 */
[----:B------:R-:W-:Y:S01]  /*5b30*/  @!P0 IMAD R21, R0, UR7, R43 ;  /* 0x0000000700158c24 */ /* 0x000fe2000f8e022b */
[----:B------:R-:W-:Y:S01]  /*5b40*/  @!P1 SHF.L.U32 R18, R18, 0x10, RZ ;  /* 0x0000001012129819 */ /* 0x000fe200000006ff */
[----:B------:R-:W-:Y:S01]  /*5b50*/  UIADD3 UR4, UPT, UPT, UR5, 0x8, URZ ;  /* 0x0000000805047890 */ /* 0x000fe2000fffe0ff */
[----:B------:R-:W-:Y:S01]  /*5b60*/  @!P0 FADD R30, R23, R30 ;  /* 0x0000001e171e8221 */ /* 0x000fe20000000000 */
[----:B0-----:R-:W-:-:S04]  /*5b70*/  @!P0 IMAD.WIDE R4, R21, 0x2, R4 ;  /* 0x0000000215048825 */ /* 0x001fc800078e0204 */
[----:B------:R-:W-:Y:S01]  /*5b80*/  @!P2 FADD R32, R25, R32 ;  /* 0x000000201920a221 */ /* 0x000fe20000000000 */
[----:B------:R-:W-:Y:S01]  /*5b90*/  @!P1 FADD R31, R18, R31 ;  /* 0x0000001f121f9221 */ /* 0x000fe20000000000 */
[----:B---3--:R-:W0:Y:S01]  /*5ba0*/  @!P4 LDC.64 R6, c[0x0][0x380] ;  /* 0x0000e000ff06cb82 */ /* 0x008e220000000a00 */
[C-C-:B------:R-:W-:Y:S02]  /*5bb0*/  @!P1 IMAD R21, R0.reuse, UR8, R43.reuse ;  /* 0x0000000800159c24 */ /* 0x140fe4000f8e022b */
[----:B------:R-:W-:Y:S01]  /*5bc0*/  @!P2 IMAD R23, R0, UR9, R43 ;  /* 0x000000090017ac24 */ /* 0x000fe2000f8e022b */
[----:B------:R-:W-:Y:S01]  /*5bd0*/  @!P0 F2FP.BF16.F32.PACK_AB R30, RZ, R30 ;  /* 0x0000001eff1e823e */ /* 0x000fe200000010ff */
[----:B--2---:R-:W-:Y:S01]  /*5be0*/  @!P1 IMAD.WIDE R8, R21, 0x2, R8 ;  /* 0x0000000215089825 */ /* 0x004fe200078e0208 */
[----:B------:R-:W-:Y:S01]  /*5bf0*/  ISETP.LE.AND P5, PT, R19, UR4, PT ;  /* 0x0000000413007c0c */ /* 0x000fe2000bfa3270 */
[----:B------:R-:W2:Y:S01]  /*5c00*/  @!P6 LDG.E.U16.CONSTANT R20, desc[UR10][R2.64] ;  /* 0x0000000a0214e981 */ /* 0x000ea2000c1e9500 */
[----:B------:R-:W-:Y:S01]  /*5c10*/  @!P1 F2FP.BF16.F32.PACK_AB R31, RZ, R31 ;  /* 0x0000001fff1f923e */ /* 0x000fe200000010ff */
[----:B-1----:R-:W-:Y:S01]  /*5c20*/  @!P2 IMAD.WIDE R12, R23, 0x2, R12 ;  /* 0x00000002170ca825 */ /* 0x002fe200078e020c */
[----:B------:R-:W-:Y:S01]  /*5c30*/  @!P2 F2FP.BF16.F32.PACK_AB R32, RZ, R32 ;  /* 0x00000020ff20a23e */ /* 0x000fe200000010ff */
[----:B------:R-:W-:-:S02]  /*5c40*/  UIADD3 UR7, UPT, UPT, UR5, 0xa, URZ ;  /* 0x0000000a05077890 */ /* 0x000fc4000fffe0ff */
[----:B------:R-:W-:Y:S01]  /*5c50*/  UIADD3 UR8, UPT, UPT, UR5, 0xb, URZ ;  /* 0x0000000b05087890 */ /* 0x000fe2000fffe0ff */
[----:B------:R-:W-:Y:S01]  /*5c60*/  @!P0 STG.E.U16 desc[UR10][R4.64], R30 ;  /* 0x0000001e04008986 */ /* 0x000fe2000c10150a */
[----:B------:R-:W-:Y:S01]  /*5c70*/  UIADD3 UR9, UPT, UPT, UR5, 0xc, URZ ;  /* 0x0000000c05097890 */ /* 0x000fe2000fffe0ff */
[----:B------:R-:W-:Y:S02]  /*5c80*/  @!P3 SHF.L.U32 R10, R15, 0x10, RZ ;  /* 0x000000100f0ab819 */ /* 0x000fe400000006ff */
[----:B------:R1:W-:Y:S01]  /*5c90*/  @!P1 STG.E.U16 desc[UR10][R8.64], R31 ;  /* 0x0000001f08009986 */ /* 0x0003e2000c10150a */
[----:B------:R-:W-:Y:S01]  /*5ca0*/  @!P3 IMAD R11, R0, UR12, R43 ;  /* 0x0000000c000bbc24 */ /* 0x000fe2000f8e022b */
[C---:B------:R-:W-:Y:S02]  /*5cb0*/  ISETP.LE.AND P1, PT, R19.reuse, UR8, PT ;  /* 0x0000000813007c0c */ /* 0x040fe4000bf23270 */
[----:B------:R-:W-:Y:S01]  /*5cc0*/  @!P2 STG.E.U16 desc[UR10][R12.64], R32 ;  /* 0x000000200c00a986 */ /* 0x000fe2000c10150a */
[C---:B------:R-:W-:Y:S01]  /*5cd0*/  ISETP.LE.AND P2, PT, R19.reuse, UR7, PT ;  /* 0x0000000713007c0c */ /* 0x040fe2000bf43270 */
[----:B------:R-:W-:Y:S01]  /*5ce0*/  @!P3 FADD R33, R10, R33 ;  /* 0x000000210a21b221 */ /* 0x000fe20000000000 */
[----:B------:R-:W-:Y:S01]  /*5cf0*/  ISETP.LE.AND P0, PT, R19, UR9, PT ;  /* 0x0000000913007c0c */ /* 0x000fe2000bf03270 */
[----:B----4-:R-:W-:Y:S01]  /*5d00*/  @!P3 IMAD.WIDE R16, R11, 0x2, R16 ;  /* 0x000000020b10b825 */ /* 0x010fe200078e0210 */
[----:B------:R-:W3:Y:S03]  /*5d10*/  @!P5 LDG.E.U16.CONSTANT R18, desc[UR10][R2.64] ;  /* 0x0000000a0212d981 */ /* 0x000ee6000c1e9500 */
[----:B------:R-:W-:Y:S01]  /*5d20*/  @!P4 IMAD R11, R0, UR13, R43 ;  /* 0x0000000d000bcc24 */ /* 0x000fe2000f8e022b */
[----:B------:R-:W-:Y:S01]  /*5d30*/  @!P3 F2FP.BF16.F32.PACK_AB R33, RZ, R33 ;  /* 0x00000021ff21b23e */ /* 0x000fe200000010ff */
[----:B------:R-:W-:Y:S01]  /*5d40*/  UIADD3 UR12, UPT, UPT, UR5, 0xd, URZ ;  /* 0x0000000d050c7890 */ /* 0x000fe2000fffe0ff */
[----:B------:R-:W4:Y:S01]  /*5d50*/  @!P1 LDG.E.U16.CONSTANT R24, desc[UR10][R2.64] ;  /* 0x0000000a02189981 */ /* 0x000f22000c1e9500 */
[----:B0-----:R-:W-:Y:S01]  /*5d60*/  @!P4 IMAD.WIDE R6, R11, 0x2, R6 ;  /* 0x000000020b06c825 */ /* 0x001fe200078e0206 */
[----:B------:R-:W-:Y:S01]  /*5d70*/  UIADD3 UR13, UPT, UPT, UR5, 0xe, URZ ;  /* 0x0000000e050d7890 */ /* 0x000fe2000fffe0ff */
[----:B-1----:R-:W0:Y:S01]  /*5d80*/  @!P5 LDC.64 R8, c[0x0][0x380] ;  /* 0x0000e000ff08db82 */ /* 0x002e220000000a00 */
[----:B------:R1:W-:Y:S01]  /*5d90*/  @!P3 STG.E.U16 desc[UR10][R16.64], R33 ;  /* 0x000000211000b986 */ /* 0x0003e2000c10150a */
[----:B------:R-:W-:-:S03]  /*5da0*/  ISETP.LE.AND P3, PT, R19, UR12, PT ;  /* 0x0000000c13007c0c */ /* 0x000fc6000bf63270 */
[----:B------:R-:W5:Y:S03]  /*5db0*/  @!P2 LDG.E.U16.CONSTANT R22, desc[UR10][R2.64] ;  /* 0x0000000a0216a981 */ /* 0x000f66000c1e9500 */
[----:B------:R-:W2:Y:S01]  /*5dc0*/  @!P6 LDC.64 R10, c[0x0][0x380] ;  /* 0x0000e000ff0aeb82 */ /* 0x000ea20000000a00 */
        /* <DEDUP_REMOVED lines=13> */
[----:B--2---:R-:W-:-:S04]  /*5ea0*/  @!P6 IMAD.U32 R7, R20, 0x10000, RZ ;  /* 0x000100001407e824 */ /* 0x004fc800078e00ff */
[----:B------:R-:W-:-:S03]  /*5eb0*/  @!P6 FADD R36, R7, R36 ;  /* 0x000000240724e221 */ /* 0x000fc60000000000 */
[----:B------:R-:W2:Y:S01]  /*5ec0*/  @!P1 LDC.64 R6, c[0x0][0x380] ;  /* 0x0000e000ff069b82 */ /* 0x000ea20000000a00 */
[----:B------:R-:W-:-:S04]  /*5ed0*/  @!P6 IMAD R21, R0, UR6, R43 ;  /* 0x000000060015ec24 */ /* 0x000fc8000f8e022b */
[----:B------:R-:W-:-:S03]  /*5ee0*/  @!P6 IMAD.WIDE R20, R21, 0x2, R10 ;  /* 0x000000021514e825 */ /* 0x000fc600078e020a */
[----:B------:R-:W1:Y:S01]  /*5ef0*/  @!P3 LDC.64 R10, c[0x0][0x380] ;  /* 0x0000e000ff0abb82 */ /* 0x000e620000000a00 */
[----:B---3--:R-:W-:-:S05]  /*5f00*/  @!P5 SHF.L.U32 R18, R18, 0x10, RZ ;  /* 0x000000101212d819 */ /* 0x008fca00000006ff */
[----:B------:R-:W-:Y:S01]  /*5f10*/  @!P5 FADD R35, R18, R35 ;  /* 0x000000231223d221 */ /* 0x000fe20000000000 */
[----:B----4-:R-:W-:-:S04]  /*5f20*/  @!P1 SHF.L.U32 R27, R24, 0x10, RZ ;  /* 0x00000010181b9819 */ /* 0x010fc800000006ff */
        /* <DEDUP_REMOVED lines=14> */
[----:B--2---:R-:W-:-:S04]  /*6010*/  @!P1 IMAD.WIDE R6, R25, 0x2, R6 ;  /* 0x0000000219069825 */ /* 0x004fc800078e0206 */
[C---:B---3--:R-:W-:Y:S01]  /*6020*/  @!P0 IMAD R17, R0.reuse, UR9, R43 ;  /* 0x0000000900118c24 */ /* 0x048fe2000f8e022b */
        /* <DEDUP_REMOVED lines=29> */
.L_x_166:
        /* <DEDUP_REMOVED lines=23> */
[----:B--23--:R-:W1:Y:S01]  /*6370*/  @!P2 LDC.64 R10, c[0x0][0x380] ;  /* 0x0000e000ff0aab82 */ /* 0x00ce620000000a00 */
        /* <DEDUP_REMOVED lines=90> */
.L_x_167:
        /* <DEDUP_REMOVED lines=14> */
.L_x_220:


//--------------------- .text.marlin_gemm_int4_bf16 --------------------------
	.section	.text.marlin_gemm_int4_bf16,"ax",@progbits
	.align	128
        .global         marlin_gemm_int4_bf16
        .type           marlin_gemm_int4_bf16,@function
        .size           marlin_gemm_int4_bf16,(.L_x_221 - marlin_gemm_int4_bf16)
        .other          marlin_gemm_int4_bf16,@"STO_CUDA_ENTRY STV_DEFAULT"
marlin_gemm_int4_bf16:
.text.marlin_gemm_int4_bf16:
        /* <DEDUP_REMOVED lines=48> */
.L_x_168:
        /* <DEDUP_REMOVED lines=66> */
.L_x_214:
        /* <DEDUP_REMOVED lines=23> */
.L_x_175:
[----:B01----:R-:W-:Y:S05]  /*0890*/  BSYNC.RECONVERGENT B2 ;  /* 0x0000000000027941 */ /* 0x003fea0003800200 */
.L_x_174:
        /* <DEDUP_REMOVED lines=17> */
.L_x_177:
[----:B------:R-:W-:Y:S05]  /*09b0*/  BSYNC.RECONVERGENT B2 ;  /* 0x0000000000027941 */ /* 0x000fea0003800200 */
.L_x_176:
        /* <DEDUP_REMOVED lines=19> */
.L_x_173:
[----:B01----:R-:W-:Y:S05]  /*0af0*/  BSYNC.RECONVERGENT B1 ;  /* 0x0000000000017941 */ /* 0x003fea0003800200 */
.L_x_172:
        /* <DEDUP_REMOVED lines=8> */
.L_x_180:
        /* <DEDUP_REMOVED lines=84> */
.L_x_179:
[----:B------:R-:W-:Y:S05]  /*10c0*/  BSYNC.RECONVERGENT B1 ;  /* 0x0000000000017941 */ /* 0x000fea0003800200 */
.L_x_178:
        /* <DEDUP_REMOVED lines=56> */
.L_x_184:
[----:B------:R-:W-:Y:S05]  /*1450*/  BSYNC.RECONVERGENT B2 ;  /* 0x0000000000027941 */ /* 0x000fea0003800200 */
.L_x_183:
        /* <DEDUP_REMOVED lines=55> */
.L_x_186:
[----:B------:R-:W-:Y:S05]  /*17d0*/  BSYNC.RECONVERGENT B2 ;  /* 0x0000000000027941 */ /* 0x000fea0003800200 */
.L_x_185:
        /* <DEDUP_REMOVED lines=58> */
.L_x_182:
[----:B------:R-:W-:Y:S05]  /*1b80*/  BSYNC.RECONVERGENT B1 ;  /* 0x0000000000017941 */ /* 0x000fea0003800200 */
.L_x_181:
[----:B------:R-:W-:Y:S05]  /*1b90*/  @!P2 BRA `(.L_x_171) ;  /* 0x0000000c00f4a947 */ /* 0x000fea0003800000 */
.L_x_196:
        /* <DEDUP_REMOVED lines=63> */
.L_x_188:
        /* <DEDUP_REMOVED lines=8> */
.L_x_189:
[----:B------:R-:W-:Y:S05]  /*2010*/  BSYNC.RECONVERGENT B1 ;  /* 0x0000000000017941 */ /* 0x000fea0003800200 */
.L_x_187:
        /* <DEDUP_REMOVED lines=59> */
.L_x_191:
[----:B------:R-:W-:Y:S05]  /*23d0*/  BSYNC.RECONVERGENT B1 ;  /* 0x0000000000017941 */ /* 0x000fea0003800200 */
.L_x_190:
        /* <DEDUP_REMOVED lines=58> */
.L_x_193:
[----:B------:R-:W-:Y:S05]  /*2780*/  BSYNC.RECONVERGENT B1 ;  /* 0x0000000000017941 */ /* 0x000fea0003800200 */
.L_x_192:
        /* <DEDUP_REMOVED lines=58> */
.L_x_195:
[----:B------:R-:W-:Y:S05]  /*2b30*/  BSYNC.RECONVERGENT B1 ;  /* 0x0000000000017941 */ /* 0x000fea0003800200 */
.L_x_194:
[----:B------:R-:W-:-:S04]  /*2b40*/  IADD3 R18, PT, PT, R18, UR12, RZ ;  /* 0x0000000c12127c10 */ /* 0x000fc8000fffe0ff */
[----:B------:R-:W-:-:S13]  /*2b50*/  ISETP.GE.U32.AND P0, PT, R18, 0x100, PT ;  /* 0x000001001200780c */ /* 0x000fda0003f06070 */
[----:B------:R-:W-:Y:S05]  /*2b60*/  @!P0 BRA `(.L_x_196) ;  /* 0xfffffff0000c8947 */ /* 0x000fea000383ffff */
.L_x_171:
[----:B01----:R-:W-:Y:S05]  /*2b70*/  BSYNC.RECONVERGENT B0 ;  /* 0x0000000000007941 */ /* 0x003fea0003800200 */
.L_x_170:
        /* <DEDUP_REMOVED lines=68> */
.L_x_199:
        /* <DEDUP_REMOVED lines=42> */
.L_x_200:
        /* <DEDUP_REMOVED lines=42> */
.L_x_201:
        /* <DEDUP_REMOVED lines=42> */
.L_x_202:
        /* <DEDUP_REMOVED lines=42> */
.L_x_203:
        /* <DEDUP_REMOVED lines=42> */
.L_x_204:
        /* <DEDUP_REMOVED lines=42> */
.L_x_205:
        /* <DEDUP_REMOVED lines=42> */
.L_x_206:
        /* <DEDUP_REMOVED lines=42> */
.L_x_207:
        /* <DEDUP_REMOVED lines=42> */
.L_x_208:
        /* <DEDUP_REMOVED lines=41> */
.L_x_209:
        /* <DEDUP_REMOVED lines=41> */
.L_x_210:
        /* <DEDUP_REMOVED lines=41> */
.L_x_211:
        /* <DEDUP_REMOVED lines=41> */
.L_x_212:
        /* <DEDUP_REMOVED lines=41> */
.L_x_213:
        /* <DEDUP_REMOVED lines=41> */
.L_x_198:
[----:B------:R-:W-:Y:S05]  /*56c0*/  BSYNC.RECONVERGENT B0 ;  /* 0x0000000000007941 */ /* 0x000fea0003800200 */
.L_x_197:
[----:B------:R-:W0:Y:S01]  /*56d0*/  LDCU UR7, c[0x0][0x3b0] ;  /* 0x00007600ff0777ac */ /* 0x000e220008000800 */
[----:B------:R-:W-:-:S04]  /*56e0*/  UIADD3 UR4, UPT, UPT, UR4, 0x10, URZ ;  /* 0x0000001004047890 */ /* 0x000fc8000fffe0ff */
[----:B0-----:R-:W-:Y:S01]  /*56f0*/  UISETP.GE.AND UP0, UPT, UR4, UR7, UPT ;  /* 0x000000070400728c */ /* 0x001fe2000bf06270 */
[----:B------:R-:W-:Y:S08]  /*5700*/  BAR.SYNC.DEFER_BLOCKING 0x0 ;  /* 0x0000000000007b1d */ /* 0x000ff00000010000 */
[----:B------:R-:W-:Y:S05]  /*5710*/  BRA.U !UP0, `(.L_x_214) ;  /* 0xffffffb108007547 */ /* 0x000fea000b83ffff */
.L_x_169:
        /* <DEDUP_REMOVED lines=174> */
.L_x_215:
        /* <DEDUP_REMOVED lines=114> */
.L_x_216:
        /* <DEDUP_REMOVED lines=14> */
.L_x_221:


//--------------------- .nv.shared.marlin_gemm_fp8_bf16 --------------------------
	.section	.nv.shared.marlin_gemm_fp8_bf16,"aw",@nobits
	.sectionflags	@""
	.align	4
.nv.shared.marlin_gemm_fp8_bf16:
	.zero		3072


//--------------------- .nv.shared.reserved.0     --------------------------
	.section	.nv.shared.reserved.0,"aw",@nobits
	.weak		__nv_reservedSMEM_offset_0_alias
	.size		__nv_reservedSMEM_offset_0_alias, 0, 64
	.other		__nv_reservedSMEM_offset_0_alias,@"STO_CUDA_RESERVED_SHARED STV_DEFAULT"
__nv_reservedSMEM_offset_0_alias:
	.zero		0
	.zero		64


//--------------------- .nv.shared.marlin_gemm_int4_zp_bf16 --------------------------
	.section	.nv.shared.marlin_gemm_int4_zp_bf16,"aw",@nobits
	.sectionflags	@""
	.align	4
.nv.shared.marlin_gemm_int4_zp_bf16:
	.zero		3072


//--------------------- .nv.shared.marlin_gemm_int8_bf16 --------------------------
	.section	.nv.shared.marlin_gemm_int8_bf16,"aw",@nobits
	.sectionflags	@""
	.align	4
.nv.shared.marlin_gemm_int8_bf16:
	.zero		3072


//--------------------- .nv.shared.marlin_gemm_int4_bf16 --------------------------
	.section	.nv.shared.marlin_gemm_int4_bf16,"aw",@nobits
	.sectionflags	@""
	.align	4
.nv.shared.marlin_gemm_int4_bf16:
	.zero		3072


//--------------------- .nv.constant0.marlin_gemm_fp8_bf16 --------------------------
	.section	.nv.constant0.marlin_gemm_fp8_bf16,"a",@progbits
	.sectionflags	@""
	.align	4
.nv.constant0.marlin_gemm_fp8_bf16:
	.zero		952


//--------------------- .nv.constant0.awq_marlin_repack_int4 --------------------------
	.section	.nv.constant0.awq_marlin_repack_int4,"a",@progbits
	.sectionflags	@""
	.align	4
.nv.constant0.awq_marlin_repack_int4:
	.zero		920


//--------------------- .nv.constant0.marlin_gemm_int4_zp_bf16 --------------------------
	.section	.nv.constant0.marlin_gemm_int4_zp_bf16,"a",@progbits
	.sectionflags	@""
	.align	4
.nv.constant0.marlin_gemm_int4_zp_bf16:
	.zero		1008


//--------------------- .nv.constant0.marlin_gemm_int8_bf16 --------------------------
	.section	.nv.constant0.marlin_gemm_int8_bf16,"a",@progbits
	.sectionflags	@""
	.align	4
.nv.constant0.marlin_gemm_int8_bf16:
	.zero		1008


//--------------------- .nv.constant0.marlin_gemm_int4_bf16 --------------------------
	.section	.nv.constant0.marlin_gemm_int4_bf16,"a",@progbits
	.sectionflags	@""
	.align	4
.nv.constant0.marlin_gemm_int4_bf16:
	.zero		1008


//--------------------- SYMBOLS --------------------------

	.type		.nv.reservedSmem.offset0,@object
	.size		.nv.reservedSmem.offset0,0x4
	.type		.nv.reservedSmem.cap,@object
	.size		.nv.reservedSmem.cap,0x4
